//
// Generated by NVIDIA NVVM Compiler
//
// Compiler Build ID: CL-36424714
// Cuda compilation tools, release 13.0, V13.0.88
// Based on NVVM 20.0.0
//

.version 9.0
.target sm_100
.address_size 64

	// .globl	_Z19kernel_set_coherentP7double2iddd
.func  (.param .align 16 .b8 func_retval0[16]) __internal_trig_reduction_slowpathd
(
	.param .b64 __internal_trig_reduction_slowpathd_param_0
)
;
.func  (.param .b64 func_retval0) __internal_accurate_pow
(
	.param .b64 __internal_accurate_pow_param_0
)
;
.global .align 8 .b8 __cudart_i2opi_d[144] = {8, 93, 141, 31, 177, 95, 251, 107, 234, 146, 82, 138, 247, 57, 7, 61, 123, 241, 229, 235, 199, 186, 39, 117, 45, 234, 95, 158, 102, 63, 70, 79, 183, 9, 203, 39, 207, 126, 54, 109, 31, 109, 10, 90, 139, 17, 47, 239, 15, 152, 5, 222, 255, 151, 248, 31, 59, 40, 249, 189, 139, 95, 132, 156, 244, 57, 83, 131, 57, 214, 145, 57, 65, 126, 95, 180, 38, 112, 156, 233, 132, 68, 187, 46, 245, 53, 130, 232, 62, 167, 41, 177, 28, 235, 29, 254, 28, 146, 209, 9, 234, 46, 73, 6, 224, 210, 77, 66, 58, 110, 36, 183, 97, 197, 187, 222, 171, 99, 81, 254, 65, 144, 67, 60, 153, 149, 98, 219, 192, 221, 52, 245, 209, 87, 39, 252, 41, 21, 68, 78, 110, 131, 249, 162};
.global .align 16 .b8 __cudart_sin_cos_coeffs[128] = {70, 210, 176, 44, 241, 229, 90, 190, 146, 227, 172, 105, 227, 29, 199, 62, 161, 98, 219, 25, 160, 1, 42, 191, 24, 8, 17, 17, 17, 17, 129, 63, 84, 85, 85, 85, 85, 85, 197, 191, 0, 0, 0, 0, 0, 0, 0, 0, 0, 0, 0, 0, 0, 0, 0, 0, 100, 129, 253, 32, 131, 255, 168, 189, 40, 133, 239, 193, 167, 238, 33, 62, 217, 230, 6, 142, 79, 126, 146, 190, 233, 188, 221, 25, 160, 1, 250, 62, 71, 93, 193, 22, 108, 193, 86, 191, 81, 85, 85, 85, 85, 85, 165, 63, 0, 0, 0, 0, 0, 0, 224, 191, 0, 0, 0, 0, 0, 0, 240, 63};

.visible .entry _Z19kernel_set_coherentP7double2iddd(
	.param .u64 .ptr .align 1 _Z19kernel_set_coherentP7double2iddd_param_0,
	.param .u32 _Z19kernel_set_coherentP7double2iddd_param_1,
	.param .f64 _Z19kernel_set_coherentP7double2iddd_param_2,
	.param .f64 _Z19kernel_set_coherentP7double2iddd_param_3,
	.param .f64 _Z19kernel_set_coherentP7double2iddd_param_4
)
{
	.reg .pred 	%p<13>;
	.reg .b32 	%r<46>;
	.reg .b32 	%f<3>;
	.reg .b64 	%rd<13>;
	.reg .b64 	%fd<106>;

	ld.param.u64 	%rd1, [_Z19kernel_set_coherentP7double2iddd_param_0];
	ld.param.u32 	%r13, [_Z19kernel_set_coherentP7double2iddd_param_1];
	ld.param.f64 	%fd20, [_Z19kernel_set_coherentP7double2iddd_param_2];
	ld.param.f64 	%fd21, [_Z19kernel_set_coherentP7double2iddd_param_3];
	ld.param.f64 	%fd22, [_Z19kernel_set_coherentP7double2iddd_param_4];
	mov.u32 	%r14, %ctaid.x;
	mov.u32 	%r15, %ntid.x;
	mov.u32 	%r16, %tid.x;
	mad.lo.s32 	%r1, %r14, %r15, %r16;
	setp.ge.s32 	%p1, %r1, %r13;
	@%p1 bra 	$L__BB0_14;
	shr.u32 	%r17, %r13, 31;
	add.s32 	%r18, %r13, %r17;
	shr.s32 	%r19, %r18, 1;
	sub.s32 	%r20, %r1, %r19;
	cvt.rn.f64.s32 	%fd23, %r20;
	mul.f64 	%fd1, %fd20, %fd23;
	mul.f64 	%fd2, %fd21, 0d3FF6A09E667F3BCD;
	sub.f64 	%fd24, %fd1, %fd2;
	mul.f64 	%fd25, %fd24, %fd24;
	mul.f64 	%fd3, %fd25, 0dBFE0000000000000;
	fma.rn.f64 	%fd26, %fd3, 0d3FF71547652B82FE, 0d4338000000000000;
	{
	.reg .b32 %temp; 
	mov.b64 	{%r2, %temp}, %fd26;
	}
	mov.f64 	%fd27, 0dC338000000000000;
	add.rn.f64 	%fd28, %fd26, %fd27;
	fma.rn.f64 	%fd29, %fd28, 0dBFE62E42FEFA39EF, %fd3;
	fma.rn.f64 	%fd30, %fd28, 0dBC7ABC9E3B39803F, %fd29;
	fma.rn.f64 	%fd31, %fd30, 0d3E5ADE1569CE2BDF, 0d3E928AF3FCA213EA;
	fma.rn.f64 	%fd32, %fd31, %fd30, 0d3EC71DEE62401315;
	fma.rn.f64 	%fd33, %fd32, %fd30, 0d3EFA01997C89EB71;
	fma.rn.f64 	%fd34, %fd33, %fd30, 0d3F2A01A014761F65;
	fma.rn.f64 	%fd35, %fd34, %fd30, 0d3F56C16C1852B7AF;
	fma.rn.f64 	%fd36, %fd35, %fd30, 0d3F81111111122322;
	fma.rn.f64 	%fd37, %fd36, %fd30, 0d3FA55555555502A1;
	fma.rn.f64 	%fd38, %fd37, %fd30, 0d3FC5555555555511;
	fma.rn.f64 	%fd39, %fd38, %fd30, 0d3FE000000000000B;
	fma.rn.f64 	%fd40, %fd39, %fd30, 0d3FF0000000000000;
	fma.rn.f64 	%fd41, %fd40, %fd30, 0d3FF0000000000000;
	{
	.reg .b32 %temp; 
	mov.b64 	{%r3, %temp}, %fd41;
	}
	{
	.reg .b32 %temp; 
	mov.b64 	{%temp, %r4}, %fd41;
	}
	shl.b32 	%r21, %r2, 20;
	add.s32 	%r22, %r21, %r4;
	mov.b64 	%fd102, {%r3, %r22};
	{
	.reg .b32 %temp; 
	mov.b64 	{%temp, %r23}, %fd3;
	}
	mov.b32 	%f2, %r23;
	abs.f32 	%f1, %f2;
	setp.lt.f32 	%p2, %f1, 0f4086232B;
	@%p2 bra 	$L__BB0_4;
	setp.lt.f64 	%p3, %fd3, 0d0000000000000000;
	add.f64 	%fd42, %fd3, 0d7FF0000000000000;
	selp.f64 	%fd102, 0d0000000000000000, %fd42, %p3;
	setp.geu.f32 	%p4, %f1, 0f40874800;
	@%p4 bra 	$L__BB0_4;
	shr.u32 	%r24, %r2, 31;
	add.s32 	%r25, %r2, %r24;
	shr.s32 	%r26, %r25, 1;
	shl.b32 	%r27, %r26, 20;
	add.s32 	%r28, %r4, %r27;
	mov.b64 	%fd43, {%r3, %r28};
	sub.s32 	%r29, %r2, %r26;
	shl.b32 	%r30, %r29, 20;
	add.s32 	%r31, %r30, 1072693248;
	mov.b32 	%r32, 0;
	mov.b64 	%fd44, {%r32, %r31};
	mul.f64 	%fd102, %fd44, %fd43;
$L__BB0_4:
	mul.f64 	%fd45, %fd22, 0d3FF6A09E667F3BCD;
	mul.f64 	%fd46, %fd2, %fd45;
	mul.f64 	%fd47, %fd46, 0dBFE0000000000000;
	fma.rn.f64 	%fd8, %fd45, %fd1, %fd47;
	abs.f64 	%fd9, %fd8;
	setp.neu.f64 	%p5, %fd9, 0d7FF0000000000000;
	@%p5 bra 	$L__BB0_6;
	mov.f64 	%fd53, 0d0000000000000000;
	mul.rn.f64 	%fd104, %fd8, %fd53;
	mov.b32 	%r44, 1;
	bra.uni 	$L__BB0_9;
$L__BB0_6:
	mul.f64 	%fd48, %fd8, 0d3FE45F306DC9C883;
	cvt.rni.s32.f64 	%r43, %fd48;
	cvt.rn.f64.s32 	%fd49, %r43;
	fma.rn.f64 	%fd50, %fd49, 0dBFF921FB54442D18, %fd8;
	fma.rn.f64 	%fd51, %fd49, 0dBC91A62633145C00, %fd50;
	fma.rn.f64 	%fd104, %fd49, 0dB97B839A252049C0, %fd51;
	setp.ltu.f64 	%p6, %fd9, 0d41E0000000000000;
	@%p6 bra 	$L__BB0_8;
	{ // callseq 0, 0
	.param .b64 param0;
	st.param.f64 	[param0], %fd8;
	.param .align 16 .b8 retval0[16];
	call.uni (retval0), 
	__internal_trig_reduction_slowpathd, 
	(
	param0
	);
	ld.param.f64 	%fd104, [retval0];
	ld.param.b32 	%r43, [retval0+8];
	} // callseq 0
$L__BB0_8:
	add.s32 	%r44, %r43, 1;
$L__BB0_9:
	setp.neu.f64 	%p7, %fd9, 0d7FF0000000000000;
	shl.b32 	%r35, %r44, 6;
	cvt.u64.u32 	%rd2, %r35;
	and.b64  	%rd3, %rd2, 64;
	mov.u64 	%rd4, __cudart_sin_cos_coeffs;
	add.s64 	%rd5, %rd4, %rd3;
	mul.rn.f64 	%fd54, %fd104, %fd104;
	and.b32  	%r36, %r44, 1;
	setp.eq.b32 	%p8, %r36, 1;
	selp.f64 	%fd55, 0dBDA8FF8320FD8164, 0d3DE5DB65F9785EBA, %p8;
	ld.global.nc.v2.f64 	{%fd56, %fd57}, [%rd5];
	fma.rn.f64 	%fd58, %fd55, %fd54, %fd56;
	fma.rn.f64 	%fd59, %fd58, %fd54, %fd57;
	ld.global.nc.v2.f64 	{%fd60, %fd61}, [%rd5+16];
	fma.rn.f64 	%fd62, %fd59, %fd54, %fd60;
	fma.rn.f64 	%fd63, %fd62, %fd54, %fd61;
	ld.global.nc.v2.f64 	{%fd64, %fd65}, [%rd5+32];
	fma.rn.f64 	%fd66, %fd63, %fd54, %fd64;
	fma.rn.f64 	%fd67, %fd66, %fd54, %fd65;
	fma.rn.f64 	%fd68, %fd67, %fd104, %fd104;
	fma.rn.f64 	%fd69, %fd67, %fd54, 0d3FF0000000000000;
	selp.f64 	%fd70, %fd69, %fd68, %p8;
	and.b32  	%r37, %r44, 2;
	setp.eq.s32 	%p9, %r37, 0;
	mov.f64 	%fd71, 0d0000000000000000;
	sub.f64 	%fd72, %fd71, %fd70;
	selp.f64 	%fd15, %fd70, %fd72, %p9;
	@%p7 bra 	$L__BB0_11;
	mov.f64 	%fd78, 0d0000000000000000;
	mul.rn.f64 	%fd105, %fd8, %fd78;
	mov.b32 	%r45, 0;
	bra.uni 	$L__BB0_13;
$L__BB0_11:
	mul.f64 	%fd73, %fd8, 0d3FE45F306DC9C883;
	cvt.rni.s32.f64 	%r45, %fd73;
	cvt.rn.f64.s32 	%fd74, %r45;
	fma.rn.f64 	%fd75, %fd74, 0dBFF921FB54442D18, %fd8;
	fma.rn.f64 	%fd76, %fd74, 0dBC91A62633145C00, %fd75;
	fma.rn.f64 	%fd105, %fd74, 0dB97B839A252049C0, %fd76;
	setp.ltu.f64 	%p10, %fd9, 0d41E0000000000000;
	@%p10 bra 	$L__BB0_13;
	{ // callseq 1, 0
	.param .b64 param0;
	st.param.f64 	[param0], %fd8;
	.param .align 16 .b8 retval0[16];
	call.uni (retval0), 
	__internal_trig_reduction_slowpathd, 
	(
	param0
	);
	ld.param.f64 	%fd105, [retval0];
	ld.param.b32 	%r45, [retval0+8];
	} // callseq 1
$L__BB0_13:
	shl.b32 	%r40, %r45, 6;
	cvt.u64.u32 	%rd6, %r40;
	and.b64  	%rd7, %rd6, 64;
	add.s64 	%rd9, %rd4, %rd7;
	mul.rn.f64 	%fd79, %fd105, %fd105;
	and.b32  	%r41, %r45, 1;
	setp.eq.b32 	%p11, %r41, 1;
	selp.f64 	%fd80, 0dBDA8FF8320FD8164, 0d3DE5DB65F9785EBA, %p11;
	ld.global.nc.v2.f64 	{%fd81, %fd82}, [%rd9];
	fma.rn.f64 	%fd83, %fd80, %fd79, %fd81;
	fma.rn.f64 	%fd84, %fd83, %fd79, %fd82;
	ld.global.nc.v2.f64 	{%fd85, %fd86}, [%rd9+16];
	fma.rn.f64 	%fd87, %fd84, %fd79, %fd85;
	fma.rn.f64 	%fd88, %fd87, %fd79, %fd86;
	ld.global.nc.v2.f64 	{%fd89, %fd90}, [%rd9+32];
	fma.rn.f64 	%fd91, %fd88, %fd79, %fd89;
	fma.rn.f64 	%fd92, %fd91, %fd79, %fd90;
	fma.rn.f64 	%fd93, %fd92, %fd105, %fd105;
	fma.rn.f64 	%fd94, %fd92, %fd79, 0d3FF0000000000000;
	selp.f64 	%fd95, %fd94, %fd93, %p11;
	and.b32  	%r42, %r45, 2;
	setp.eq.s32 	%p12, %r42, 0;
	mov.f64 	%fd96, 0d0000000000000000;
	sub.f64 	%fd97, %fd96, %fd95;
	selp.f64 	%fd98, %fd95, %fd97, %p12;
	mul.f64 	%fd99, %fd102, 0d3FE8093870155910;
	mul.f64 	%fd100, %fd99, %fd15;
	mul.f64 	%fd101, %fd99, %fd98;
	cvta.to.global.u64 	%rd10, %rd1;
	mul.wide.s32 	%rd11, %r1, 16;
	add.s64 	%rd12, %rd10, %rd11;
	st.global.v2.f64 	[%rd12], {%fd100, %fd101};
$L__BB0_14:
	ret;

}
	// .globl	_Z15kernel_set_fockP7double2idi
.visible .entry _Z15kernel_set_fockP7double2idi(
	.param .u64 .ptr .align 1 _Z15kernel_set_fockP7double2idi_param_0,
	.param .u32 _Z15kernel_set_fockP7double2idi_param_1,
	.param .f64 _Z15kernel_set_fockP7double2idi_param_2,
	.param .u32 _Z15kernel_set_fockP7double2idi_param_3
)
{
	.reg .pred 	%p<20>;
	.reg .b32 	%r<85>;
	.reg .b32 	%f<3>;
	.reg .b64 	%rd<8>;
	.reg .b64 	%fd<112>;

	ld.param.u64 	%rd1, [_Z15kernel_set_fockP7double2idi_param_0];
	ld.param.u32 	%r35, [_Z15kernel_set_fockP7double2idi_param_1];
	ld.param.f64 	%fd29, [_Z15kernel_set_fockP7double2idi_param_2];
	ld.param.u32 	%r36, [_Z15kernel_set_fockP7double2idi_param_3];
	mov.u32 	%r37, %ctaid.x;
	mov.u32 	%r38, %ntid.x;
	mov.u32 	%r39, %tid.x;
	mad.lo.s32 	%r1, %r37, %r38, %r39;
	setp.ge.s32 	%p1, %r1, %r35;
	@%p1 bra 	$L__BB1_23;
	shr.u32 	%r40, %r35, 31;
	add.s32 	%r41, %r35, %r40;
	shr.s32 	%r42, %r41, 1;
	sub.s32 	%r43, %r1, %r42;
	cvt.rn.f64.s32 	%fd31, %r43;
	mul.f64 	%fd1, %fd29, %fd31;
	add.f64 	%fd2, %fd1, %fd1;
	mov.f64 	%fd104, 0d3FF0000000000000;
	setp.eq.s32 	%p2, %r36, 0;
	@%p2 bra 	$L__BB1_11;
	setp.eq.s32 	%p3, %r36, 1;
	mov.f64 	%fd104, %fd2;
	@%p3 bra 	$L__BB1_11;
	setp.lt.s32 	%p4, %r36, 2;
	mov.f64 	%fd104, %fd2;
	@%p4 bra 	$L__BB1_11;
	add.s32 	%r2, %r36, -1;
	add.s32 	%r45, %r36, -2;
	and.b32  	%r3, %r2, 3;
	setp.lt.u32 	%p5, %r45, 3;
	mov.f64 	%fd101, 0d3FF0000000000000;
	mov.b32 	%r77, 1;
	mov.f64 	%fd104, %fd2;
	@%p5 bra 	$L__BB1_8;
	and.b32  	%r48, %r2, -4;
	neg.s32 	%r75, %r48;
	mov.f64 	%fd101, 0d3FF0000000000000;
	mov.b32 	%r76, 0;
	mov.b32 	%r74, 4;
	mov.f64 	%fd104, %fd2;
$L__BB1_6:
	mul.f64 	%fd35, %fd2, %fd104;
	add.s32 	%r49, %r74, -2;
	cvt.rn.f64.u32 	%fd36, %r49;
	mul.f64 	%fd37, %fd101, %fd36;
	sub.f64 	%fd38, %fd35, %fd37;
	mul.f64 	%fd39, %fd2, %fd38;
	add.s32 	%r50, %r74, 4;
	cvt.rn.f64.u32 	%fd40, %r74;
	mul.f64 	%fd41, %fd104, %fd40;
	sub.f64 	%fd42, %fd39, %fd41;
	mul.f64 	%fd43, %fd2, %fd42;
	add.s32 	%r51, %r74, 2;
	cvt.rn.f64.u32 	%fd44, %r51;
	mul.f64 	%fd45, %fd38, %fd44;
	sub.f64 	%fd101, %fd43, %fd45;
	mul.f64 	%fd46, %fd2, %fd101;
	cvt.rn.f64.u32 	%fd47, %r50;
	mul.f64 	%fd48, %fd42, %fd47;
	sub.f64 	%fd104, %fd46, %fd48;
	add.s32 	%r76, %r76, 4;
	add.s32 	%r75, %r75, 4;
	add.s32 	%r74, %r74, 8;
	setp.ne.s32 	%p6, %r75, 0;
	@%p6 bra 	$L__BB1_6;
	add.s32 	%r77, %r76, 1;
$L__BB1_8:
	setp.eq.s32 	%p7, %r3, 0;
	@%p7 bra 	$L__BB1_11;
	shl.b32 	%r79, %r77, 1;
	neg.s32 	%r78, %r3;
$L__BB1_10:
	.pragma "nounroll";
	mov.f64 	%fd10, %fd104;
	mul.f64 	%fd49, %fd2, %fd10;
	cvt.rn.f64.u32 	%fd50, %r79;
	mul.f64 	%fd51, %fd101, %fd50;
	sub.f64 	%fd104, %fd49, %fd51;
	add.s32 	%r79, %r79, 2;
	add.s32 	%r78, %r78, 1;
	setp.ne.s32 	%p8, %r78, 0;
	mov.f64 	%fd101, %fd10;
	@%p8 bra 	$L__BB1_10;
$L__BB1_11:
	setp.lt.s32 	%p9, %r36, 1;
	mov.f64 	%fd110, 0d3FF0000000000000;
	@%p9 bra 	$L__BB1_19;
	and.b32  	%r19, %r36, 3;
	setp.lt.u32 	%p10, %r36, 4;
	mov.f64 	%fd110, 0d3FF0000000000000;
	mov.b32 	%r84, 1;
	@%p10 bra 	$L__BB1_16;
	and.b32  	%r54, %r36, 2147483644;
	neg.s32 	%r80, %r54;
	mov.f64 	%fd105, 0d3FF0000000000000;
	mov.b32 	%r81, 2;
	mov.f64 	%fd110, %fd105;
$L__BB1_14:
	mul.f64 	%fd56, %fd110, %fd105;
	add.s32 	%r55, %r81, 2;
	cvt.rn.f64.u32 	%fd57, %r81;
	mul.f64 	%fd58, %fd56, %fd57;
	add.s32 	%r56, %r81, 1;
	cvt.rn.f64.u32 	%fd59, %r56;
	mul.f64 	%fd60, %fd58, %fd59;
	cvt.rn.f64.u32 	%fd61, %r55;
	mul.f64 	%fd110, %fd60, %fd61;
	add.f64 	%fd105, %fd105, 0d4010000000000000;
	add.s32 	%r81, %r81, 4;
	add.s32 	%r80, %r80, 4;
	setp.ne.s32 	%p11, %r80, 0;
	@%p11 bra 	$L__BB1_14;
	add.s32 	%r84, %r81, -1;
$L__BB1_16:
	setp.eq.s32 	%p12, %r19, 0;
	@%p12 bra 	$L__BB1_19;
	neg.s32 	%r83, %r19;
$L__BB1_18:
	.pragma "nounroll";
	cvt.rn.f64.u32 	%fd62, %r84;
	mul.f64 	%fd110, %fd110, %fd62;
	add.s32 	%r84, %r84, 1;
	add.s32 	%r83, %r83, 1;
	setp.ne.s32 	%p13, %r83, 0;
	@%p13 bra 	$L__BB1_18;
$L__BB1_19:
	cvt.rn.f64.s32 	%fd63, %r36;
	mov.f64 	%fd64, 0d4000000000000000;
	{
	.reg .b32 %temp; 
	mov.b64 	{%temp, %r57}, %fd64;
	}
	{
	.reg .b32 %temp; 
	mov.b64 	{%temp, %r58}, %fd63;
	}
	shr.u32 	%r59, %r58, 20;
	and.b32  	%r60, %r59, 2047;
	add.s32 	%r61, %r60, -1012;
	mov.b64 	%rd2, %fd63;
	shl.b64 	%rd3, %rd2, %r61;
	setp.eq.s64 	%p14, %rd3, -9223372036854775808;
	{ // callseq 2, 0
	.param .b64 param0;
	st.param.f64 	[param0], %fd63;
	.param .b64 retval0;
	call.uni (retval0), 
	__internal_accurate_pow, 
	(
	param0
	);
	ld.param.f64 	%fd65, [retval0];
	} // callseq 2
	setp.lt.s32 	%p15, %r57, 0;
	neg.f64 	%fd67, %fd65;
	selp.f64 	%fd68, %fd67, %fd65, %p14;
	selp.f64 	%fd69, %fd68, %fd65, %p15;
	setp.eq.s32 	%p16, %r36, 0;
	selp.f64 	%fd70, 0d3FF0000000000000, %fd69, %p16;
	mul.f64 	%fd71, %fd110, %fd70;
	sqrt.rn.f64 	%fd72, %fd71;
	mov.f64 	%fd73, 0d3FE8093870155910;
	div.rn.f64 	%fd74, %fd73, %fd72;
	mul.f64 	%fd23, %fd104, %fd74;
	mul.f64 	%fd75, %fd1, %fd1;
	mul.f64 	%fd24, %fd75, 0dBFE0000000000000;
	fma.rn.f64 	%fd76, %fd24, 0d3FF71547652B82FE, 0d4338000000000000;
	{
	.reg .b32 %temp; 
	mov.b64 	{%r32, %temp}, %fd76;
	}
	mov.f64 	%fd77, 0dC338000000000000;
	add.rn.f64 	%fd78, %fd76, %fd77;
	fma.rn.f64 	%fd79, %fd78, 0dBFE62E42FEFA39EF, %fd24;
	fma.rn.f64 	%fd80, %fd78, 0dBC7ABC9E3B39803F, %fd79;
	fma.rn.f64 	%fd81, %fd80, 0d3E5ADE1569CE2BDF, 0d3E928AF3FCA213EA;
	fma.rn.f64 	%fd82, %fd81, %fd80, 0d3EC71DEE62401315;
	fma.rn.f64 	%fd83, %fd82, %fd80, 0d3EFA01997C89EB71;
	fma.rn.f64 	%fd84, %fd83, %fd80, 0d3F2A01A014761F65;
	fma.rn.f64 	%fd85, %fd84, %fd80, 0d3F56C16C1852B7AF;
	fma.rn.f64 	%fd86, %fd85, %fd80, 0d3F81111111122322;
	fma.rn.f64 	%fd87, %fd86, %fd80, 0d3FA55555555502A1;
	fma.rn.f64 	%fd88, %fd87, %fd80, 0d3FC5555555555511;
	fma.rn.f64 	%fd89, %fd88, %fd80, 0d3FE000000000000B;
	fma.rn.f64 	%fd90, %fd89, %fd80, 0d3FF0000000000000;
	fma.rn.f64 	%fd91, %fd90, %fd80, 0d3FF0000000000000;
	{
	.reg .b32 %temp; 
	mov.b64 	{%r33, %temp}, %fd91;
	}
	{
	.reg .b32 %temp; 
	mov.b64 	{%temp, %r34}, %fd91;
	}
	shl.b32 	%r62, %r32, 20;
	add.s32 	%r63, %r62, %r34;
	mov.b64 	%fd111, {%r33, %r63};
	{
	.reg .b32 %temp; 
	mov.b64 	{%temp, %r64}, %fd24;
	}
	mov.b32 	%f2, %r64;
	abs.f32 	%f1, %f2;
	setp.lt.f32 	%p17, %f1, 0f4086232B;
	@%p17 bra 	$L__BB1_22;
	setp.lt.f64 	%p18, %fd24, 0d0000000000000000;
	add.f64 	%fd92, %fd24, 0d7FF0000000000000;
	selp.f64 	%fd111, 0d0000000000000000, %fd92, %p18;
	setp.geu.f32 	%p19, %f1, 0f40874800;
	@%p19 bra 	$L__BB1_22;
	shr.u32 	%r65, %r32, 31;
	add.s32 	%r66, %r32, %r65;
	shr.s32 	%r67, %r66, 1;
	shl.b32 	%r68, %r67, 20;
	add.s32 	%r69, %r34, %r68;
	mov.b64 	%fd93, {%r33, %r69};
	sub.s32 	%r70, %r32, %r67;
	shl.b32 	%r71, %r70, 20;
	add.s32 	%r72, %r71, 1072693248;
	mov.b32 	%r73, 0;
	mov.b64 	%fd94, {%r73, %r72};
	mul.f64 	%fd111, %fd94, %fd93;
$L__BB1_22:
	mul.f64 	%fd95, %fd23, %fd111;
	cvta.to.global.u64 	%rd5, %rd1;
	mul.wide.s32 	%rd6, %r1, 16;
	add.s64 	%rd7, %rd5, %rd6;
	mov.f64 	%fd96, 0d0000000000000000;
	st.global.v2.f64 	[%rd7], {%fd95, %fd96};
$L__BB1_23:
	ret;

}
	// .globl	_Z16kernel_set_focksP7double2idPKS_i
.visible .entry _Z16kernel_set_focksP7double2idPKS_i(
	.param .u64 .ptr .align 1 _Z16kernel_set_focksP7double2idPKS_i_param_0,
	.param .u32 _Z16kernel_set_focksP7double2idPKS_i_param_1,
	.param .f64 _Z16kernel_set_focksP7double2idPKS_i_param_2,
	.param .u64 .ptr .align 1 _Z16kernel_set_focksP7double2idPKS_i_param_3,
	.param .u32 _Z16kernel_set_focksP7double2idPKS_i_param_4
)
{
	.reg .pred 	%p<23>;
	.reg .b32 	%r<69>;
	.reg .b32 	%f<3>;
	.reg .b64 	%rd<12>;
	.reg .b64 	%fd<134>;

	ld.param.u64 	%rd2, [_Z16kernel_set_focksP7double2idPKS_i_param_0];
	ld.param.u32 	%r19, [_Z16kernel_set_focksP7double2idPKS_i_param_1];
	ld.param.f64 	%fd29, [_Z16kernel_set_focksP7double2idPKS_i_param_2];
	ld.param.u64 	%rd3, [_Z16kernel_set_focksP7double2idPKS_i_param_3];
	ld.param.u32 	%r20, [_Z16kernel_set_focksP7double2idPKS_i_param_4];
	mov.u32 	%r21, %ctaid.x;
	mov.u32 	%r22, %ntid.x;
	mov.u32 	%r23, %tid.x;
	mad.lo.s32 	%r1, %r21, %r22, %r23;
	setp.ge.s32 	%p1, %r1, %r19;
	@%p1 bra 	$L__BB2_23;
	shr.u32 	%r24, %r19, 31;
	add.s32 	%r25, %r19, %r24;
	shr.s32 	%r26, %r25, 1;
	sub.s32 	%r27, %r1, %r26;
	cvt.rn.f64.s32 	%fd31, %r27;
	mul.f64 	%fd1, %fd29, %fd31;
	setp.lt.s32 	%p2, %r20, 1;
	mov.f64 	%fd132, 0d0000000000000000;
	mov.f64 	%fd133, %fd132;
	@%p2 bra 	$L__BB2_22;
	add.f64 	%fd2, %fd1, %fd1;
	mov.f64 	%fd33, 0d4000000000000000;
	{
	.reg .b32 %temp; 
	mov.b64 	{%temp, %r2}, %fd33;
	}
	mul.f64 	%fd34, %fd1, %fd1;
	mul.f64 	%fd35, %fd34, 0dBFE0000000000000;
	fma.rn.f64 	%fd36, %fd35, 0d3FF71547652B82FE, 0d4338000000000000;
	{
	.reg .b32 %temp; 
	mov.b64 	{%r29, %temp}, %fd36;
	}
	mov.f64 	%fd37, 0dC338000000000000;
	add.rn.f64 	%fd38, %fd36, %fd37;
	fma.rn.f64 	%fd39, %fd38, 0dBFE62E42FEFA39EF, %fd35;
	fma.rn.f64 	%fd40, %fd38, 0dBC7ABC9E3B39803F, %fd39;
	fma.rn.f64 	%fd41, %fd40, 0d3E5ADE1569CE2BDF, 0d3E928AF3FCA213EA;
	fma.rn.f64 	%fd42, %fd41, %fd40, 0d3EC71DEE62401315;
	fma.rn.f64 	%fd43, %fd42, %fd40, 0d3EFA01997C89EB71;
	fma.rn.f64 	%fd44, %fd43, %fd40, 0d3F2A01A014761F65;
	fma.rn.f64 	%fd45, %fd44, %fd40, 0d3F56C16C1852B7AF;
	fma.rn.f64 	%fd46, %fd45, %fd40, 0d3F81111111122322;
	fma.rn.f64 	%fd47, %fd46, %fd40, 0d3FA55555555502A1;
	fma.rn.f64 	%fd48, %fd47, %fd40, 0d3FC5555555555511;
	fma.rn.f64 	%fd49, %fd48, %fd40, 0d3FE000000000000B;
	fma.rn.f64 	%fd50, %fd49, %fd40, 0d3FF0000000000000;
	fma.rn.f64 	%fd51, %fd50, %fd40, 0d3FF0000000000000;
	{
	.reg .b32 %temp; 
	mov.b64 	{%r30, %temp}, %fd51;
	}
	{
	.reg .b32 %temp; 
	mov.b64 	{%temp, %r31}, %fd51;
	}
	shl.b32 	%r32, %r29, 20;
	add.s32 	%r33, %r32, %r31;
	mov.b64 	%fd52, {%r30, %r33};
	{
	.reg .b32 %temp; 
	mov.b64 	{%temp, %r34}, %fd35;
	}
	mov.b32 	%f1, %r34;
	abs.f32 	%f2, %f1;
	setp.lt.f32 	%p3, %f2, 0f4086232B;
	setp.lt.f64 	%p4, %fd35, 0d0000000000000000;
	add.f64 	%fd53, %fd35, 0d7FF0000000000000;
	selp.f64 	%fd54, 0d0000000000000000, %fd53, %p4;
	setp.geu.f32 	%p5, %f2, 0f40874800;
	shr.u32 	%r35, %r29, 31;
	add.s32 	%r36, %r29, %r35;
	shr.s32 	%r37, %r36, 1;
	shl.b32 	%r38, %r37, 20;
	add.s32 	%r39, %r31, %r38;
	mov.b64 	%fd55, {%r30, %r39};
	sub.s32 	%r40, %r29, %r37;
	shl.b32 	%r41, %r40, 20;
	add.s32 	%r42, %r41, 1072693248;
	mov.b32 	%r63, 0;
	mov.b64 	%fd56, {%r63, %r42};
	mul.f64 	%fd57, %fd56, %fd55;
	selp.f64 	%fd58, %fd54, %fd57, %p5;
	selp.f64 	%fd3, %fd52, %fd58, %p3;
	cvta.to.global.u64 	%rd1, %rd3;
	mov.f64 	%fd133, 0d0000000000000000;
	mov.f64 	%fd132, %fd133;
$L__BB2_3:
	add.s32 	%r4, %r63, -1;
	mov.f64 	%fd127, 0d3FF0000000000000;
	setp.eq.s32 	%p6, %r63, 0;
	@%p6 bra 	$L__BB2_13;
	setp.eq.s32 	%p7, %r63, 1;
	mov.f64 	%fd127, %fd2;
	@%p7 bra 	$L__BB2_13;
	add.s32 	%r44, %r63, -2;
	and.b32  	%r5, %r4, 3;
	setp.lt.u32 	%p8, %r44, 3;
	mov.f64 	%fd126, 0d3FF0000000000000;
	mov.b32 	%r66, 2;
	mov.f64 	%fd125, %fd2;
	@%p8 bra 	$L__BB2_9;
	and.b32  	%r46, %r4, -4;
	neg.s32 	%r64, %r46;
	mov.f64 	%fd126, 0d3FF0000000000000;
	mov.b32 	%r65, 4;
	mov.f64 	%fd127, %fd2;
$L__BB2_7:
	mul.f64 	%fd63, %fd2, %fd127;
	add.s32 	%r47, %r65, -2;
	cvt.rn.f64.u32 	%fd64, %r47;
	mul.f64 	%fd65, %fd126, %fd64;
	sub.f64 	%fd66, %fd63, %fd65;
	mul.f64 	%fd67, %fd2, %fd66;
	add.s32 	%r48, %r65, 4;
	cvt.rn.f64.u32 	%fd68, %r65;
	mul.f64 	%fd69, %fd127, %fd68;
	sub.f64 	%fd70, %fd67, %fd69;
	mul.f64 	%fd71, %fd2, %fd70;
	add.s32 	%r49, %r65, 2;
	cvt.rn.f64.u32 	%fd72, %r49;
	mul.f64 	%fd73, %fd66, %fd72;
	sub.f64 	%fd126, %fd71, %fd73;
	mul.f64 	%fd74, %fd2, %fd126;
	cvt.rn.f64.u32 	%fd75, %r48;
	mul.f64 	%fd76, %fd70, %fd75;
	sub.f64 	%fd127, %fd74, %fd76;
	add.s32 	%r65, %r65, 8;
	add.s32 	%r64, %r64, 4;
	setp.ne.s32 	%p9, %r64, 0;
	@%p9 bra 	$L__BB2_7;
	add.s32 	%r66, %r65, -2;
	mov.f64 	%fd125, %fd127;
$L__BB2_9:
	setp.eq.s32 	%p10, %r5, 0;
	@%p10 bra 	$L__BB2_13;
	mul.f64 	%fd77, %fd2, %fd125;
	cvt.rn.f64.u32 	%fd78, %r66;
	mul.f64 	%fd79, %fd126, %fd78;
	sub.f64 	%fd13, %fd77, %fd79;
	setp.eq.s32 	%p11, %r5, 1;
	mov.f64 	%fd127, %fd13;
	@%p11 bra 	$L__BB2_13;
	mul.f64 	%fd80, %fd2, %fd13;
	add.s32 	%r50, %r66, 2;
	cvt.rn.f64.u32 	%fd81, %r50;
	mul.f64 	%fd82, %fd125, %fd81;
	sub.f64 	%fd127, %fd80, %fd82;
	setp.eq.s32 	%p12, %r5, 2;
	@%p12 bra 	$L__BB2_13;
	mul.f64 	%fd83, %fd2, %fd127;
	add.s32 	%r51, %r66, 4;
	cvt.rn.f64.u32 	%fd84, %r51;
	mul.f64 	%fd85, %fd13, %fd84;
	sub.f64 	%fd127, %fd83, %fd85;
$L__BB2_13:
	setp.eq.s32 	%p13, %r63, 0;
	mov.f64 	%fd131, 0d3FF0000000000000;
	@%p13 bra 	$L__BB2_21;
	and.b32  	%r13, %r63, 3;
	setp.lt.u32 	%p14, %r63, 4;
	mov.f64 	%fd131, 0d3FF0000000000000;
	mov.b32 	%r68, 1;
	@%p14 bra 	$L__BB2_17;
	and.b32  	%r14, %r63, 2147483644;
	mov.f64 	%fd131, 0d3FF0000000000000;
	mov.b32 	%r68, 1;
$L__BB2_16:
	cvt.rn.f64.u32 	%fd90, %r68;
	mul.f64 	%fd91, %fd131, %fd90;
	add.s32 	%r54, %r68, 1;
	cvt.rn.f64.u32 	%fd92, %r54;
	mul.f64 	%fd93, %fd91, %fd92;
	add.s32 	%r55, %r68, 2;
	cvt.rn.f64.u32 	%fd94, %r55;
	mul.f64 	%fd95, %fd93, %fd94;
	add.s32 	%r56, %r68, 3;
	cvt.rn.f64.u32 	%fd96, %r56;
	mul.f64 	%fd131, %fd95, %fd96;
	add.s32 	%r68, %r68, 4;
	setp.ne.s32 	%p15, %r56, %r14;
	@%p15 bra 	$L__BB2_16;
$L__BB2_17:
	setp.eq.s32 	%p16, %r13, 0;
	@%p16 bra 	$L__BB2_21;
	cvt.rn.f64.u32 	%fd97, %r68;
	mul.f64 	%fd131, %fd131, %fd97;
	setp.eq.s32 	%p17, %r13, 1;
	@%p17 bra 	$L__BB2_21;
	add.s32 	%r57, %r68, 1;
	cvt.rn.f64.u32 	%fd98, %r57;
	mul.f64 	%fd131, %fd131, %fd98;
	setp.eq.s32 	%p18, %r13, 2;
	@%p18 bra 	$L__BB2_21;
	add.s32 	%r58, %r68, 2;
	cvt.rn.f64.u32 	%fd99, %r58;
	mul.f64 	%fd131, %fd131, %fd99;
$L__BB2_21:
	setp.eq.s32 	%p19, %r63, 0;
	setp.lt.s32 	%p20, %r2, 0;
	cvt.rn.f64.u32 	%fd100, %r63;
	{
	.reg .b32 %temp; 
	mov.b64 	{%temp, %r59}, %fd100;
	}
	shr.u32 	%r60, %r59, 20;
	and.b32  	%r61, %r60, 2047;
	add.s32 	%r62, %r61, -1012;
	mov.b64 	%rd4, %fd100;
	shl.b64 	%rd5, %rd4, %r62;
	setp.eq.s64 	%p21, %rd5, -9223372036854775808;
	{ // callseq 3, 0
	.param .b64 param0;
	st.param.f64 	[param0], %fd100;
	.param .b64 retval0;
	call.uni (retval0), 
	__internal_accurate_pow, 
	(
	param0
	);
	ld.param.f64 	%fd101, [retval0];
	} // callseq 3
	neg.f64 	%fd103, %fd101;
	selp.f64 	%fd104, %fd103, %fd101, %p21;
	selp.f64 	%fd105, %fd104, %fd101, %p20;
	selp.f64 	%fd106, 0d3FF0000000000000, %fd105, %p19;
	mul.f64 	%fd107, %fd131, %fd106;
	sqrt.rn.f64 	%fd108, %fd107;
	mov.f64 	%fd109, 0d3FE8093870155910;
	div.rn.f64 	%fd110, %fd109, %fd108;
	mul.f64 	%fd111, %fd127, %fd110;
	mul.f64 	%fd112, %fd111, %fd3;
	mul.wide.u32 	%rd7, %r63, 16;
	add.s64 	%rd8, %rd1, %rd7;
	ld.global.v2.f64 	{%fd113, %fd114}, [%rd8];
	mul.f64 	%fd115, %fd113, %fd112;
	mul.f64 	%fd116, %fd114, 0d0000000000000000;
	sub.f64 	%fd117, %fd115, %fd116;
	mul.f64 	%fd118, %fd112, %fd114;
	fma.rn.f64 	%fd119, %fd113, 0d0000000000000000, %fd118;
	add.f64 	%fd133, %fd133, %fd117;
	add.f64 	%fd132, %fd132, %fd119;
	add.s32 	%r63, %r63, 1;
	setp.ne.s32 	%p22, %r63, %r20;
	@%p22 bra 	$L__BB2_3;
$L__BB2_22:
	cvta.to.global.u64 	%rd9, %rd2;
	mul.wide.s32 	%rd10, %r1, 16;
	add.s64 	%rd11, %rd9, %rd10;
	st.global.v2.f64 	[%rd11], {%fd133, %fd132};
$L__BB2_23:
	ret;

}
	// .globl	_Z16kernel_ft_x_to_pPK7double2PS_iid
.visible .entry _Z16kernel_ft_x_to_pPK7double2PS_iid(
	.param .u64 .ptr .align 1 _Z16kernel_ft_x_to_pPK7double2PS_iid_param_0,
	.param .u64 .ptr .align 1 _Z16kernel_ft_x_to_pPK7double2PS_iid_param_1,
	.param .u32 _Z16kernel_ft_x_to_pPK7double2PS_iid_param_2,
	.param .u32 _Z16kernel_ft_x_to_pPK7double2PS_iid_param_3,
	.param .f64 _Z16kernel_ft_x_to_pPK7double2PS_iid_param_4
)
{
	.reg .pred 	%p<12>;
	.reg .b32 	%r<46>;
	.reg .b64 	%rd<19>;
	.reg .b64 	%fd<95>;

	ld.param.u32 	%r20, [_Z16kernel_ft_x_to_pPK7double2PS_iid_param_2];
	ld.param.u32 	%r19, [_Z16kernel_ft_x_to_pPK7double2PS_iid_param_3];
	ld.param.f64 	%fd20, [_Z16kernel_ft_x_to_pPK7double2PS_iid_param_4];
	mov.u32 	%r21, %ctaid.x;
	mov.u32 	%r22, %ntid.x;
	mov.u32 	%r23, %tid.x;
	mad.lo.s32 	%r1, %r21, %r22, %r23;
	setp.ge.s32 	%p1, %r1, %r20;
	@%p1 bra 	$L__BB3_14;
	setp.lt.s32 	%p2, %r19, 1;
	mov.f64 	%fd93, 0d0000000000000000;
	mov.f64 	%fd94, %fd93;
	@%p2 bra 	$L__BB3_13;
	rem.s32 	%r24, %r1, %r19;
	shr.u32 	%r25, %r19, 31;
	add.s32 	%r26, %r19, %r25;
	shr.s32 	%r27, %r26, 1;
	sub.s32 	%r28, %r24, %r27;
	cvt.rn.f64.s32 	%fd23, %r28;
	shr.u32 	%r29, %r19, 1;
	neg.f64 	%fd24, %fd23;
	mul.f64 	%fd1, %fd20, %fd24;
	sub.s32 	%r40, %r1, %r24;
	neg.s32 	%r42, %r29;
	neg.s32 	%r41, %r19;
	mov.f64 	%fd94, 0d0000000000000000;
	mov.u64 	%rd5, __cudart_sin_cos_coeffs;
	mov.f64 	%fd93, %fd94;
$L__BB3_3:
	cvt.rn.f64.s32 	%fd25, %r42;
	mul.f64 	%fd26, %fd20, %fd25;
	mul.f64 	%fd4, %fd1, %fd26;
	abs.f64 	%fd5, %fd4;
	setp.neu.f64 	%p3, %fd5, 0d7FF0000000000000;
	@%p3 bra 	$L__BB3_5;
	mov.f64 	%fd32, 0d0000000000000000;
	mul.rn.f64 	%fd91, %fd4, %fd32;
	mov.b32 	%r44, 1;
	bra.uni 	$L__BB3_8;
$L__BB3_5:
	mul.f64 	%fd27, %fd4, 0d3FE45F306DC9C883;
	cvt.rni.s32.f64 	%r43, %fd27;
	cvt.rn.f64.s32 	%fd28, %r43;
	fma.rn.f64 	%fd29, %fd28, 0dBFF921FB54442D18, %fd4;
	fma.rn.f64 	%fd30, %fd28, 0dBC91A62633145C00, %fd29;
	fma.rn.f64 	%fd91, %fd28, 0dB97B839A252049C0, %fd30;
	setp.ltu.f64 	%p4, %fd5, 0d41E0000000000000;
	@%p4 bra 	$L__BB3_7;
	{ // callseq 4, 0
	.param .b64 param0;
	st.param.f64 	[param0], %fd4;
	.param .align 16 .b8 retval0[16];
	call.uni (retval0), 
	__internal_trig_reduction_slowpathd, 
	(
	param0
	);
	ld.param.f64 	%fd91, [retval0];
	ld.param.b32 	%r43, [retval0+8];
	} // callseq 4
$L__BB3_7:
	add.s32 	%r44, %r43, 1;
$L__BB3_8:
	setp.neu.f64 	%p5, %fd5, 0d7FF0000000000000;
	shl.b32 	%r32, %r44, 6;
	cvt.u64.u32 	%rd3, %r32;
	and.b64  	%rd4, %rd3, 64;
	add.s64 	%rd6, %rd5, %rd4;
	mul.rn.f64 	%fd33, %fd91, %fd91;
	and.b32  	%r33, %r44, 1;
	setp.eq.b32 	%p6, %r33, 1;
	selp.f64 	%fd34, 0dBDA8FF8320FD8164, 0d3DE5DB65F9785EBA, %p6;
	ld.global.nc.v2.f64 	{%fd35, %fd36}, [%rd6];
	fma.rn.f64 	%fd37, %fd34, %fd33, %fd35;
	fma.rn.f64 	%fd38, %fd37, %fd33, %fd36;
	ld.global.nc.v2.f64 	{%fd39, %fd40}, [%rd6+16];
	fma.rn.f64 	%fd41, %fd38, %fd33, %fd39;
	fma.rn.f64 	%fd42, %fd41, %fd33, %fd40;
	ld.global.nc.v2.f64 	{%fd43, %fd44}, [%rd6+32];
	fma.rn.f64 	%fd45, %fd42, %fd33, %fd43;
	fma.rn.f64 	%fd46, %fd45, %fd33, %fd44;
	fma.rn.f64 	%fd47, %fd46, %fd91, %fd91;
	fma.rn.f64 	%fd48, %fd46, %fd33, 0d3FF0000000000000;
	selp.f64 	%fd49, %fd48, %fd47, %p6;
	and.b32  	%r34, %r44, 2;
	setp.eq.s32 	%p7, %r34, 0;
	mov.f64 	%fd50, 0d0000000000000000;
	sub.f64 	%fd51, %fd50, %fd49;
	selp.f64 	%fd11, %fd49, %fd51, %p7;
	@%p5 bra 	$L__BB3_10;
	mov.f64 	%fd57, 0d0000000000000000;
	mul.rn.f64 	%fd92, %fd4, %fd57;
	mov.b32 	%r45, 0;
	bra.uni 	$L__BB3_12;
$L__BB3_10:
	mul.f64 	%fd52, %fd4, 0d3FE45F306DC9C883;
	cvt.rni.s32.f64 	%r45, %fd52;
	cvt.rn.f64.s32 	%fd53, %r45;
	fma.rn.f64 	%fd54, %fd53, 0dBFF921FB54442D18, %fd4;
	fma.rn.f64 	%fd55, %fd53, 0dBC91A62633145C00, %fd54;
	fma.rn.f64 	%fd92, %fd53, 0dB97B839A252049C0, %fd55;
	setp.ltu.f64 	%p8, %fd5, 0d41E0000000000000;
	@%p8 bra 	$L__BB3_12;
	{ // callseq 5, 0
	.param .b64 param0;
	st.param.f64 	[param0], %fd4;
	.param .align 16 .b8 retval0[16];
	call.uni (retval0), 
	__internal_trig_reduction_slowpathd, 
	(
	param0
	);
	ld.param.f64 	%fd92, [retval0];
	ld.param.b32 	%r45, [retval0+8];
	} // callseq 5
$L__BB3_12:
	ld.param.u64 	%rd17, [_Z16kernel_ft_x_to_pPK7double2PS_iid_param_0];
	shl.b32 	%r37, %r45, 6;
	cvt.u64.u32 	%rd7, %r37;
	and.b64  	%rd8, %rd7, 64;
	add.s64 	%rd10, %rd5, %rd8;
	mul.rn.f64 	%fd58, %fd92, %fd92;
	and.b32  	%r38, %r45, 1;
	setp.eq.b32 	%p9, %r38, 1;
	selp.f64 	%fd59, 0dBDA8FF8320FD8164, 0d3DE5DB65F9785EBA, %p9;
	ld.global.nc.v2.f64 	{%fd60, %fd61}, [%rd10];
	fma.rn.f64 	%fd62, %fd59, %fd58, %fd60;
	fma.rn.f64 	%fd63, %fd62, %fd58, %fd61;
	ld.global.nc.v2.f64 	{%fd64, %fd65}, [%rd10+16];
	fma.rn.f64 	%fd66, %fd63, %fd58, %fd64;
	fma.rn.f64 	%fd67, %fd66, %fd58, %fd65;
	ld.global.nc.v2.f64 	{%fd68, %fd69}, [%rd10+32];
	fma.rn.f64 	%fd70, %fd67, %fd58, %fd68;
	fma.rn.f64 	%fd71, %fd70, %fd58, %fd69;
	fma.rn.f64 	%fd72, %fd71, %fd92, %fd92;
	fma.rn.f64 	%fd73, %fd71, %fd58, 0d3FF0000000000000;
	selp.f64 	%fd74, %fd73, %fd72, %p9;
	and.b32  	%r39, %r45, 2;
	setp.eq.s32 	%p10, %r39, 0;
	mov.f64 	%fd75, 0d0000000000000000;
	sub.f64 	%fd76, %fd75, %fd74;
	selp.f64 	%fd77, %fd74, %fd76, %p10;
	mul.wide.s32 	%rd11, %r40, 16;
	cvta.to.global.u64 	%rd12, %rd17;
	add.s64 	%rd13, %rd12, %rd11;
	ld.global.v2.f64 	{%fd78, %fd79}, [%rd13];
	mul.f64 	%fd80, %fd11, %fd78;
	mul.f64 	%fd81, %fd79, %fd77;
	sub.f64 	%fd82, %fd80, %fd81;
	mul.f64 	%fd83, %fd78, %fd77;
	fma.rn.f64 	%fd84, %fd11, %fd79, %fd83;
	add.f64 	%fd94, %fd94, %fd82;
	add.f64 	%fd93, %fd93, %fd84;
	add.s32 	%r42, %r42, 1;
	add.s32 	%r41, %r41, 1;
	setp.ne.s32 	%p11, %r41, 0;
	add.s32 	%r40, %r40, 1;
	@%p11 bra 	$L__BB3_3;
$L__BB3_13:
	ld.param.u64 	%rd18, [_Z16kernel_ft_x_to_pPK7double2PS_iid_param_1];
	div.rn.f64 	%fd85, %fd20, 0d40040D931FF62705;
	mul.f64 	%fd86, %fd85, %fd94;
	mul.f64 	%fd87, %fd85, %fd93;
	cvta.to.global.u64 	%rd14, %rd18;
	mul.wide.s32 	%rd15, %r1, 16;
	add.s64 	%rd16, %rd14, %rd15;
	st.global.v2.f64 	[%rd16], {%fd86, %fd87};
$L__BB3_14:
	ret;

}
	// .globl	_Z16kernel_ft_p_to_xPK7double2PS_iid
.visible .entry _Z16kernel_ft_p_to_xPK7double2PS_iid(
	.param .u64 .ptr .align 1 _Z16kernel_ft_p_to_xPK7double2PS_iid_param_0,
	.param .u64 .ptr .align 1 _Z16kernel_ft_p_to_xPK7double2PS_iid_param_1,
	.param .u32 _Z16kernel_ft_p_to_xPK7double2PS_iid_param_2,
	.param .u32 _Z16kernel_ft_p_to_xPK7double2PS_iid_param_3,
	.param .f64 _Z16kernel_ft_p_to_xPK7double2PS_iid_param_4
)
{
	.reg .pred 	%p<12>;
	.reg .b32 	%r<46>;
	.reg .b64 	%rd<19>;
	.reg .b64 	%fd<94>;

	ld.param.u32 	%r20, [_Z16kernel_ft_p_to_xPK7double2PS_iid_param_2];
	ld.param.u32 	%r19, [_Z16kernel_ft_p_to_xPK7double2PS_iid_param_3];
	ld.param.f64 	%fd20, [_Z16kernel_ft_p_to_xPK7double2PS_iid_param_4];
	mov.u32 	%r21, %ctaid.x;
	mov.u32 	%r22, %ntid.x;
	mov.u32 	%r23, %tid.x;
	mad.lo.s32 	%r1, %r21, %r22, %r23;
	setp.ge.s32 	%p1, %r1, %r20;
	@%p1 bra 	$L__BB4_14;
	setp.lt.s32 	%p2, %r19, 1;
	mov.f64 	%fd92, 0d0000000000000000;
	mov.f64 	%fd93, %fd92;
	@%p2 bra 	$L__BB4_13;
	rem.s32 	%r24, %r1, %r19;
	shr.u32 	%r25, %r19, 1;
	sub.s32 	%r40, %r1, %r24;
	neg.s32 	%r42, %r25;
	neg.s32 	%r41, %r19;
	shr.u32 	%r26, %r19, 31;
	add.s32 	%r27, %r19, %r26;
	shr.s32 	%r28, %r27, 1;
	sub.s32 	%r29, %r24, %r28;
	cvt.rn.f64.s32 	%fd23, %r29;
	mul.f64 	%fd1, %fd20, %fd23;
	mov.f64 	%fd93, 0d0000000000000000;
	mov.u64 	%rd5, __cudart_sin_cos_coeffs;
	mov.f64 	%fd92, %fd93;
$L__BB4_3:
	cvt.rn.f64.s32 	%fd24, %r42;
	mul.f64 	%fd25, %fd20, %fd24;
	mul.f64 	%fd4, %fd1, %fd25;
	abs.f64 	%fd5, %fd4;
	setp.neu.f64 	%p3, %fd5, 0d7FF0000000000000;
	@%p3 bra 	$L__BB4_5;
	mov.f64 	%fd31, 0d0000000000000000;
	mul.rn.f64 	%fd90, %fd4, %fd31;
	mov.b32 	%r44, 1;
	bra.uni 	$L__BB4_8;
$L__BB4_5:
	mul.f64 	%fd26, %fd4, 0d3FE45F306DC9C883;
	cvt.rni.s32.f64 	%r43, %fd26;
	cvt.rn.f64.s32 	%fd27, %r43;
	fma.rn.f64 	%fd28, %fd27, 0dBFF921FB54442D18, %fd4;
	fma.rn.f64 	%fd29, %fd27, 0dBC91A62633145C00, %fd28;
	fma.rn.f64 	%fd90, %fd27, 0dB97B839A252049C0, %fd29;
	setp.ltu.f64 	%p4, %fd5, 0d41E0000000000000;
	@%p4 bra 	$L__BB4_7;
	{ // callseq 6, 0
	.param .b64 param0;
	st.param.f64 	[param0], %fd4;
	.param .align 16 .b8 retval0[16];
	call.uni (retval0), 
	__internal_trig_reduction_slowpathd, 
	(
	param0
	);
	ld.param.f64 	%fd90, [retval0];
	ld.param.b32 	%r43, [retval0+8];
	} // callseq 6
$L__BB4_7:
	add.s32 	%r44, %r43, 1;
$L__BB4_8:
	setp.neu.f64 	%p5, %fd5, 0d7FF0000000000000;
	shl.b32 	%r32, %r44, 6;
	cvt.u64.u32 	%rd3, %r32;
	and.b64  	%rd4, %rd3, 64;
	add.s64 	%rd6, %rd5, %rd4;
	mul.rn.f64 	%fd32, %fd90, %fd90;
	and.b32  	%r33, %r44, 1;
	setp.eq.b32 	%p6, %r33, 1;
	selp.f64 	%fd33, 0dBDA8FF8320FD8164, 0d3DE5DB65F9785EBA, %p6;
	ld.global.nc.v2.f64 	{%fd34, %fd35}, [%rd6];
	fma.rn.f64 	%fd36, %fd33, %fd32, %fd34;
	fma.rn.f64 	%fd37, %fd36, %fd32, %fd35;
	ld.global.nc.v2.f64 	{%fd38, %fd39}, [%rd6+16];
	fma.rn.f64 	%fd40, %fd37, %fd32, %fd38;
	fma.rn.f64 	%fd41, %fd40, %fd32, %fd39;
	ld.global.nc.v2.f64 	{%fd42, %fd43}, [%rd6+32];
	fma.rn.f64 	%fd44, %fd41, %fd32, %fd42;
	fma.rn.f64 	%fd45, %fd44, %fd32, %fd43;
	fma.rn.f64 	%fd46, %fd45, %fd90, %fd90;
	fma.rn.f64 	%fd47, %fd45, %fd32, 0d3FF0000000000000;
	selp.f64 	%fd48, %fd47, %fd46, %p6;
	and.b32  	%r34, %r44, 2;
	setp.eq.s32 	%p7, %r34, 0;
	mov.f64 	%fd49, 0d0000000000000000;
	sub.f64 	%fd50, %fd49, %fd48;
	selp.f64 	%fd11, %fd48, %fd50, %p7;
	@%p5 bra 	$L__BB4_10;
	mov.f64 	%fd56, 0d0000000000000000;
	mul.rn.f64 	%fd91, %fd4, %fd56;
	mov.b32 	%r45, 0;
	bra.uni 	$L__BB4_12;
$L__BB4_10:
	mul.f64 	%fd51, %fd4, 0d3FE45F306DC9C883;
	cvt.rni.s32.f64 	%r45, %fd51;
	cvt.rn.f64.s32 	%fd52, %r45;
	fma.rn.f64 	%fd53, %fd52, 0dBFF921FB54442D18, %fd4;
	fma.rn.f64 	%fd54, %fd52, 0dBC91A62633145C00, %fd53;
	fma.rn.f64 	%fd91, %fd52, 0dB97B839A252049C0, %fd54;
	setp.ltu.f64 	%p8, %fd5, 0d41E0000000000000;
	@%p8 bra 	$L__BB4_12;
	{ // callseq 7, 0
	.param .b64 param0;
	st.param.f64 	[param0], %fd4;
	.param .align 16 .b8 retval0[16];
	call.uni (retval0), 
	__internal_trig_reduction_slowpathd, 
	(
	param0
	);
	ld.param.f64 	%fd91, [retval0];
	ld.param.b32 	%r45, [retval0+8];
	} // callseq 7
$L__BB4_12:
	ld.param.u64 	%rd17, [_Z16kernel_ft_p_to_xPK7double2PS_iid_param_0];
	shl.b32 	%r37, %r45, 6;
	cvt.u64.u32 	%rd7, %r37;
	and.b64  	%rd8, %rd7, 64;
	add.s64 	%rd10, %rd5, %rd8;
	mul.rn.f64 	%fd57, %fd91, %fd91;
	and.b32  	%r38, %r45, 1;
	setp.eq.b32 	%p9, %r38, 1;
	selp.f64 	%fd58, 0dBDA8FF8320FD8164, 0d3DE5DB65F9785EBA, %p9;
	ld.global.nc.v2.f64 	{%fd59, %fd60}, [%rd10];
	fma.rn.f64 	%fd61, %fd58, %fd57, %fd59;
	fma.rn.f64 	%fd62, %fd61, %fd57, %fd60;
	ld.global.nc.v2.f64 	{%fd63, %fd64}, [%rd10+16];
	fma.rn.f64 	%fd65, %fd62, %fd57, %fd63;
	fma.rn.f64 	%fd66, %fd65, %fd57, %fd64;
	ld.global.nc.v2.f64 	{%fd67, %fd68}, [%rd10+32];
	fma.rn.f64 	%fd69, %fd66, %fd57, %fd67;
	fma.rn.f64 	%fd70, %fd69, %fd57, %fd68;
	fma.rn.f64 	%fd71, %fd70, %fd91, %fd91;
	fma.rn.f64 	%fd72, %fd70, %fd57, 0d3FF0000000000000;
	selp.f64 	%fd73, %fd72, %fd71, %p9;
	and.b32  	%r39, %r45, 2;
	setp.eq.s32 	%p10, %r39, 0;
	mov.f64 	%fd74, 0d0000000000000000;
	sub.f64 	%fd75, %fd74, %fd73;
	selp.f64 	%fd76, %fd73, %fd75, %p10;
	mul.wide.s32 	%rd11, %r40, 16;
	cvta.to.global.u64 	%rd12, %rd17;
	add.s64 	%rd13, %rd12, %rd11;
	ld.global.v2.f64 	{%fd77, %fd78}, [%rd13];
	mul.f64 	%fd79, %fd11, %fd77;
	mul.f64 	%fd80, %fd78, %fd76;
	sub.f64 	%fd81, %fd79, %fd80;
	mul.f64 	%fd82, %fd77, %fd76;
	fma.rn.f64 	%fd83, %fd11, %fd78, %fd82;
	add.f64 	%fd93, %fd93, %fd81;
	add.f64 	%fd92, %fd92, %fd83;
	add.s32 	%r42, %r42, 1;
	add.s32 	%r41, %r41, 1;
	setp.ne.s32 	%p11, %r41, 0;
	add.s32 	%r40, %r40, 1;
	@%p11 bra 	$L__BB4_3;
$L__BB4_13:
	ld.param.u64 	%rd18, [_Z16kernel_ft_p_to_xPK7double2PS_iid_param_1];
	div.rn.f64 	%fd84, %fd20, 0d40040D931FF62705;
	mul.f64 	%fd85, %fd84, %fd93;
	mul.f64 	%fd86, %fd84, %fd92;
	cvta.to.global.u64 	%rd14, %rd18;
	mul.wide.s32 	%rd15, %r1, 16;
	add.s64 	%rd16, %rd14, %rd15;
	st.global.v2.f64 	[%rd16], {%fd85, %fd86};
$L__BB4_14:
	ret;

}
	// .globl	_Z18kernel_apply_phaseP7double2iidd
.visible .entry _Z18kernel_apply_phaseP7double2iidd(
	.param .u64 .ptr .align 1 _Z18kernel_apply_phaseP7double2iidd_param_0,
	.param .u32 _Z18kernel_apply_phaseP7double2iidd_param_1,
	.param .u32 _Z18kernel_apply_phaseP7double2iidd_param_2,
	.param .f64 _Z18kernel_apply_phaseP7double2iidd_param_3,
	.param .f64 _Z18kernel_apply_phaseP7double2iidd_param_4
)
{
	.reg .pred 	%p<10>;
	.reg .b32 	%r<33>;
	.reg .b64 	%rd<13>;
	.reg .b64 	%fd<78>;

	ld.param.u64 	%rd2, [_Z18kernel_apply_phaseP7double2iidd_param_0];
	ld.param.u32 	%r11, [_Z18kernel_apply_phaseP7double2iidd_param_1];
	ld.param.u32 	%r10, [_Z18kernel_apply_phaseP7double2iidd_param_2];
	ld.param.f64 	%fd15, [_Z18kernel_apply_phaseP7double2iidd_param_3];
	ld.param.f64 	%fd16, [_Z18kernel_apply_phaseP7double2iidd_param_4];
	mov.u32 	%r12, %ctaid.x;
	mov.u32 	%r13, %ntid.x;
	mov.u32 	%r14, %tid.x;
	mad.lo.s32 	%r1, %r12, %r13, %r14;
	setp.ge.s32 	%p1, %r1, %r11;
	@%p1 bra 	$L__BB5_11;
	cvta.to.global.u64 	%rd3, %rd2;
	rem.s32 	%r15, %r1, %r10;
	shr.u32 	%r16, %r10, 31;
	add.s32 	%r17, %r10, %r16;
	shr.s32 	%r18, %r17, 1;
	sub.s32 	%r19, %r15, %r18;
	cvt.rn.f64.s32 	%fd17, %r19;
	mul.f64 	%fd18, %fd15, %fd17;
	mul.wide.s32 	%rd4, %r1, 16;
	add.s64 	%rd1, %rd3, %rd4;
	ld.global.v2.f64 	{%fd2, %fd1}, [%rd1];
	mul.f64 	%fd3, %fd16, %fd18;
	abs.f64 	%fd4, %fd3;
	setp.neu.f64 	%p2, %fd4, 0d7FF0000000000000;
	@%p2 bra 	$L__BB5_3;
	mov.f64 	%fd24, 0d0000000000000000;
	mul.rn.f64 	%fd76, %fd3, %fd24;
	mov.b32 	%r31, 1;
	bra.uni 	$L__BB5_6;
$L__BB5_3:
	mul.f64 	%fd19, %fd3, 0d3FE45F306DC9C883;
	cvt.rni.s32.f64 	%r30, %fd19;
	cvt.rn.f64.s32 	%fd20, %r30;
	fma.rn.f64 	%fd21, %fd20, 0dBFF921FB54442D18, %fd3;
	fma.rn.f64 	%fd22, %fd20, 0dBC91A62633145C00, %fd21;
	fma.rn.f64 	%fd76, %fd20, 0dB97B839A252049C0, %fd22;
	setp.ltu.f64 	%p3, %fd4, 0d41E0000000000000;
	@%p3 bra 	$L__BB5_5;
	{ // callseq 8, 0
	.param .b64 param0;
	st.param.f64 	[param0], %fd3;
	.param .align 16 .b8 retval0[16];
	call.uni (retval0), 
	__internal_trig_reduction_slowpathd, 
	(
	param0
	);
	ld.param.f64 	%fd76, [retval0];
	ld.param.b32 	%r30, [retval0+8];
	} // callseq 8
$L__BB5_5:
	add.s32 	%r31, %r30, 1;
$L__BB5_6:
	setp.neu.f64 	%p4, %fd4, 0d7FF0000000000000;
	shl.b32 	%r22, %r31, 6;
	cvt.u64.u32 	%rd5, %r22;
	and.b64  	%rd6, %rd5, 64;
	mov.u64 	%rd7, __cudart_sin_cos_coeffs;
	add.s64 	%rd8, %rd7, %rd6;
	mul.rn.f64 	%fd25, %fd76, %fd76;
	and.b32  	%r23, %r31, 1;
	setp.eq.b32 	%p5, %r23, 1;
	selp.f64 	%fd26, 0dBDA8FF8320FD8164, 0d3DE5DB65F9785EBA, %p5;
	ld.global.nc.v2.f64 	{%fd27, %fd28}, [%rd8];
	fma.rn.f64 	%fd29, %fd26, %fd25, %fd27;
	fma.rn.f64 	%fd30, %fd29, %fd25, %fd28;
	ld.global.nc.v2.f64 	{%fd31, %fd32}, [%rd8+16];
	fma.rn.f64 	%fd33, %fd30, %fd25, %fd31;
	fma.rn.f64 	%fd34, %fd33, %fd25, %fd32;
	ld.global.nc.v2.f64 	{%fd35, %fd36}, [%rd8+32];
	fma.rn.f64 	%fd37, %fd34, %fd25, %fd35;
	fma.rn.f64 	%fd38, %fd37, %fd25, %fd36;
	fma.rn.f64 	%fd39, %fd38, %fd76, %fd76;
	fma.rn.f64 	%fd40, %fd38, %fd25, 0d3FF0000000000000;
	selp.f64 	%fd41, %fd40, %fd39, %p5;
	and.b32  	%r24, %r31, 2;
	setp.eq.s32 	%p6, %r24, 0;
	mov.f64 	%fd42, 0d0000000000000000;
	sub.f64 	%fd43, %fd42, %fd41;
	selp.f64 	%fd10, %fd41, %fd43, %p6;
	@%p4 bra 	$L__BB5_8;
	mov.f64 	%fd49, 0d0000000000000000;
	mul.rn.f64 	%fd77, %fd3, %fd49;
	mov.b32 	%r32, 0;
	bra.uni 	$L__BB5_10;
$L__BB5_8:
	mul.f64 	%fd44, %fd3, 0d3FE45F306DC9C883;
	cvt.rni.s32.f64 	%r32, %fd44;
	cvt.rn.f64.s32 	%fd45, %r32;
	fma.rn.f64 	%fd46, %fd45, 0dBFF921FB54442D18, %fd3;
	fma.rn.f64 	%fd47, %fd45, 0dBC91A62633145C00, %fd46;
	fma.rn.f64 	%fd77, %fd45, 0dB97B839A252049C0, %fd47;
	setp.ltu.f64 	%p7, %fd4, 0d41E0000000000000;
	@%p7 bra 	$L__BB5_10;
	{ // callseq 9, 0
	.param .b64 param0;
	st.param.f64 	[param0], %fd3;
	.param .align 16 .b8 retval0[16];
	call.uni (retval0), 
	__internal_trig_reduction_slowpathd, 
	(
	param0
	);
	ld.param.f64 	%fd77, [retval0];
	ld.param.b32 	%r32, [retval0+8];
	} // callseq 9
$L__BB5_10:
	shl.b32 	%r27, %r32, 6;
	cvt.u64.u32 	%rd9, %r27;
	and.b64  	%rd10, %rd9, 64;
	add.s64 	%rd12, %rd7, %rd10;
	mul.rn.f64 	%fd50, %fd77, %fd77;
	and.b32  	%r28, %r32, 1;
	setp.eq.b32 	%p8, %r28, 1;
	selp.f64 	%fd51, 0dBDA8FF8320FD8164, 0d3DE5DB65F9785EBA, %p8;
	ld.global.nc.v2.f64 	{%fd52, %fd53}, [%rd12];
	fma.rn.f64 	%fd54, %fd51, %fd50, %fd52;
	fma.rn.f64 	%fd55, %fd54, %fd50, %fd53;
	ld.global.nc.v2.f64 	{%fd56, %fd57}, [%rd12+16];
	fma.rn.f64 	%fd58, %fd55, %fd50, %fd56;
	fma.rn.f64 	%fd59, %fd58, %fd50, %fd57;
	ld.global.nc.v2.f64 	{%fd60, %fd61}, [%rd12+32];
	fma.rn.f64 	%fd62, %fd59, %fd50, %fd60;
	fma.rn.f64 	%fd63, %fd62, %fd50, %fd61;
	fma.rn.f64 	%fd64, %fd63, %fd77, %fd77;
	fma.rn.f64 	%fd65, %fd63, %fd50, 0d3FF0000000000000;
	selp.f64 	%fd66, %fd65, %fd64, %p8;
	and.b32  	%r29, %r32, 2;
	setp.eq.s32 	%p9, %r29, 0;
	mov.f64 	%fd67, 0d0000000000000000;
	sub.f64 	%fd68, %fd67, %fd66;
	selp.f64 	%fd69, %fd66, %fd68, %p9;
	mul.f64 	%fd70, %fd2, %fd10;
	mul.f64 	%fd71, %fd1, %fd69;
	sub.f64 	%fd72, %fd70, %fd71;
	mul.f64 	%fd73, %fd2, %fd69;
	fma.rn.f64 	%fd74, %fd1, %fd10, %fd73;
	st.global.v2.f64 	[%rd1], {%fd72, %fd74};
$L__BB5_11:
	ret;

}
	// .globl	_Z22kernel_compute_dv_normPK7double2Pdii
.visible .entry _Z22kernel_compute_dv_normPK7double2Pdii(
	.param .u64 .ptr .align 1 _Z22kernel_compute_dv_normPK7double2Pdii_param_0,
	.param .u64 .ptr .align 1 _Z22kernel_compute_dv_normPK7double2Pdii_param_1,
	.param .u32 _Z22kernel_compute_dv_normPK7double2Pdii_param_2,
	.param .u32 _Z22kernel_compute_dv_normPK7double2Pdii_param_3
)
{
	.reg .pred 	%p<2>;
	.reg .b32 	%r<8>;
	.reg .b64 	%rd<7>;
	.reg .b64 	%fd<6>;

	ld.param.u64 	%rd1, [_Z22kernel_compute_dv_normPK7double2Pdii_param_0];
	ld.param.u64 	%rd2, [_Z22kernel_compute_dv_normPK7double2Pdii_param_1];
	ld.param.u32 	%r2, [_Z22kernel_compute_dv_normPK7double2Pdii_param_2];
	ld.param.u32 	%r3, [_Z22kernel_compute_dv_normPK7double2Pdii_param_3];
	mov.u32 	%r4, %ctaid.x;
	mov.u32 	%r5, %ntid.x;
	mov.u32 	%r6, %tid.x;
	mad.lo.s32 	%r1, %r4, %r5, %r6;
	setp.ge.s32 	%p1, %r1, %r3;
	@%p1 bra 	$L__BB6_2;
	cvta.to.global.u64 	%rd3, %rd1;
	cvta.to.global.u64 	%rd4, %rd2;
	mad.lo.s32 	%r7, %r3, %r2, %r1;
	mul.wide.s32 	%rd5, %r7, 16;
	add.s64 	%rd6, %rd3, %rd5;
	ld.global.v2.f64 	{%fd1, %fd2}, [%rd6];
	mul.f64 	%fd3, %fd2, %fd2;
	fma.rn.f64 	%fd4, %fd1, %fd1, %fd3;
	atom.global.add.f64 	%fd5, [%rd4], %fd4;
$L__BB6_2:
	ret;

}
	// .globl	_Z29kernel_apply_controlled_phaseP7double2iiddii
.visible .entry _Z29kernel_apply_controlled_phaseP7double2iiddii(
	.param .u64 .ptr .align 1 _Z29kernel_apply_controlled_phaseP7double2iiddii_param_0,
	.param .u32 _Z29kernel_apply_controlled_phaseP7double2iiddii_param_1,
	.param .u32 _Z29kernel_apply_controlled_phaseP7double2iiddii_param_2,
	.param .f64 _Z29kernel_apply_controlled_phaseP7double2iiddii_param_3,
	.param .f64 _Z29kernel_apply_controlled_phaseP7double2iiddii_param_4,
	.param .u32 _Z29kernel_apply_controlled_phaseP7double2iiddii_param_5,
	.param .u32 _Z29kernel_apply_controlled_phaseP7double2iiddii_param_6
)
{
	.reg .pred 	%p<20>;
	.reg .b32 	%r<62>;
	.reg .b64 	%rd<23>;
	.reg .b64 	%fd<151>;

	ld.param.u64 	%rd4, [_Z29kernel_apply_controlled_phaseP7double2iiddii_param_0];
	ld.param.u32 	%r21, [_Z29kernel_apply_controlled_phaseP7double2iiddii_param_1];
	ld.param.u32 	%r18, [_Z29kernel_apply_controlled_phaseP7double2iiddii_param_2];
	ld.param.f64 	%fd29, [_Z29kernel_apply_controlled_phaseP7double2iiddii_param_3];
	ld.param.f64 	%fd30, [_Z29kernel_apply_controlled_phaseP7double2iiddii_param_4];
	ld.param.u32 	%r19, [_Z29kernel_apply_controlled_phaseP7double2iiddii_param_5];
	ld.param.u32 	%r20, [_Z29kernel_apply_controlled_phaseP7double2iiddii_param_6];
	cvta.to.global.u64 	%rd1, %rd4;
	mov.u32 	%r22, %ctaid.x;
	mov.u32 	%r23, %ntid.x;
	mov.u32 	%r24, %tid.x;
	mad.lo.s32 	%r1, %r22, %r23, %r24;
	setp.ge.s32 	%p1, %r1, %r21;
	@%p1 bra 	$L__BB7_22;
	div.s32 	%r25, %r1, %r18;
	mul.lo.s32 	%r26, %r25, %r18;
	sub.s32 	%r27, %r1, %r26;
	not.b32 	%r28, %r19;
	add.s32 	%r29, %r20, %r28;
	shr.u32 	%r30, %r18, 31;
	add.s32 	%r31, %r18, %r30;
	shr.s32 	%r32, %r31, 1;
	sub.s32 	%r33, %r27, %r32;
	cvt.rn.f64.s32 	%fd31, %r33;
	mul.f64 	%fd32, %fd29, %fd31;
	mul.f64 	%fd1, %fd30, %fd32;
	shr.u32 	%r34, %r25, %r29;
	and.b32  	%r35, %r34, 1;
	setp.eq.b32 	%p2, %r35, 1;
	not.pred 	%p3, %p2;
	@%p3 bra 	$L__BB7_12;
	mul.wide.s32 	%rd5, %r1, 16;
	add.s64 	%rd2, %rd1, %rd5;
	ld.global.v2.f64 	{%fd3, %fd2}, [%rd2];
	neg.f64 	%fd4, %fd1;
	abs.f64 	%fd5, %fd1;
	setp.neu.f64 	%p4, %fd5, 0d7FF0000000000000;
	@%p4 bra 	$L__BB7_4;
	mov.f64 	%fd38, 0d0000000000000000;
	mul.rn.f64 	%fd146, %fd4, %fd38;
	mov.b32 	%r57, 1;
	bra.uni 	$L__BB7_7;
$L__BB7_4:
	mul.f64 	%fd33, %fd1, 0dBFE45F306DC9C883;
	cvt.rni.s32.f64 	%r56, %fd33;
	cvt.rn.f64.s32 	%fd34, %r56;
	fma.rn.f64 	%fd35, %fd34, 0dBFF921FB54442D18, %fd4;
	fma.rn.f64 	%fd36, %fd34, 0dBC91A62633145C00, %fd35;
	fma.rn.f64 	%fd146, %fd34, 0dB97B839A252049C0, %fd36;
	setp.ltu.f64 	%p5, %fd5, 0d41E0000000000000;
	@%p5 bra 	$L__BB7_6;
	{ // callseq 10, 0
	.param .b64 param0;
	st.param.f64 	[param0], %fd4;
	.param .align 16 .b8 retval0[16];
	call.uni (retval0), 
	__internal_trig_reduction_slowpathd, 
	(
	param0
	);
	ld.param.f64 	%fd146, [retval0];
	ld.param.b32 	%r56, [retval0+8];
	} // callseq 10
$L__BB7_6:
	add.s32 	%r57, %r56, 1;
$L__BB7_7:
	setp.neu.f64 	%p6, %fd5, 0d7FF0000000000000;
	shl.b32 	%r38, %r57, 6;
	cvt.u64.u32 	%rd6, %r38;
	and.b64  	%rd7, %rd6, 64;
	mov.u64 	%rd8, __cudart_sin_cos_coeffs;
	add.s64 	%rd9, %rd8, %rd7;
	mul.rn.f64 	%fd39, %fd146, %fd146;
	and.b32  	%r39, %r57, 1;
	setp.eq.b32 	%p7, %r39, 1;
	selp.f64 	%fd40, 0dBDA8FF8320FD8164, 0d3DE5DB65F9785EBA, %p7;
	ld.global.nc.v2.f64 	{%fd41, %fd42}, [%rd9];
	fma.rn.f64 	%fd43, %fd40, %fd39, %fd41;
	fma.rn.f64 	%fd44, %fd43, %fd39, %fd42;
	ld.global.nc.v2.f64 	{%fd45, %fd46}, [%rd9+16];
	fma.rn.f64 	%fd47, %fd44, %fd39, %fd45;
	fma.rn.f64 	%fd48, %fd47, %fd39, %fd46;
	ld.global.nc.v2.f64 	{%fd49, %fd50}, [%rd9+32];
	fma.rn.f64 	%fd51, %fd48, %fd39, %fd49;
	fma.rn.f64 	%fd52, %fd51, %fd39, %fd50;
	fma.rn.f64 	%fd53, %fd52, %fd146, %fd146;
	fma.rn.f64 	%fd54, %fd52, %fd39, 0d3FF0000000000000;
	selp.f64 	%fd55, %fd54, %fd53, %p7;
	and.b32  	%r40, %r57, 2;
	setp.eq.s32 	%p8, %r40, 0;
	mov.f64 	%fd56, 0d0000000000000000;
	sub.f64 	%fd57, %fd56, %fd55;
	selp.f64 	%fd11, %fd55, %fd57, %p8;
	@%p6 bra 	$L__BB7_9;
	mov.f64 	%fd63, 0d0000000000000000;
	mul.rn.f64 	%fd147, %fd4, %fd63;
	mov.b32 	%r58, 0;
	bra.uni 	$L__BB7_11;
$L__BB7_9:
	mul.f64 	%fd58, %fd1, 0dBFE45F306DC9C883;
	cvt.rni.s32.f64 	%r58, %fd58;
	cvt.rn.f64.s32 	%fd59, %r58;
	fma.rn.f64 	%fd60, %fd59, 0dBFF921FB54442D18, %fd4;
	fma.rn.f64 	%fd61, %fd59, 0dBC91A62633145C00, %fd60;
	fma.rn.f64 	%fd147, %fd59, 0dB97B839A252049C0, %fd61;
	setp.ltu.f64 	%p9, %fd5, 0d41E0000000000000;
	@%p9 bra 	$L__BB7_11;
	{ // callseq 11, 0
	.param .b64 param0;
	st.param.f64 	[param0], %fd4;
	.param .align 16 .b8 retval0[16];
	call.uni (retval0), 
	__internal_trig_reduction_slowpathd, 
	(
	param0
	);
	ld.param.f64 	%fd147, [retval0];
	ld.param.b32 	%r58, [retval0+8];
	} // callseq 11
$L__BB7_11:
	shl.b32 	%r43, %r58, 6;
	cvt.u64.u32 	%rd10, %r43;
	and.b64  	%rd11, %rd10, 64;
	add.s64 	%rd13, %rd8, %rd11;
	mul.rn.f64 	%fd64, %fd147, %fd147;
	and.b32  	%r44, %r58, 1;
	setp.eq.b32 	%p10, %r44, 1;
	selp.f64 	%fd65, 0dBDA8FF8320FD8164, 0d3DE5DB65F9785EBA, %p10;
	ld.global.nc.v2.f64 	{%fd66, %fd67}, [%rd13];
	fma.rn.f64 	%fd68, %fd65, %fd64, %fd66;
	fma.rn.f64 	%fd69, %fd68, %fd64, %fd67;
	ld.global.nc.v2.f64 	{%fd70, %fd71}, [%rd13+16];
	fma.rn.f64 	%fd72, %fd69, %fd64, %fd70;
	fma.rn.f64 	%fd73, %fd72, %fd64, %fd71;
	ld.global.nc.v2.f64 	{%fd74, %fd75}, [%rd13+32];
	fma.rn.f64 	%fd76, %fd73, %fd64, %fd74;
	fma.rn.f64 	%fd77, %fd76, %fd64, %fd75;
	fma.rn.f64 	%fd78, %fd77, %fd147, %fd147;
	fma.rn.f64 	%fd79, %fd77, %fd64, 0d3FF0000000000000;
	selp.f64 	%fd80, %fd79, %fd78, %p10;
	and.b32  	%r45, %r58, 2;
	setp.eq.s32 	%p11, %r45, 0;
	mov.f64 	%fd81, 0d0000000000000000;
	sub.f64 	%fd82, %fd81, %fd80;
	selp.f64 	%fd83, %fd80, %fd82, %p11;
	mul.f64 	%fd84, %fd3, %fd11;
	mul.f64 	%fd85, %fd2, %fd83;
	sub.f64 	%fd86, %fd84, %fd85;
	mul.f64 	%fd87, %fd3, %fd83;
	fma.rn.f64 	%fd88, %fd2, %fd11, %fd87;
	st.global.v2.f64 	[%rd2], {%fd86, %fd88};
	bra.uni 	$L__BB7_22;
$L__BB7_12:
	mul.wide.s32 	%rd14, %r1, 16;
	add.s64 	%rd3, %rd1, %rd14;
	ld.global.v2.f64 	{%fd17, %fd16}, [%rd3];
	abs.f64 	%fd18, %fd1;
	setp.neu.f64 	%p12, %fd18, 0d7FF0000000000000;
	@%p12 bra 	$L__BB7_14;
	mov.f64 	%fd94, 0d0000000000000000;
	mul.rn.f64 	%fd149, %fd1, %fd94;
	mov.b32 	%r60, 1;
	bra.uni 	$L__BB7_17;
$L__BB7_14:
	mul.f64 	%fd89, %fd1, 0d3FE45F306DC9C883;
	cvt.rni.s32.f64 	%r59, %fd89;
	cvt.rn.f64.s32 	%fd90, %r59;
	fma.rn.f64 	%fd91, %fd90, 0dBFF921FB54442D18, %fd1;
	fma.rn.f64 	%fd92, %fd90, 0dBC91A62633145C00, %fd91;
	fma.rn.f64 	%fd149, %fd90, 0dB97B839A252049C0, %fd92;
	setp.ltu.f64 	%p13, %fd18, 0d41E0000000000000;
	@%p13 bra 	$L__BB7_16;
	{ // callseq 12, 0
	.param .b64 param0;
	st.param.f64 	[param0], %fd1;
	.param .align 16 .b8 retval0[16];
	call.uni (retval0), 
	__internal_trig_reduction_slowpathd, 
	(
	param0
	);
	ld.param.f64 	%fd149, [retval0];
	ld.param.b32 	%r59, [retval0+8];
	} // callseq 12
$L__BB7_16:
	add.s32 	%r60, %r59, 1;
$L__BB7_17:
	setp.neu.f64 	%p14, %fd18, 0d7FF0000000000000;
	shl.b32 	%r48, %r60, 6;
	cvt.u64.u32 	%rd15, %r48;
	and.b64  	%rd16, %rd15, 64;
	mov.u64 	%rd17, __cudart_sin_cos_coeffs;
	add.s64 	%rd18, %rd17, %rd16;
	mul.rn.f64 	%fd95, %fd149, %fd149;
	and.b32  	%r49, %r60, 1;
	setp.eq.b32 	%p15, %r49, 1;
	selp.f64 	%fd96, 0dBDA8FF8320FD8164, 0d3DE5DB65F9785EBA, %p15;
	ld.global.nc.v2.f64 	{%fd97, %fd98}, [%rd18];
	fma.rn.f64 	%fd99, %fd96, %fd95, %fd97;
	fma.rn.f64 	%fd100, %fd99, %fd95, %fd98;
	ld.global.nc.v2.f64 	{%fd101, %fd102}, [%rd18+16];
	fma.rn.f64 	%fd103, %fd100, %fd95, %fd101;
	fma.rn.f64 	%fd104, %fd103, %fd95, %fd102;
	ld.global.nc.v2.f64 	{%fd105, %fd106}, [%rd18+32];
	fma.rn.f64 	%fd107, %fd104, %fd95, %fd105;
	fma.rn.f64 	%fd108, %fd107, %fd95, %fd106;
	fma.rn.f64 	%fd109, %fd108, %fd149, %fd149;
	fma.rn.f64 	%fd110, %fd108, %fd95, 0d3FF0000000000000;
	selp.f64 	%fd111, %fd110, %fd109, %p15;
	and.b32  	%r50, %r60, 2;
	setp.eq.s32 	%p16, %r50, 0;
	mov.f64 	%fd112, 0d0000000000000000;
	sub.f64 	%fd113, %fd112, %fd111;
	selp.f64 	%fd24, %fd111, %fd113, %p16;
	@%p14 bra 	$L__BB7_19;
	mov.f64 	%fd119, 0d0000000000000000;
	mul.rn.f64 	%fd150, %fd1, %fd119;
	mov.b32 	%r61, 0;
	bra.uni 	$L__BB7_21;
$L__BB7_19:
	mul.f64 	%fd114, %fd1, 0d3FE45F306DC9C883;
	cvt.rni.s32.f64 	%r61, %fd114;
	cvt.rn.f64.s32 	%fd115, %r61;
	fma.rn.f64 	%fd116, %fd115, 0dBFF921FB54442D18, %fd1;
	fma.rn.f64 	%fd117, %fd115, 0dBC91A62633145C00, %fd116;
	fma.rn.f64 	%fd150, %fd115, 0dB97B839A252049C0, %fd117;
	setp.ltu.f64 	%p17, %fd18, 0d41E0000000000000;
	@%p17 bra 	$L__BB7_21;
	{ // callseq 13, 0
	.param .b64 param0;
	st.param.f64 	[param0], %fd1;
	.param .align 16 .b8 retval0[16];
	call.uni (retval0), 
	__internal_trig_reduction_slowpathd, 
	(
	param0
	);
	ld.param.f64 	%fd150, [retval0];
	ld.param.b32 	%r61, [retval0+8];
	} // callseq 13
$L__BB7_21:
	shl.b32 	%r53, %r61, 6;
	cvt.u64.u32 	%rd19, %r53;
	and.b64  	%rd20, %rd19, 64;
	add.s64 	%rd22, %rd17, %rd20;
	mul.rn.f64 	%fd120, %fd150, %fd150;
	and.b32  	%r54, %r61, 1;
	setp.eq.b32 	%p18, %r54, 1;
	selp.f64 	%fd121, 0dBDA8FF8320FD8164, 0d3DE5DB65F9785EBA, %p18;
	ld.global.nc.v2.f64 	{%fd122, %fd123}, [%rd22];
	fma.rn.f64 	%fd124, %fd121, %fd120, %fd122;
	fma.rn.f64 	%fd125, %fd124, %fd120, %fd123;
	ld.global.nc.v2.f64 	{%fd126, %fd127}, [%rd22+16];
	fma.rn.f64 	%fd128, %fd125, %fd120, %fd126;
	fma.rn.f64 	%fd129, %fd128, %fd120, %fd127;
	ld.global.nc.v2.f64 	{%fd130, %fd131}, [%rd22+32];
	fma.rn.f64 	%fd132, %fd129, %fd120, %fd130;
	fma.rn.f64 	%fd133, %fd132, %fd120, %fd131;
	fma.rn.f64 	%fd134, %fd133, %fd150, %fd150;
	fma.rn.f64 	%fd135, %fd133, %fd120, 0d3FF0000000000000;
	selp.f64 	%fd136, %fd135, %fd134, %p18;
	and.b32  	%r55, %r61, 2;
	setp.eq.s32 	%p19, %r55, 0;
	mov.f64 	%fd137, 0d0000000000000000;
	sub.f64 	%fd138, %fd137, %fd136;
	selp.f64 	%fd139, %fd136, %fd138, %p19;
	mul.f64 	%fd140, %fd17, %fd24;
	mul.f64 	%fd141, %fd16, %fd139;
	sub.f64 	%fd142, %fd140, %fd141;
	mul.f64 	%fd143, %fd17, %fd139;
	fma.rn.f64 	%fd144, %fd16, %fd24, %fd143;
	st.global.v2.f64 	[%rd3], {%fd142, %fd144};
$L__BB7_22:
	ret;

}
	// .globl	_Z24kernel_cond_displacementPK7double2PS_iidddii
.visible .entry _Z24kernel_cond_displacementPK7double2PS_iidddii(
	.param .u64 .ptr .align 1 _Z24kernel_cond_displacementPK7double2PS_iidddii_param_0,
	.param .u64 .ptr .align 1 _Z24kernel_cond_displacementPK7double2PS_iidddii_param_1,
	.param .u32 _Z24kernel_cond_displacementPK7double2PS_iidddii_param_2,
	.param .u32 _Z24kernel_cond_displacementPK7double2PS_iidddii_param_3,
	.param .f64 _Z24kernel_cond_displacementPK7double2PS_iidddii_param_4,
	.param .f64 _Z24kernel_cond_displacementPK7double2PS_iidddii_param_5,
	.param .f64 _Z24kernel_cond_displacementPK7double2PS_iidddii_param_6,
	.param .u32 _Z24kernel_cond_displacementPK7double2PS_iidddii_param_7,
	.param .u32 _Z24kernel_cond_displacementPK7double2PS_iidddii_param_8
)
{
	.reg .pred 	%p<14>;
	.reg .b32 	%r<43>;
	.reg .b64 	%rd<20>;
	.reg .b64 	%fd<95>;

	ld.param.u64 	%rd3, [_Z24kernel_cond_displacementPK7double2PS_iidddii_param_0];
	ld.param.u64 	%rd4, [_Z24kernel_cond_displacementPK7double2PS_iidddii_param_1];
	ld.param.u32 	%r15, [_Z24kernel_cond_displacementPK7double2PS_iidddii_param_2];
	ld.param.u32 	%r12, [_Z24kernel_cond_displacementPK7double2PS_iidddii_param_3];
	ld.param.f64 	%fd19, [_Z24kernel_cond_displacementPK7double2PS_iidddii_param_4];
	ld.param.f64 	%fd20, [_Z24kernel_cond_displacementPK7double2PS_iidddii_param_5];
	ld.param.f64 	%fd21, [_Z24kernel_cond_displacementPK7double2PS_iidddii_param_6];
	ld.param.u32 	%r13, [_Z24kernel_cond_displacementPK7double2PS_iidddii_param_7];
	ld.param.u32 	%r14, [_Z24kernel_cond_displacementPK7double2PS_iidddii_param_8];
	cvta.to.global.u64 	%rd1, %rd4;
	cvta.to.global.u64 	%rd2, %rd3;
	mov.u32 	%r16, %ctaid.x;
	mov.u32 	%r17, %ntid.x;
	mov.u32 	%r18, %tid.x;
	mad.lo.s32 	%r1, %r16, %r17, %r18;
	setp.ge.s32 	%p1, %r1, %r15;
	@%p1 bra 	$L__BB8_15;
	div.s32 	%r2, %r1, %r12;
	not.b32 	%r19, %r13;
	add.s32 	%r20, %r14, %r19;
	shr.u32 	%r21, %r2, %r20;
	and.b32  	%r22, %r21, 1;
	setp.eq.b32 	%p2, %r22, 1;
	@%p2 bra 	$L__BB8_3;
	mul.wide.s32 	%rd17, %r1, 16;
	add.s64 	%rd18, %rd1, %rd17;
	add.s64 	%rd19, %rd2, %rd17;
	ld.global.v2.f64 	{%fd88, %fd89}, [%rd19];
	st.global.v2.f64 	[%rd18], {%fd88, %fd89};
	bra.uni 	$L__BB8_15;
$L__BB8_3:
	mul.f64 	%fd1, %fd20, 0d3FF6A09E667F3BCD;
	rem.s32 	%r23, %r1, %r12;
	shr.u32 	%r24, %r12, 31;
	add.s32 	%r25, %r12, %r24;
	shr.s32 	%r26, %r25, 1;
	sub.s32 	%r27, %r23, %r26;
	cvt.rn.f64.s32 	%fd23, %r27;
	mul.f64 	%fd2, %fd19, %fd23;
	sub.f64 	%fd24, %fd2, %fd1;
	div.rn.f64 	%fd25, %fd24, %fd19;
	mov.f64 	%fd26, 0d3FE0000000000000;
	copysign.f64 	%fd27, %fd25, %fd26;
	add.rz.f64 	%fd28, %fd25, %fd27;
	cvt.rzi.f64.f64 	%fd29, %fd28;
	cvt.rzi.s32.f64 	%r28, %fd29;
	add.s32 	%r3, %r28, %r26;
	setp.lt.s32 	%p3, %r3, 0;
	setp.ge.s32 	%p4, %r3, %r12;
	or.pred  	%p5, %p3, %p4;
	mov.f64 	%fd90, 0d0000000000000000;
	mov.f64 	%fd91, %fd90;
	@%p5 bra 	$L__BB8_5;
	mad.lo.s32 	%r29, %r2, %r12, %r3;
	mul.wide.s32 	%rd5, %r29, 16;
	add.s64 	%rd6, %rd2, %rd5;
	ld.global.v2.f64 	{%fd90, %fd91}, [%rd6];
$L__BB8_5:
	fma.rn.f64 	%fd30, %fd1, 0dBFE0000000000000, %fd2;
	mul.f64 	%fd31, %fd21, 0d3FF6A09E667F3BCD;
	mul.f64 	%fd7, %fd31, %fd30;
	abs.f64 	%fd8, %fd7;
	setp.neu.f64 	%p6, %fd8, 0d7FF0000000000000;
	@%p6 bra 	$L__BB8_7;
	mov.f64 	%fd37, 0d0000000000000000;
	mul.rn.f64 	%fd93, %fd7, %fd37;
	mov.b32 	%r41, 1;
	bra.uni 	$L__BB8_10;
$L__BB8_7:
	mul.f64 	%fd32, %fd7, 0d3FE45F306DC9C883;
	cvt.rni.s32.f64 	%r40, %fd32;
	cvt.rn.f64.s32 	%fd33, %r40;
	fma.rn.f64 	%fd34, %fd33, 0dBFF921FB54442D18, %fd7;
	fma.rn.f64 	%fd35, %fd33, 0dBC91A62633145C00, %fd34;
	fma.rn.f64 	%fd93, %fd33, 0dB97B839A252049C0, %fd35;
	setp.ltu.f64 	%p7, %fd8, 0d41E0000000000000;
	@%p7 bra 	$L__BB8_9;
	{ // callseq 14, 0
	.param .b64 param0;
	st.param.f64 	[param0], %fd7;
	.param .align 16 .b8 retval0[16];
	call.uni (retval0), 
	__internal_trig_reduction_slowpathd, 
	(
	param0
	);
	ld.param.f64 	%fd93, [retval0];
	ld.param.b32 	%r40, [retval0+8];
	} // callseq 14
$L__BB8_9:
	add.s32 	%r41, %r40, 1;
$L__BB8_10:
	setp.neu.f64 	%p8, %fd8, 0d7FF0000000000000;
	shl.b32 	%r32, %r41, 6;
	cvt.u64.u32 	%rd7, %r32;
	and.b64  	%rd8, %rd7, 64;
	mov.u64 	%rd9, __cudart_sin_cos_coeffs;
	add.s64 	%rd10, %rd9, %rd8;
	mul.rn.f64 	%fd38, %fd93, %fd93;
	and.b32  	%r33, %r41, 1;
	setp.eq.b32 	%p9, %r33, 1;
	selp.f64 	%fd39, 0dBDA8FF8320FD8164, 0d3DE5DB65F9785EBA, %p9;
	ld.global.nc.v2.f64 	{%fd40, %fd41}, [%rd10];
	fma.rn.f64 	%fd42, %fd39, %fd38, %fd40;
	fma.rn.f64 	%fd43, %fd42, %fd38, %fd41;
	ld.global.nc.v2.f64 	{%fd44, %fd45}, [%rd10+16];
	fma.rn.f64 	%fd46, %fd43, %fd38, %fd44;
	fma.rn.f64 	%fd47, %fd46, %fd38, %fd45;
	ld.global.nc.v2.f64 	{%fd48, %fd49}, [%rd10+32];
	fma.rn.f64 	%fd50, %fd47, %fd38, %fd48;
	fma.rn.f64 	%fd51, %fd50, %fd38, %fd49;
	fma.rn.f64 	%fd52, %fd51, %fd93, %fd93;
	fma.rn.f64 	%fd53, %fd51, %fd38, 0d3FF0000000000000;
	selp.f64 	%fd54, %fd53, %fd52, %p9;
	and.b32  	%r34, %r41, 2;
	setp.eq.s32 	%p10, %r34, 0;
	mov.f64 	%fd55, 0d0000000000000000;
	sub.f64 	%fd56, %fd55, %fd54;
	selp.f64 	%fd14, %fd54, %fd56, %p10;
	@%p8 bra 	$L__BB8_12;
	mov.f64 	%fd62, 0d0000000000000000;
	mul.rn.f64 	%fd94, %fd7, %fd62;
	mov.b32 	%r42, 0;
	bra.uni 	$L__BB8_14;
$L__BB8_12:
	mul.f64 	%fd57, %fd7, 0d3FE45F306DC9C883;
	cvt.rni.s32.f64 	%r42, %fd57;
	cvt.rn.f64.s32 	%fd58, %r42;
	fma.rn.f64 	%fd59, %fd58, 0dBFF921FB54442D18, %fd7;
	fma.rn.f64 	%fd60, %fd58, 0dBC91A62633145C00, %fd59;
	fma.rn.f64 	%fd94, %fd58, 0dB97B839A252049C0, %fd60;
	setp.ltu.f64 	%p11, %fd8, 0d41E0000000000000;
	@%p11 bra 	$L__BB8_14;
	{ // callseq 15, 0
	.param .b64 param0;
	st.param.f64 	[param0], %fd7;
	.param .align 16 .b8 retval0[16];
	call.uni (retval0), 
	__internal_trig_reduction_slowpathd, 
	(
	param0
	);
	ld.param.f64 	%fd94, [retval0];
	ld.param.b32 	%r42, [retval0+8];
	} // callseq 15
$L__BB8_14:
	shl.b32 	%r37, %r42, 6;
	cvt.u64.u32 	%rd11, %r37;
	and.b64  	%rd12, %rd11, 64;
	add.s64 	%rd14, %rd9, %rd12;
	mul.rn.f64 	%fd63, %fd94, %fd94;
	and.b32  	%r38, %r42, 1;
	setp.eq.b32 	%p12, %r38, 1;
	selp.f64 	%fd64, 0dBDA8FF8320FD8164, 0d3DE5DB65F9785EBA, %p12;
	ld.global.nc.v2.f64 	{%fd65, %fd66}, [%rd14];
	fma.rn.f64 	%fd67, %fd64, %fd63, %fd65;
	fma.rn.f64 	%fd68, %fd67, %fd63, %fd66;
	ld.global.nc.v2.f64 	{%fd69, %fd70}, [%rd14+16];
	fma.rn.f64 	%fd71, %fd68, %fd63, %fd69;
	fma.rn.f64 	%fd72, %fd71, %fd63, %fd70;
	ld.global.nc.v2.f64 	{%fd73, %fd74}, [%rd14+32];
	fma.rn.f64 	%fd75, %fd72, %fd63, %fd73;
	fma.rn.f64 	%fd76, %fd75, %fd63, %fd74;
	fma.rn.f64 	%fd77, %fd76, %fd94, %fd94;
	fma.rn.f64 	%fd78, %fd76, %fd63, 0d3FF0000000000000;
	selp.f64 	%fd79, %fd78, %fd77, %p12;
	and.b32  	%r39, %r42, 2;
	setp.eq.s32 	%p13, %r39, 0;
	mov.f64 	%fd80, 0d0000000000000000;
	sub.f64 	%fd81, %fd80, %fd79;
	selp.f64 	%fd82, %fd79, %fd81, %p13;
	mul.f64 	%fd83, %fd90, %fd14;
	mul.f64 	%fd84, %fd91, %fd82;
	sub.f64 	%fd85, %fd83, %fd84;
	mul.f64 	%fd86, %fd90, %fd82;
	fma.rn.f64 	%fd87, %fd91, %fd14, %fd86;
	mul.wide.s32 	%rd15, %r1, 16;
	add.s64 	%rd16, %rd1, %rd15;
	st.global.v2.f64 	[%rd16], {%fd85, %fd87};
$L__BB8_15:
	ret;

}
	// .globl	_Z21kernel_pauli_rotationP7double2iiiiid
.visible .entry _Z21kernel_pauli_rotationP7double2iiiiid(
	.param .u64 .ptr .align 1 _Z21kernel_pauli_rotationP7double2iiiiid_param_0,
	.param .u32 _Z21kernel_pauli_rotationP7double2iiiiid_param_1,
	.param .u32 _Z21kernel_pauli_rotationP7double2iiiiid_param_2,
	.param .u32 _Z21kernel_pauli_rotationP7double2iiiiid_param_3,
	.param .u32 _Z21kernel_pauli_rotationP7double2iiiiid_param_4,
	.param .u32 _Z21kernel_pauli_rotationP7double2iiiiid_param_5,
	.param .f64 _Z21kernel_pauli_rotationP7double2iiiiid_param_6
)
{
	.reg .pred 	%p<12>;
	.reg .b32 	%r<48>;
	.reg .b64 	%rd<15>;
	.reg .b64 	%fd<110>;

	ld.param.u64 	%rd3, [_Z21kernel_pauli_rotationP7double2iiiiid_param_0];
	ld.param.u32 	%r14, [_Z21kernel_pauli_rotationP7double2iiiiid_param_1];
	ld.param.u32 	%r10, [_Z21kernel_pauli_rotationP7double2iiiiid_param_2];
	ld.param.u32 	%r11, [_Z21kernel_pauli_rotationP7double2iiiiid_param_3];
	ld.param.u32 	%r12, [_Z21kernel_pauli_rotationP7double2iiiiid_param_4];
	ld.param.u32 	%r13, [_Z21kernel_pauli_rotationP7double2iiiiid_param_5];
	ld.param.f64 	%fd34, [_Z21kernel_pauli_rotationP7double2iiiiid_param_6];
	mov.u32 	%r15, %ctaid.x;
	mov.u32 	%r16, %ntid.x;
	mov.u32 	%r17, %tid.x;
	mad.lo.s32 	%r1, %r15, %r16, %r17;
	shr.u32 	%r18, %r14, 31;
	add.s32 	%r19, %r14, %r18;
	shr.s32 	%r20, %r19, 1;
	setp.ge.s32 	%p1, %r1, %r20;
	@%p1 bra 	$L__BB9_16;
	cvta.to.global.u64 	%rd4, %rd3;
	not.b32 	%r21, %r11;
	add.s32 	%r22, %r12, %r21;
	mov.b32 	%r23, 1;
	shl.b32 	%r24, %r23, %r22;
	div.s32 	%r25, %r1, %r10;
	mul.lo.s32 	%r26, %r25, %r10;
	sub.s32 	%r27, %r1, %r26;
	rem.s32 	%r28, %r25, %r24;
	sub.s32 	%r29, %r25, %r28;
	shl.b32 	%r30, %r29, 1;
	add.s32 	%r31, %r30, %r28;
	add.s32 	%r32, %r31, %r24;
	mad.lo.s32 	%r33, %r31, %r10, %r27;
	mad.lo.s32 	%r34, %r32, %r10, %r27;
	mul.wide.s32 	%rd5, %r33, 16;
	add.s64 	%rd1, %rd4, %rd5;
	ld.global.v2.f64 	{%fd1, %fd2}, [%rd1];
	mul.wide.s32 	%rd6, %r34, 16;
	add.s64 	%rd2, %rd4, %rd6;
	ld.global.v2.f64 	{%fd3, %fd4}, [%rd2];
	mul.f64 	%fd5, %fd34, 0d3FE0000000000000;
	abs.f64 	%fd6, %fd5;
	setp.neu.f64 	%p2, %fd6, 0d7FF0000000000000;
	@%p2 bra 	$L__BB9_3;
	mov.f64 	%fd40, 0d0000000000000000;
	mul.rn.f64 	%fd104, %fd5, %fd40;
	mov.b32 	%r46, 1;
	bra.uni 	$L__BB9_6;
$L__BB9_3:
	mul.f64 	%fd35, %fd5, 0d3FE45F306DC9C883;
	cvt.rni.s32.f64 	%r45, %fd35;
	cvt.rn.f64.s32 	%fd36, %r45;
	fma.rn.f64 	%fd37, %fd36, 0dBFF921FB54442D18, %fd5;
	fma.rn.f64 	%fd38, %fd36, 0dBC91A62633145C00, %fd37;
	fma.rn.f64 	%fd104, %fd36, 0dB97B839A252049C0, %fd38;
	setp.ltu.f64 	%p3, %fd6, 0d41E0000000000000;
	@%p3 bra 	$L__BB9_5;
	{ // callseq 16, 0
	.param .b64 param0;
	st.param.f64 	[param0], %fd5;
	.param .align 16 .b8 retval0[16];
	call.uni (retval0), 
	__internal_trig_reduction_slowpathd, 
	(
	param0
	);
	ld.param.f64 	%fd104, [retval0];
	ld.param.b32 	%r45, [retval0+8];
	} // callseq 16
$L__BB9_5:
	add.s32 	%r46, %r45, 1;
$L__BB9_6:
	setp.neu.f64 	%p4, %fd6, 0d7FF0000000000000;
	shl.b32 	%r37, %r46, 6;
	cvt.u64.u32 	%rd7, %r37;
	and.b64  	%rd8, %rd7, 64;
	mov.u64 	%rd9, __cudart_sin_cos_coeffs;
	add.s64 	%rd10, %rd9, %rd8;
	mul.rn.f64 	%fd41, %fd104, %fd104;
	and.b32  	%r38, %r46, 1;
	setp.eq.b32 	%p5, %r38, 1;
	selp.f64 	%fd42, 0dBDA8FF8320FD8164, 0d3DE5DB65F9785EBA, %p5;
	ld.global.nc.v2.f64 	{%fd43, %fd44}, [%rd10];
	fma.rn.f64 	%fd45, %fd42, %fd41, %fd43;
	fma.rn.f64 	%fd46, %fd45, %fd41, %fd44;
	ld.global.nc.v2.f64 	{%fd47, %fd48}, [%rd10+16];
	fma.rn.f64 	%fd49, %fd46, %fd41, %fd47;
	fma.rn.f64 	%fd50, %fd49, %fd41, %fd48;
	ld.global.nc.v2.f64 	{%fd51, %fd52}, [%rd10+32];
	fma.rn.f64 	%fd53, %fd50, %fd41, %fd51;
	fma.rn.f64 	%fd54, %fd53, %fd41, %fd52;
	fma.rn.f64 	%fd55, %fd54, %fd104, %fd104;
	fma.rn.f64 	%fd56, %fd54, %fd41, 0d3FF0000000000000;
	selp.f64 	%fd57, %fd56, %fd55, %p5;
	and.b32  	%r39, %r46, 2;
	setp.eq.s32 	%p6, %r39, 0;
	mov.f64 	%fd58, 0d0000000000000000;
	sub.f64 	%fd59, %fd58, %fd57;
	selp.f64 	%fd12, %fd57, %fd59, %p6;
	@%p4 bra 	$L__BB9_8;
	mov.f64 	%fd65, 0d0000000000000000;
	mul.rn.f64 	%fd105, %fd5, %fd65;
	mov.b32 	%r47, 0;
	bra.uni 	$L__BB9_10;
$L__BB9_8:
	mul.f64 	%fd60, %fd5, 0d3FE45F306DC9C883;
	cvt.rni.s32.f64 	%r47, %fd60;
	cvt.rn.f64.s32 	%fd61, %r47;
	fma.rn.f64 	%fd62, %fd61, 0dBFF921FB54442D18, %fd5;
	fma.rn.f64 	%fd63, %fd61, 0dBC91A62633145C00, %fd62;
	fma.rn.f64 	%fd105, %fd61, 0dB97B839A252049C0, %fd63;
	setp.ltu.f64 	%p7, %fd6, 0d41E0000000000000;
	@%p7 bra 	$L__BB9_10;
	{ // callseq 17, 0
	.param .b64 param0;
	st.param.f64 	[param0], %fd5;
	.param .align 16 .b8 retval0[16];
	call.uni (retval0), 
	__internal_trig_reduction_slowpathd, 
	(
	param0
	);
	ld.param.f64 	%fd105, [retval0];
	ld.param.b32 	%r47, [retval0+8];
	} // callseq 17
$L__BB9_10:
	shl.b32 	%r42, %r47, 6;
	cvt.u64.u32 	%rd11, %r42;
	and.b64  	%rd12, %rd11, 64;
	add.s64 	%rd14, %rd9, %rd12;
	mul.rn.f64 	%fd66, %fd105, %fd105;
	and.b32  	%r43, %r47, 1;
	setp.eq.b32 	%p8, %r43, 1;
	selp.f64 	%fd67, 0dBDA8FF8320FD8164, 0d3DE5DB65F9785EBA, %p8;
	ld.global.nc.v2.f64 	{%fd68, %fd69}, [%rd14];
	fma.rn.f64 	%fd70, %fd67, %fd66, %fd68;
	fma.rn.f64 	%fd71, %fd70, %fd66, %fd69;
	ld.global.nc.v2.f64 	{%fd72, %fd73}, [%rd14+16];
	fma.rn.f64 	%fd74, %fd71, %fd66, %fd72;
	fma.rn.f64 	%fd75, %fd74, %fd66, %fd73;
	ld.global.nc.v2.f64 	{%fd76, %fd77}, [%rd14+32];
	fma.rn.f64 	%fd78, %fd75, %fd66, %fd76;
	fma.rn.f64 	%fd79, %fd78, %fd66, %fd77;
	fma.rn.f64 	%fd80, %fd79, %fd105, %fd105;
	fma.rn.f64 	%fd81, %fd79, %fd66, 0d3FF0000000000000;
	selp.f64 	%fd82, %fd81, %fd80, %p8;
	and.b32  	%r44, %r47, 2;
	setp.eq.s32 	%p9, %r44, 0;
	mov.f64 	%fd83, 0d0000000000000000;
	sub.f64 	%fd84, %fd83, %fd82;
	selp.f64 	%fd17, %fd82, %fd84, %p9;
	setp.eq.s32 	%p10, %r13, 1;
	@%p10 bra 	$L__BB9_13;
	setp.ne.s32 	%p11, %r13, 0;
	@%p11 bra 	$L__BB9_14;
	mul.f64 	%fd91, %fd4, %fd17;
	fma.rn.f64 	%fd106, %fd1, %fd12, %fd91;
	mul.f64 	%fd92, %fd2, %fd12;
	mul.f64 	%fd93, %fd3, %fd17;
	sub.f64 	%fd107, %fd92, %fd93;
	mul.f64 	%fd94, %fd2, %fd17;
	fma.rn.f64 	%fd108, %fd3, %fd12, %fd94;
	mul.f64 	%fd95, %fd4, %fd12;
	mul.f64 	%fd96, %fd1, %fd17;
	sub.f64 	%fd109, %fd95, %fd96;
	bra.uni 	$L__BB9_15;
$L__BB9_13:
	mul.f64 	%fd85, %fd1, %fd12;
	mul.f64 	%fd86, %fd3, %fd17;
	sub.f64 	%fd106, %fd85, %fd86;
	mul.f64 	%fd87, %fd2, %fd12;
	mul.f64 	%fd88, %fd4, %fd17;
	sub.f64 	%fd107, %fd87, %fd88;
	mul.f64 	%fd89, %fd1, %fd17;
	fma.rn.f64 	%fd108, %fd3, %fd12, %fd89;
	mul.f64 	%fd90, %fd2, %fd17;
	fma.rn.f64 	%fd109, %fd4, %fd12, %fd90;
	bra.uni 	$L__BB9_15;
$L__BB9_14:
	mul.f64 	%fd97, %fd2, %fd17;
	fma.rn.f64 	%fd106, %fd1, %fd12, %fd97;
	mul.f64 	%fd98, %fd2, %fd12;
	mul.f64 	%fd99, %fd1, %fd17;
	sub.f64 	%fd107, %fd98, %fd99;
	mul.f64 	%fd100, %fd3, %fd12;
	mul.f64 	%fd101, %fd4, %fd17;
	sub.f64 	%fd108, %fd100, %fd101;
	mul.f64 	%fd102, %fd3, %fd17;
	fma.rn.f64 	%fd109, %fd4, %fd12, %fd102;
$L__BB9_15:
	st.global.v2.f64 	[%rd1], {%fd106, %fd107};
	st.global.v2.f64 	[%rd2], {%fd108, %fd109};
$L__BB9_16:
	ret;

}
	// .globl	_Z15kernel_hadamardP7double2iiii
.visible .entry _Z15kernel_hadamardP7double2iiii(
	.param .u64 .ptr .align 1 _Z15kernel_hadamardP7double2iiii_param_0,
	.param .u32 _Z15kernel_hadamardP7double2iiii_param_1,
	.param .u32 _Z15kernel_hadamardP7double2iiii_param_2,
	.param .u32 _Z15kernel_hadamardP7double2iiii_param_3,
	.param .u32 _Z15kernel_hadamardP7double2iiii_param_4
)
{
	.reg .pred 	%p<2>;
	.reg .b32 	%r<26>;
	.reg .b64 	%rd<7>;
	.reg .b64 	%fd<13>;

	ld.param.u64 	%rd1, [_Z15kernel_hadamardP7double2iiii_param_0];
	ld.param.u32 	%r5, [_Z15kernel_hadamardP7double2iiii_param_1];
	ld.param.u32 	%r2, [_Z15kernel_hadamardP7double2iiii_param_2];
	ld.param.u32 	%r3, [_Z15kernel_hadamardP7double2iiii_param_3];
	ld.param.u32 	%r4, [_Z15kernel_hadamardP7double2iiii_param_4];
	mov.u32 	%r6, %ctaid.x;
	mov.u32 	%r7, %ntid.x;
	mov.u32 	%r8, %tid.x;
	mad.lo.s32 	%r1, %r6, %r7, %r8;
	shl.b32 	%r9, %r2, 1;
	div.s32 	%r10, %r5, %r9;
	mul.lo.s32 	%r11, %r10, %r2;
	setp.ge.s32 	%p1, %r1, %r11;
	@%p1 bra 	$L__BB10_2;
	cvta.to.global.u64 	%rd2, %rd1;
	div.s32 	%r12, %r1, %r2;
	mul.lo.s32 	%r13, %r12, %r2;
	sub.s32 	%r14, %r1, %r13;
	not.b32 	%r15, %r3;
	add.s32 	%r16, %r4, %r15;
	mov.b32 	%r17, 1;
	shl.b32 	%r18, %r17, %r16;
	rem.s32 	%r19, %r12, %r18;
	sub.s32 	%r20, %r12, %r19;
	shl.b32 	%r21, %r20, 1;
	add.s32 	%r22, %r21, %r19;
	add.s32 	%r23, %r22, %r18;
	mad.lo.s32 	%r24, %r22, %r2, %r14;
	mad.lo.s32 	%r25, %r23, %r2, %r14;
	mul.wide.s32 	%rd3, %r24, 16;
	add.s64 	%rd4, %rd2, %rd3;
	ld.global.v2.f64 	{%fd1, %fd2}, [%rd4];
	mul.wide.s32 	%rd5, %r25, 16;
	add.s64 	%rd6, %rd2, %rd5;
	ld.global.v2.f64 	{%fd3, %fd4}, [%rd6];
	add.f64 	%fd5, %fd1, %fd3;
	mul.f64 	%fd6, %fd5, 0d3FE6A09E667F3BCC;
	add.f64 	%fd7, %fd2, %fd4;
	mul.f64 	%fd8, %fd7, 0d3FE6A09E667F3BCC;
	sub.f64 	%fd9, %fd1, %fd3;
	mul.f64 	%fd10, %fd9, 0d3FE6A09E667F3BCC;
	sub.f64 	%fd11, %fd2, %fd4;
	mul.f64 	%fd12, %fd11, 0d3FE6A09E667F3BCC;
	st.global.v2.f64 	[%rd4], {%fd6, %fd8};
	st.global.v2.f64 	[%rd6], {%fd10, %fd12};
$L__BB10_2:
	ret;

}
	// .globl	_Z19kernel_apply_scalarP7double2id
.visible .entry _Z19kernel_apply_scalarP7double2id(
	.param .u64 .ptr .align 1 _Z19kernel_apply_scalarP7double2id_param_0,
	.param .u32 _Z19kernel_apply_scalarP7double2id_param_1,
	.param .f64 _Z19kernel_apply_scalarP7double2id_param_2
)
{
	.reg .pred 	%p<2>;
	.reg .b32 	%r<6>;
	.reg .b64 	%rd<5>;
	.reg .b64 	%fd<6>;

	ld.param.u64 	%rd1, [_Z19kernel_apply_scalarP7double2id_param_0];
	ld.param.u32 	%r2, [_Z19kernel_apply_scalarP7double2id_param_1];
	ld.param.f64 	%fd1, [_Z19kernel_apply_scalarP7double2id_param_2];
	mov.u32 	%r3, %ctaid.x;
	mov.u32 	%r4, %ntid.x;
	mov.u32 	%r5, %tid.x;
	mad.lo.s32 	%r1, %r3, %r4, %r5;
	setp.ge.s32 	%p1, %r1, %r2;
	@%p1 bra 	$L__BB11_2;
	cvta.to.global.u64 	%rd2, %rd1;
	mul.wide.s32 	%rd3, %r1, 16;
	add.s64 	%rd4, %rd2, %rd3;
	ld.global.v2.f64 	{%fd2, %fd3}, [%rd4];
	mul.f64 	%fd4, %fd1, %fd2;
	mul.f64 	%fd5, %fd1, %fd3;
	st.global.v2.f64 	[%rd4], {%fd4, %fd5};
$L__BB11_2:
	ret;

}
	// .globl	_Z24kernel_apply_index_phaseP7double2iid
.visible .entry _Z24kernel_apply_index_phaseP7double2iid(
	.param .u64 .ptr .align 1 _Z24kernel_apply_index_phaseP7double2iid_param_0,
	.param .u32 _Z24kernel_apply_index_phaseP7double2iid_param_1,
	.param .u32 _Z24kernel_apply_index_phaseP7double2iid_param_2,
	.param .f64 _Z24kernel_apply_index_phaseP7double2iid_param_3
)
{
	.reg .pred 	%p<10>;
	.reg .b32 	%r<29>;
	.reg .b64 	%rd<13>;
	.reg .b64 	%fd<76>;

	ld.param.u64 	%rd2, [_Z24kernel_apply_index_phaseP7double2iid_param_0];
	ld.param.u32 	%r11, [_Z24kernel_apply_index_phaseP7double2iid_param_1];
	ld.param.u32 	%r10, [_Z24kernel_apply_index_phaseP7double2iid_param_2];
	ld.param.f64 	%fd15, [_Z24kernel_apply_index_phaseP7double2iid_param_3];
	mov.u32 	%r12, %ctaid.x;
	mov.u32 	%r13, %ntid.x;
	mov.u32 	%r14, %tid.x;
	mad.lo.s32 	%r1, %r12, %r13, %r14;
	setp.ge.s32 	%p1, %r1, %r11;
	@%p1 bra 	$L__BB12_11;
	cvta.to.global.u64 	%rd3, %rd2;
	rem.s32 	%r15, %r1, %r10;
	cvt.rn.f64.s32 	%fd16, %r15;
	mul.f64 	%fd1, %fd15, %fd16;
	mul.wide.s32 	%rd4, %r1, 16;
	add.s64 	%rd1, %rd3, %rd4;
	ld.global.v2.f64 	{%fd3, %fd2}, [%rd1];
	abs.f64 	%fd4, %fd1;
	setp.neu.f64 	%p2, %fd4, 0d7FF0000000000000;
	@%p2 bra 	$L__BB12_3;
	mov.f64 	%fd22, 0d0000000000000000;
	mul.rn.f64 	%fd74, %fd1, %fd22;
	mov.b32 	%r27, 1;
	bra.uni 	$L__BB12_6;
$L__BB12_3:
	mul.f64 	%fd17, %fd1, 0d3FE45F306DC9C883;
	cvt.rni.s32.f64 	%r26, %fd17;
	cvt.rn.f64.s32 	%fd18, %r26;
	fma.rn.f64 	%fd19, %fd18, 0dBFF921FB54442D18, %fd1;
	fma.rn.f64 	%fd20, %fd18, 0dBC91A62633145C00, %fd19;
	fma.rn.f64 	%fd74, %fd18, 0dB97B839A252049C0, %fd20;
	setp.ltu.f64 	%p3, %fd4, 0d41E0000000000000;
	@%p3 bra 	$L__BB12_5;
	{ // callseq 18, 0
	.param .b64 param0;
	st.param.f64 	[param0], %fd1;
	.param .align 16 .b8 retval0[16];
	call.uni (retval0), 
	__internal_trig_reduction_slowpathd, 
	(
	param0
	);
	ld.param.f64 	%fd74, [retval0];
	ld.param.b32 	%r26, [retval0+8];
	} // callseq 18
$L__BB12_5:
	add.s32 	%r27, %r26, 1;
$L__BB12_6:
	setp.neu.f64 	%p4, %fd4, 0d7FF0000000000000;
	shl.b32 	%r18, %r27, 6;
	cvt.u64.u32 	%rd5, %r18;
	and.b64  	%rd6, %rd5, 64;
	mov.u64 	%rd7, __cudart_sin_cos_coeffs;
	add.s64 	%rd8, %rd7, %rd6;
	mul.rn.f64 	%fd23, %fd74, %fd74;
	and.b32  	%r19, %r27, 1;
	setp.eq.b32 	%p5, %r19, 1;
	selp.f64 	%fd24, 0dBDA8FF8320FD8164, 0d3DE5DB65F9785EBA, %p5;
	ld.global.nc.v2.f64 	{%fd25, %fd26}, [%rd8];
	fma.rn.f64 	%fd27, %fd24, %fd23, %fd25;
	fma.rn.f64 	%fd28, %fd27, %fd23, %fd26;
	ld.global.nc.v2.f64 	{%fd29, %fd30}, [%rd8+16];
	fma.rn.f64 	%fd31, %fd28, %fd23, %fd29;
	fma.rn.f64 	%fd32, %fd31, %fd23, %fd30;
	ld.global.nc.v2.f64 	{%fd33, %fd34}, [%rd8+32];
	fma.rn.f64 	%fd35, %fd32, %fd23, %fd33;
	fma.rn.f64 	%fd36, %fd35, %fd23, %fd34;
	fma.rn.f64 	%fd37, %fd36, %fd74, %fd74;
	fma.rn.f64 	%fd38, %fd36, %fd23, 0d3FF0000000000000;
	selp.f64 	%fd39, %fd38, %fd37, %p5;
	and.b32  	%r20, %r27, 2;
	setp.eq.s32 	%p6, %r20, 0;
	mov.f64 	%fd40, 0d0000000000000000;
	sub.f64 	%fd41, %fd40, %fd39;
	selp.f64 	%fd10, %fd39, %fd41, %p6;
	@%p4 bra 	$L__BB12_8;
	mov.f64 	%fd47, 0d0000000000000000;
	mul.rn.f64 	%fd75, %fd1, %fd47;
	mov.b32 	%r28, 0;
	bra.uni 	$L__BB12_10;
$L__BB12_8:
	mul.f64 	%fd42, %fd1, 0d3FE45F306DC9C883;
	cvt.rni.s32.f64 	%r28, %fd42;
	cvt.rn.f64.s32 	%fd43, %r28;
	fma.rn.f64 	%fd44, %fd43, 0dBFF921FB54442D18, %fd1;
	fma.rn.f64 	%fd45, %fd43, 0dBC91A62633145C00, %fd44;
	fma.rn.f64 	%fd75, %fd43, 0dB97B839A252049C0, %fd45;
	setp.ltu.f64 	%p7, %fd4, 0d41E0000000000000;
	@%p7 bra 	$L__BB12_10;
	{ // callseq 19, 0
	.param .b64 param0;
	st.param.f64 	[param0], %fd1;
	.param .align 16 .b8 retval0[16];
	call.uni (retval0), 
	__internal_trig_reduction_slowpathd, 
	(
	param0
	);
	ld.param.f64 	%fd75, [retval0];
	ld.param.b32 	%r28, [retval0+8];
	} // callseq 19
$L__BB12_10:
	shl.b32 	%r23, %r28, 6;
	cvt.u64.u32 	%rd9, %r23;
	and.b64  	%rd10, %rd9, 64;
	add.s64 	%rd12, %rd7, %rd10;
	mul.rn.f64 	%fd48, %fd75, %fd75;
	and.b32  	%r24, %r28, 1;
	setp.eq.b32 	%p8, %r24, 1;
	selp.f64 	%fd49, 0dBDA8FF8320FD8164, 0d3DE5DB65F9785EBA, %p8;
	ld.global.nc.v2.f64 	{%fd50, %fd51}, [%rd12];
	fma.rn.f64 	%fd52, %fd49, %fd48, %fd50;
	fma.rn.f64 	%fd53, %fd52, %fd48, %fd51;
	ld.global.nc.v2.f64 	{%fd54, %fd55}, [%rd12+16];
	fma.rn.f64 	%fd56, %fd53, %fd48, %fd54;
	fma.rn.f64 	%fd57, %fd56, %fd48, %fd55;
	ld.global.nc.v2.f64 	{%fd58, %fd59}, [%rd12+32];
	fma.rn.f64 	%fd60, %fd57, %fd48, %fd58;
	fma.rn.f64 	%fd61, %fd60, %fd48, %fd59;
	fma.rn.f64 	%fd62, %fd61, %fd75, %fd75;
	fma.rn.f64 	%fd63, %fd61, %fd48, 0d3FF0000000000000;
	selp.f64 	%fd64, %fd63, %fd62, %p8;
	and.b32  	%r25, %r28, 2;
	setp.eq.s32 	%p9, %r25, 0;
	mov.f64 	%fd65, 0d0000000000000000;
	sub.f64 	%fd66, %fd65, %fd64;
	selp.f64 	%fd67, %fd64, %fd66, %p9;
	mul.f64 	%fd68, %fd3, %fd10;
	mul.f64 	%fd69, %fd2, %fd67;
	sub.f64 	%fd70, %fd68, %fd69;
	mul.f64 	%fd71, %fd3, %fd67;
	fma.rn.f64 	%fd72, %fd2, %fd10, %fd71;
	st.global.v2.f64 	[%rd1], {%fd70, %fd72};
$L__BB12_11:
	ret;

}
	// .globl	_Z21kernel_compute_wignerPdPK7double2iididd
.visible .entry _Z21kernel_compute_wignerPdPK7double2iididd(
	.param .u64 .ptr .align 1 _Z21kernel_compute_wignerPdPK7double2iididd_param_0,
	.param .u64 .ptr .align 1 _Z21kernel_compute_wignerPdPK7double2iididd_param_1,
	.param .u32 _Z21kernel_compute_wignerPdPK7double2iididd_param_2,
	.param .u32 _Z21kernel_compute_wignerPdPK7double2iididd_param_3,
	.param .f64 _Z21kernel_compute_wignerPdPK7double2iididd_param_4,
	.param .u32 _Z21kernel_compute_wignerPdPK7double2iididd_param_5,
	.param .f64 _Z21kernel_compute_wignerPdPK7double2iididd_param_6,
	.param .f64 _Z21kernel_compute_wignerPdPK7double2iididd_param_7
)
{
	.reg .pred 	%p<19>;
	.reg .b32 	%r<66>;
	.reg .b64 	%rd<21>;
	.reg .b64 	%fd<138>;

	ld.param.u32 	%r27, [_Z21kernel_compute_wignerPdPK7double2iididd_param_2];
	ld.param.u32 	%r28, [_Z21kernel_compute_wignerPdPK7double2iididd_param_3];
	ld.param.f64 	%fd32, [_Z21kernel_compute_wignerPdPK7double2iididd_param_4];
	ld.param.u32 	%r29, [_Z21kernel_compute_wignerPdPK7double2iididd_param_5];
	ld.param.f64 	%fd33, [_Z21kernel_compute_wignerPdPK7double2iididd_param_6];
	ld.param.f64 	%fd34, [_Z21kernel_compute_wignerPdPK7double2iididd_param_7];
	mov.u32 	%r30, %ctaid.x;
	mov.u32 	%r31, %ntid.x;
	mov.u32 	%r32, %tid.x;
	mad.lo.s32 	%r1, %r30, %r31, %r32;
	mul.lo.s32 	%r33, %r29, %r29;
	setp.ge.s32 	%p1, %r1, %r33;
	@%p1 bra 	$L__BB13_25;
	div.s32 	%r34, %r1, %r29;
	mul.lo.s32 	%r35, %r34, %r29;
	sub.s32 	%r36, %r1, %r35;
	add.f64 	%fd36, %fd33, %fd33;
	add.s32 	%r37, %r29, -1;
	cvt.rn.f64.s32 	%fd37, %r37;
	div.rn.f64 	%fd38, %fd36, %fd37;
	add.f64 	%fd39, %fd34, %fd34;
	div.rn.f64 	%fd40, %fd39, %fd37;
	cvt.rn.f64.s32 	%fd41, %r36;
	mul.f64 	%fd42, %fd38, %fd41;
	sub.f64 	%fd1, %fd42, %fd33;
	cvt.rn.f64.s32 	%fd43, %r34;
	mul.f64 	%fd44, %fd40, %fd43;
	sub.f64 	%fd2, %fd44, %fd34;
	setp.lt.s32 	%p2, %r27, 1;
	mov.f64 	%fd137, 0d0000000000000000;
	@%p2 bra 	$L__BB13_24;
	setp.lt.s32 	%p3, %r28, 1;
	shr.u32 	%r2, %r28, 1;
	@%p3 bra 	$L__BB13_18;
	add.f64 	%fd3, %fd2, %fd2;
	mov.f64 	%fd137, 0d0000000000000000;
	mov.b32 	%r58, 0;
	neg.s32 	%r4, %r28;
	neg.s32 	%r5, %r2;
	mov.u64 	%rd10, __cudart_sin_cos_coeffs;
$L__BB13_4:
	mov.f64 	%fd132, 0d0000000000000000;
	mov.u32 	%r59, %r5;
	mov.u32 	%r60, %r4;
$L__BB13_5:
	cvt.rn.f64.s32 	%fd53, %r59;
	mul.f64 	%fd6, %fd32, %fd53;
	add.f64 	%fd54, %fd1, %fd6;
	div.rn.f64 	%fd55, %fd54, %fd32;
	mov.f64 	%fd56, 0d3FE0000000000000;
	copysign.f64 	%fd57, %fd55, %fd56;
	add.rz.f64 	%fd58, %fd55, %fd57;
	cvt.rzi.f64.f64 	%fd59, %fd58;
	cvt.rzi.s32.f64 	%r41, %fd59;
	add.s32 	%r8, %r41, %r2;
	sub.f64 	%fd60, %fd1, %fd6;
	div.rn.f64 	%fd61, %fd60, %fd32;
	copysign.f64 	%fd62, %fd61, %fd56;
	add.rz.f64 	%fd63, %fd61, %fd62;
	cvt.rzi.f64.f64 	%fd64, %fd63;
	cvt.rzi.s32.f64 	%r42, %fd64;
	add.s32 	%r43, %r42, %r2;
	max.u32 	%r44, %r8, %r43;
	setp.ge.u32 	%p8, %r44, %r28;
	@%p8 bra 	$L__BB13_16;
	ld.param.u64 	%rd20, [_Z21kernel_compute_wignerPdPK7double2iididd_param_1];
	mul.lo.s32 	%r45, %r58, %r28;
	add.s32 	%r46, %r8, %r45;
	cvta.to.global.u64 	%rd3, %rd20;
	mul.wide.s32 	%rd4, %r46, 16;
	add.s64 	%rd5, %rd3, %rd4;
	ld.global.v2.f64 	{%fd65, %fd66}, [%rd5];
	add.s32 	%r47, %r43, %r45;
	mul.wide.s32 	%rd6, %r47, 16;
	add.s64 	%rd7, %rd3, %rd6;
	ld.global.v2.f64 	{%fd67, %fd68}, [%rd7];
	mul.f64 	%fd69, %fd66, %fd68;
	fma.rn.f64 	%fd7, %fd65, %fd67, %fd69;
	mul.f64 	%fd70, %fd65, %fd68;
	mul.f64 	%fd71, %fd66, %fd67;
	sub.f64 	%fd8, %fd70, %fd71;
	mul.f64 	%fd9, %fd3, %fd6;
	abs.f64 	%fd10, %fd9;
	setp.eq.f64 	%p9, %fd10, 0d7FF0000000000000;
	@%p9 bra 	$L__BB13_10;
	mul.f64 	%fd72, %fd9, 0d3FE45F306DC9C883;
	cvt.rni.s32.f64 	%r61, %fd72;
	cvt.rn.f64.s32 	%fd73, %r61;
	fma.rn.f64 	%fd74, %fd73, 0dBFF921FB54442D18, %fd9;
	fma.rn.f64 	%fd75, %fd73, 0dBC91A62633145C00, %fd74;
	fma.rn.f64 	%fd130, %fd73, 0dB97B839A252049C0, %fd75;
	setp.ltu.f64 	%p10, %fd10, 0d41E0000000000000;
	@%p10 bra 	$L__BB13_9;
	{ // callseq 20, 0
	.param .b64 param0;
	st.param.f64 	[param0], %fd9;
	.param .align 16 .b8 retval0[16];
	call.uni (retval0), 
	__internal_trig_reduction_slowpathd, 
	(
	param0
	);
	ld.param.f64 	%fd130, [retval0];
	ld.param.b32 	%r61, [retval0+8];
	} // callseq 20
$L__BB13_9:
	add.s32 	%r62, %r61, 1;
	bra.uni 	$L__BB13_11;
$L__BB13_10:
	mov.f64 	%fd77, 0d0000000000000000;
	mul.rn.f64 	%fd130, %fd9, %fd77;
	mov.b32 	%r62, 1;
$L__BB13_11:
	shl.b32 	%r50, %r62, 6;
	cvt.u64.u32 	%rd8, %r50;
	and.b64  	%rd9, %rd8, 64;
	add.s64 	%rd11, %rd10, %rd9;
	mul.rn.f64 	%fd78, %fd130, %fd130;
	and.b32  	%r51, %r62, 1;
	setp.eq.b32 	%p12, %r51, 1;
	selp.f64 	%fd79, 0dBDA8FF8320FD8164, 0d3DE5DB65F9785EBA, %p12;
	ld.global.nc.v2.f64 	{%fd80, %fd81}, [%rd11];
	fma.rn.f64 	%fd82, %fd79, %fd78, %fd80;
	fma.rn.f64 	%fd83, %fd82, %fd78, %fd81;
	ld.global.nc.v2.f64 	{%fd84, %fd85}, [%rd11+16];
	fma.rn.f64 	%fd86, %fd83, %fd78, %fd84;
	fma.rn.f64 	%fd87, %fd86, %fd78, %fd85;
	ld.global.nc.v2.f64 	{%fd88, %fd89}, [%rd11+32];
	fma.rn.f64 	%fd90, %fd87, %fd78, %fd88;
	fma.rn.f64 	%fd91, %fd90, %fd78, %fd89;
	fma.rn.f64 	%fd92, %fd91, %fd130, %fd130;
	fma.rn.f64 	%fd93, %fd91, %fd78, 0d3FF0000000000000;
	selp.f64 	%fd94, %fd93, %fd92, %p12;
	and.b32  	%r52, %r62, 2;
	setp.eq.s32 	%p13, %r52, 0;
	mov.f64 	%fd95, 0d0000000000000000;
	sub.f64 	%fd96, %fd95, %fd94;
	selp.f64 	%fd16, %fd94, %fd96, %p13;
	@%p9 bra 	$L__BB13_14;
	mul.f64 	%fd97, %fd9, 0d3FE45F306DC9C883;
	cvt.rni.s32.f64 	%r63, %fd97;
	cvt.rn.f64.s32 	%fd98, %r63;
	fma.rn.f64 	%fd99, %fd98, 0dBFF921FB54442D18, %fd9;
	fma.rn.f64 	%fd100, %fd98, 0dBC91A62633145C00, %fd99;
	fma.rn.f64 	%fd131, %fd98, 0dB97B839A252049C0, %fd100;
	setp.ltu.f64 	%p14, %fd10, 0d41E0000000000000;
	@%p14 bra 	$L__BB13_15;
	{ // callseq 21, 0
	.param .b64 param0;
	st.param.f64 	[param0], %fd9;
	.param .align 16 .b8 retval0[16];
	call.uni (retval0), 
	__internal_trig_reduction_slowpathd, 
	(
	param0
	);
	ld.param.f64 	%fd131, [retval0];
	ld.param.b32 	%r63, [retval0+8];
	} // callseq 21
	bra.uni 	$L__BB13_15;
$L__BB13_14:
	mov.f64 	%fd102, 0d0000000000000000;
	mul.rn.f64 	%fd131, %fd9, %fd102;
	mov.b32 	%r63, 0;
$L__BB13_15:
	shl.b32 	%r55, %r63, 6;
	cvt.u64.u32 	%rd12, %r55;
	and.b64  	%rd13, %rd12, 64;
	add.s64 	%rd15, %rd10, %rd13;
	mul.rn.f64 	%fd103, %fd131, %fd131;
	and.b32  	%r56, %r63, 1;
	setp.eq.b32 	%p15, %r56, 1;
	selp.f64 	%fd104, 0dBDA8FF8320FD8164, 0d3DE5DB65F9785EBA, %p15;
	ld.global.nc.v2.f64 	{%fd105, %fd106}, [%rd15];
	fma.rn.f64 	%fd107, %fd104, %fd103, %fd105;
	fma.rn.f64 	%fd108, %fd107, %fd103, %fd106;
	ld.global.nc.v2.f64 	{%fd109, %fd110}, [%rd15+16];
	fma.rn.f64 	%fd111, %fd108, %fd103, %fd109;
	fma.rn.f64 	%fd112, %fd111, %fd103, %fd110;
	ld.global.nc.v2.f64 	{%fd113, %fd114}, [%rd15+32];
	fma.rn.f64 	%fd115, %fd112, %fd103, %fd113;
	fma.rn.f64 	%fd116, %fd115, %fd103, %fd114;
	fma.rn.f64 	%fd117, %fd116, %fd131, %fd131;
	fma.rn.f64 	%fd118, %fd116, %fd103, 0d3FF0000000000000;
	selp.f64 	%fd119, %fd118, %fd117, %p15;
	and.b32  	%r57, %r63, 2;
	setp.eq.s32 	%p16, %r57, 0;
	mov.f64 	%fd120, 0d0000000000000000;
	sub.f64 	%fd121, %fd120, %fd119;
	selp.f64 	%fd122, %fd119, %fd121, %p16;
	mul.f64 	%fd123, %fd7, %fd16;
	mul.f64 	%fd124, %fd8, %fd122;
	sub.f64 	%fd125, %fd123, %fd124;
	add.f64 	%fd132, %fd132, %fd125;
$L__BB13_16:
	add.s32 	%r60, %r60, 1;
	setp.ne.s32 	%p17, %r60, 0;
	add.s32 	%r59, %r59, 1;
	@%p17 bra 	$L__BB13_5;
	fma.rn.f64 	%fd137, %fd32, %fd132, %fd137;
	add.s32 	%r58, %r58, 1;
	setp.eq.s32 	%p18, %r58, %r27;
	@%p18 bra 	$L__BB13_24;
	bra.uni 	$L__BB13_4;
$L__BB13_18:
	mul.f64 	%fd24, %fd32, 0d0000000000000000;
	and.b32  	%r21, %r27, 3;
	setp.lt.u32 	%p4, %r27, 4;
	mov.f64 	%fd137, 0d0000000000000000;
	@%p4 bra 	$L__BB13_21;
	and.b32  	%r22, %r27, 2147483644;
	mov.b32 	%r64, 0;
	mov.f64 	%fd137, 0d0000000000000000;
$L__BB13_20:
	add.f64 	%fd48, %fd137, %fd24;
	add.f64 	%fd49, %fd48, %fd24;
	add.f64 	%fd50, %fd49, %fd24;
	add.f64 	%fd137, %fd50, %fd24;
	add.s32 	%r64, %r64, 4;
	setp.ne.s32 	%p5, %r64, %r22;
	@%p5 bra 	$L__BB13_20;
$L__BB13_21:
	setp.eq.s32 	%p6, %r21, 0;
	@%p6 bra 	$L__BB13_24;
	mov.b32 	%r65, 0;
$L__BB13_23:
	.pragma "nounroll";
	add.f64 	%fd137, %fd137, %fd24;
	add.s32 	%r65, %r65, 1;
	setp.ne.s32 	%p7, %r65, %r21;
	@%p7 bra 	$L__BB13_23;
$L__BB13_24:
	ld.param.u64 	%rd19, [_Z21kernel_compute_wignerPdPK7double2iididd_param_0];
	div.rn.f64 	%fd126, %fd137, 0d400921FB54442D18;
	cvta.to.global.u64 	%rd16, %rd19;
	mul.wide.s32 	%rd17, %r1, 8;
	add.s64 	%rd18, %rd16, %rd17;
	st.global.f64 	[%rd18], %fd126;
$L__BB13_25:
	ret;

}
	// .globl	_Z34kernel_compute_wigner_single_slicePdPK7double2iididd
.visible .entry _Z34kernel_compute_wigner_single_slicePdPK7double2iididd(
	.param .u64 .ptr .align 1 _Z34kernel_compute_wigner_single_slicePdPK7double2iididd_param_0,
	.param .u64 .ptr .align 1 _Z34kernel_compute_wigner_single_slicePdPK7double2iididd_param_1,
	.param .u32 _Z34kernel_compute_wigner_single_slicePdPK7double2iididd_param_2,
	.param .u32 _Z34kernel_compute_wigner_single_slicePdPK7double2iididd_param_3,
	.param .f64 _Z34kernel_compute_wigner_single_slicePdPK7double2iididd_param_4,
	.param .u32 _Z34kernel_compute_wigner_single_slicePdPK7double2iididd_param_5,
	.param .f64 _Z34kernel_compute_wigner_single_slicePdPK7double2iididd_param_6,
	.param .f64 _Z34kernel_compute_wigner_single_slicePdPK7double2iididd_param_7
)
{
	.reg .pred 	%p<13>;
	.reg .b32 	%r<58>;
	.reg .b64 	%rd<21>;
	.reg .b64 	%fd<120>;

	ld.param.u32 	%r20, [_Z34kernel_compute_wigner_single_slicePdPK7double2iididd_param_5];
	ld.param.f64 	%fd24, [_Z34kernel_compute_wigner_single_slicePdPK7double2iididd_param_6];
	ld.param.f64 	%fd25, [_Z34kernel_compute_wigner_single_slicePdPK7double2iididd_param_7];
	mov.u32 	%r21, %ctaid.x;
	mov.u32 	%r22, %ntid.x;
	mov.u32 	%r23, %tid.x;
	mad.lo.s32 	%r1, %r21, %r22, %r23;
	mul.lo.s32 	%r24, %r20, %r20;
	setp.ge.s32 	%p1, %r1, %r24;
	@%p1 bra 	$L__BB14_16;
	ld.param.u32 	%r49, [_Z34kernel_compute_wigner_single_slicePdPK7double2iididd_param_3];
	div.s32 	%r25, %r1, %r20;
	mul.lo.s32 	%r26, %r25, %r20;
	sub.s32 	%r27, %r1, %r26;
	add.f64 	%fd27, %fd24, %fd24;
	add.s32 	%r28, %r20, -1;
	cvt.rn.f64.s32 	%fd28, %r28;
	div.rn.f64 	%fd29, %fd27, %fd28;
	add.f64 	%fd30, %fd25, %fd25;
	div.rn.f64 	%fd31, %fd30, %fd28;
	cvt.rn.f64.s32 	%fd32, %r27;
	mul.f64 	%fd33, %fd29, %fd32;
	sub.f64 	%fd1, %fd33, %fd24;
	cvt.rn.f64.s32 	%fd34, %r25;
	mul.f64 	%fd35, %fd31, %fd34;
	sub.f64 	%fd2, %fd35, %fd25;
	setp.lt.s32 	%p2, %r49, 1;
	mov.f64 	%fd118, 0d0000000000000000;
	@%p2 bra 	$L__BB14_15;
	ld.param.u32 	%r50, [_Z34kernel_compute_wigner_single_slicePdPK7double2iididd_param_3];
	shr.u32 	%r29, %r50, 1;
	add.f64 	%fd3, %fd2, %fd2;
	neg.s32 	%r54, %r29;
	neg.s32 	%r53, %r50;
	mov.f64 	%fd118, 0d0000000000000000;
	mov.u64 	%rd10, __cudart_sin_cos_coeffs;
$L__BB14_3:
	ld.param.f64 	%fd112, [_Z34kernel_compute_wigner_single_slicePdPK7double2iididd_param_4];
	ld.param.u32 	%r51, [_Z34kernel_compute_wigner_single_slicePdPK7double2iididd_param_3];
	cvt.rn.f64.s32 	%fd37, %r54;
	mul.f64 	%fd5, %fd112, %fd37;
	add.f64 	%fd38, %fd1, %fd5;
	div.rn.f64 	%fd39, %fd38, %fd112;
	mov.f64 	%fd40, 0d3FE0000000000000;
	copysign.f64 	%fd41, %fd39, %fd40;
	add.rz.f64 	%fd42, %fd39, %fd41;
	cvt.rzi.f64.f64 	%fd43, %fd42;
	cvt.rzi.s32.f64 	%r30, %fd43;
	shr.u32 	%r31, %r51, 1;
	add.s32 	%r6, %r30, %r31;
	sub.f64 	%fd44, %fd1, %fd5;
	div.rn.f64 	%fd45, %fd44, %fd112;
	copysign.f64 	%fd46, %fd45, %fd40;
	add.rz.f64 	%fd47, %fd45, %fd46;
	cvt.rzi.f64.f64 	%fd48, %fd47;
	cvt.rzi.s32.f64 	%r32, %fd48;
	add.s32 	%r7, %r32, %r31;
	max.u32 	%r34, %r6, %r7;
	setp.ge.u32 	%p3, %r34, %r51;
	@%p3 bra 	$L__BB14_14;
	ld.param.u32 	%r52, [_Z34kernel_compute_wigner_single_slicePdPK7double2iididd_param_3];
	ld.param.u32 	%r48, [_Z34kernel_compute_wigner_single_slicePdPK7double2iididd_param_2];
	ld.param.u64 	%rd20, [_Z34kernel_compute_wigner_single_slicePdPK7double2iididd_param_1];
	mul.lo.s32 	%r35, %r52, %r48;
	add.s32 	%r36, %r6, %r35;
	cvta.to.global.u64 	%rd3, %rd20;
	mul.wide.s32 	%rd4, %r36, 16;
	add.s64 	%rd5, %rd3, %rd4;
	ld.global.v2.f64 	{%fd49, %fd50}, [%rd5];
	add.s32 	%r37, %r7, %r35;
	mul.wide.s32 	%rd6, %r37, 16;
	add.s64 	%rd7, %rd3, %rd6;
	ld.global.v2.f64 	{%fd51, %fd52}, [%rd7];
	mul.f64 	%fd53, %fd50, %fd52;
	fma.rn.f64 	%fd6, %fd49, %fd51, %fd53;
	mul.f64 	%fd54, %fd49, %fd52;
	mul.f64 	%fd55, %fd50, %fd51;
	sub.f64 	%fd7, %fd54, %fd55;
	mul.f64 	%fd8, %fd3, %fd5;
	abs.f64 	%fd9, %fd8;
	setp.neu.f64 	%p4, %fd9, 0d7FF0000000000000;
	@%p4 bra 	$L__BB14_6;
	mov.f64 	%fd61, 0d0000000000000000;
	mul.rn.f64 	%fd116, %fd8, %fd61;
	mov.b32 	%r56, 1;
	bra.uni 	$L__BB14_9;
$L__BB14_6:
	mul.f64 	%fd56, %fd8, 0d3FE45F306DC9C883;
	cvt.rni.s32.f64 	%r55, %fd56;
	cvt.rn.f64.s32 	%fd57, %r55;
	fma.rn.f64 	%fd58, %fd57, 0dBFF921FB54442D18, %fd8;
	fma.rn.f64 	%fd59, %fd57, 0dBC91A62633145C00, %fd58;
	fma.rn.f64 	%fd116, %fd57, 0dB97B839A252049C0, %fd59;
	setp.ltu.f64 	%p5, %fd9, 0d41E0000000000000;
	@%p5 bra 	$L__BB14_8;
	{ // callseq 22, 0
	.param .b64 param0;
	st.param.f64 	[param0], %fd8;
	.param .align 16 .b8 retval0[16];
	call.uni (retval0), 
	__internal_trig_reduction_slowpathd, 
	(
	param0
	);
	ld.param.f64 	%fd116, [retval0];
	ld.param.b32 	%r55, [retval0+8];
	} // callseq 22
$L__BB14_8:
	add.s32 	%r56, %r55, 1;
$L__BB14_9:
	setp.neu.f64 	%p6, %fd9, 0d7FF0000000000000;
	shl.b32 	%r40, %r56, 6;
	cvt.u64.u32 	%rd8, %r40;
	and.b64  	%rd9, %rd8, 64;
	add.s64 	%rd11, %rd10, %rd9;
	mul.rn.f64 	%fd62, %fd116, %fd116;
	and.b32  	%r41, %r56, 1;
	setp.eq.b32 	%p7, %r41, 1;
	selp.f64 	%fd63, 0dBDA8FF8320FD8164, 0d3DE5DB65F9785EBA, %p7;
	ld.global.nc.v2.f64 	{%fd64, %fd65}, [%rd11];
	fma.rn.f64 	%fd66, %fd63, %fd62, %fd64;
	fma.rn.f64 	%fd67, %fd66, %fd62, %fd65;
	ld.global.nc.v2.f64 	{%fd68, %fd69}, [%rd11+16];
	fma.rn.f64 	%fd70, %fd67, %fd62, %fd68;
	fma.rn.f64 	%fd71, %fd70, %fd62, %fd69;
	ld.global.nc.v2.f64 	{%fd72, %fd73}, [%rd11+32];
	fma.rn.f64 	%fd74, %fd71, %fd62, %fd72;
	fma.rn.f64 	%fd75, %fd74, %fd62, %fd73;
	fma.rn.f64 	%fd76, %fd75, %fd116, %fd116;
	fma.rn.f64 	%fd77, %fd75, %fd62, 0d3FF0000000000000;
	selp.f64 	%fd78, %fd77, %fd76, %p7;
	and.b32  	%r42, %r56, 2;
	setp.eq.s32 	%p8, %r42, 0;
	mov.f64 	%fd79, 0d0000000000000000;
	sub.f64 	%fd80, %fd79, %fd78;
	selp.f64 	%fd15, %fd78, %fd80, %p8;
	@%p6 bra 	$L__BB14_11;
	mov.f64 	%fd86, 0d0000000000000000;
	mul.rn.f64 	%fd117, %fd8, %fd86;
	mov.b32 	%r57, 0;
	bra.uni 	$L__BB14_13;
$L__BB14_11:
	mul.f64 	%fd81, %fd8, 0d3FE45F306DC9C883;
	cvt.rni.s32.f64 	%r57, %fd81;
	cvt.rn.f64.s32 	%fd82, %r57;
	fma.rn.f64 	%fd83, %fd82, 0dBFF921FB54442D18, %fd8;
	fma.rn.f64 	%fd84, %fd82, 0dBC91A62633145C00, %fd83;
	fma.rn.f64 	%fd117, %fd82, 0dB97B839A252049C0, %fd84;
	setp.ltu.f64 	%p9, %fd9, 0d41E0000000000000;
	@%p9 bra 	$L__BB14_13;
	{ // callseq 23, 0
	.param .b64 param0;
	st.param.f64 	[param0], %fd8;
	.param .align 16 .b8 retval0[16];
	call.uni (retval0), 
	__internal_trig_reduction_slowpathd, 
	(
	param0
	);
	ld.param.f64 	%fd117, [retval0];
	ld.param.b32 	%r57, [retval0+8];
	} // callseq 23
$L__BB14_13:
	shl.b32 	%r45, %r57, 6;
	cvt.u64.u32 	%rd12, %r45;
	and.b64  	%rd13, %rd12, 64;
	add.s64 	%rd15, %rd10, %rd13;
	mul.rn.f64 	%fd87, %fd117, %fd117;
	and.b32  	%r46, %r57, 1;
	setp.eq.b32 	%p10, %r46, 1;
	selp.f64 	%fd88, 0dBDA8FF8320FD8164, 0d3DE5DB65F9785EBA, %p10;
	ld.global.nc.v2.f64 	{%fd89, %fd90}, [%rd15];
	fma.rn.f64 	%fd91, %fd88, %fd87, %fd89;
	fma.rn.f64 	%fd92, %fd91, %fd87, %fd90;
	ld.global.nc.v2.f64 	{%fd93, %fd94}, [%rd15+16];
	fma.rn.f64 	%fd95, %fd92, %fd87, %fd93;
	fma.rn.f64 	%fd96, %fd95, %fd87, %fd94;
	ld.global.nc.v2.f64 	{%fd97, %fd98}, [%rd15+32];
	fma.rn.f64 	%fd99, %fd96, %fd87, %fd97;
	fma.rn.f64 	%fd100, %fd99, %fd87, %fd98;
	fma.rn.f64 	%fd101, %fd100, %fd117, %fd117;
	fma.rn.f64 	%fd102, %fd100, %fd87, 0d3FF0000000000000;
	selp.f64 	%fd103, %fd102, %fd101, %p10;
	and.b32  	%r47, %r57, 2;
	setp.eq.s32 	%p11, %r47, 0;
	mov.f64 	%fd104, 0d0000000000000000;
	sub.f64 	%fd105, %fd104, %fd103;
	selp.f64 	%fd106, %fd103, %fd105, %p11;
	mul.f64 	%fd107, %fd6, %fd15;
	mul.f64 	%fd108, %fd7, %fd106;
	sub.f64 	%fd109, %fd107, %fd108;
	add.f64 	%fd118, %fd118, %fd109;
$L__BB14_14:
	add.s32 	%r54, %r54, 1;
	add.s32 	%r53, %r53, 1;
	setp.ne.s32 	%p12, %r53, 0;
	@%p12 bra 	$L__BB14_3;
$L__BB14_15:
	ld.param.f64 	%fd113, [_Z34kernel_compute_wigner_single_slicePdPK7double2iididd_param_4];
	ld.param.u64 	%rd19, [_Z34kernel_compute_wigner_single_slicePdPK7double2iididd_param_0];
	mul.f64 	%fd110, %fd113, %fd118;
	div.rn.f64 	%fd111, %fd110, 0d400921FB54442D18;
	cvta.to.global.u64 	%rd16, %rd19;
	mul.wide.s32 	%rd17, %r1, 8;
	add.s64 	%rd18, %rd16, %rd17;
	st.global.f64 	[%rd18], %fd111;
$L__BB14_16:
	ret;

}
.func  (.param .align 16 .b8 func_retval0[16]) __internal_trig_reduction_slowpathd(
	.param .b64 __internal_trig_reduction_slowpathd_param_0
)
{
	.local .align 8 .b8 	__local_depot15[40];
	.reg .b64 	%SP;
	.reg .b64 	%SPL;
	.reg .pred 	%p<10>;
	.reg .b32 	%r<47>;
	.reg .b64 	%rd<74>;
	.reg .b64 	%fd<5>;

	mov.u64 	%SPL, __local_depot15;
	ld.param.f64 	%fd4, [__internal_trig_reduction_slowpathd_param_0];
	add.u64 	%rd1, %SPL, 0;
	{
	.reg .b32 %temp; 
	mov.b64 	{%temp, %r1}, %fd4;
	}
	shr.u32 	%r2, %r1, 20;
	and.b32  	%r3, %r2, 2047;
	setp.eq.s32 	%p1, %r3, 2047;
	mov.b32 	%r46, 0;
	@%p1 bra 	$L__BB15_9;
	add.s32 	%r20, %r3, -1024;
	mov.b64 	%rd20, %fd4;
	shl.b64 	%rd2, %rd20, 11;
	shr.u32 	%r4, %r20, 6;
	sub.s32 	%r45, 15, %r4;
	sub.s32 	%r21, 19, %r4;
	setp.lt.u32 	%p2, %r20, 128;
	selp.b32 	%r6, 18, %r21, %p2;
	setp.ge.s32 	%p3, %r45, %r6;
	mov.b64 	%rd70, 0;
	@%p3 bra 	$L__BB15_4;
	add.s32 	%r23, %r6, %r4;
	neg.s32 	%r43, %r23;
	or.b64  	%rd3, %rd2, -9223372036854775808;
	mov.b64 	%rd70, 0;
	mov.b32 	%r42, 0;
	mov.u64 	%rd25, __cudart_i2opi_d;
	mov.u32 	%r44, %r45;
$L__BB15_3:
	.pragma "nounroll";
	mul.wide.s32 	%rd22, %r42, 8;
	add.s64 	%rd23, %rd1, %rd22;
	mul.wide.s32 	%rd24, %r44, 8;
	add.s64 	%rd26, %rd25, %rd24;
	ld.global.nc.u64 	%rd27, [%rd26];
	{
	.reg .u32 %r0, %r1, %r2, %r3, %alo, %ahi, %blo, %bhi, %clo, %chi;
	mov.b64 	{%alo,%ahi}, %rd27;
	mov.b64 	{%blo,%bhi}, %rd3;
	mov.b64 	{%clo,%chi}, %rd70;
	mad.lo.cc.u32 	%r0, %alo, %blo, %clo;
	madc.hi.cc.u32 	%r1, %alo, %blo, %chi;
	madc.hi.u32 	%r2, %alo, %bhi, 0;
	mad.lo.cc.u32 	%r1, %alo, %bhi, %r1;
	madc.hi.cc.u32 	%r2, %ahi, %blo, %r2;
	madc.hi.u32 	%r3, %ahi, %bhi, 0;
	mad.lo.cc.u32 	%r1, %ahi, %blo, %r1;
	madc.lo.cc.u32 	%r2, %ahi, %bhi, %r2;
	addc.u32 	%r3, %r3, 0;
	mov.b64 	%rd28, {%r0,%r1};
	mov.b64 	%rd70, {%r2,%r3};
	}
	st.local.u64 	[%rd23], %rd28;
	add.s32 	%r44, %r44, 1;
	add.s32 	%r43, %r43, 1;
	add.s32 	%r42, %r42, 1;
	setp.ne.s32 	%p4, %r43, -15;
	mov.u32 	%r45, %r6;
	@%p4 bra 	$L__BB15_3;
$L__BB15_4:
	cvt.s64.s32 	%rd29, %r45;
	cvt.u64.u32 	%rd30, %r4;
	add.s64 	%rd31, %rd30, %rd29;
	shl.b64 	%rd32, %rd31, 3;
	add.s64 	%rd33, %rd1, %rd32;
	st.local.u64 	[%rd33+-120], %rd70;
	and.b32  	%r15, %r2, 63;
	ld.local.u64 	%rd72, [%rd1+16];
	ld.local.u64 	%rd71, [%rd1+24];
	setp.eq.s32 	%p5, %r15, 0;
	@%p5 bra 	$L__BB15_6;
	shl.b64 	%rd34, %rd71, %r15;
	shr.u64 	%rd35, %rd72, 1;
	xor.b32  	%r24, %r15, 63;
	shr.u64 	%rd36, %rd35, %r24;
	or.b64  	%rd71, %rd34, %rd36;
	ld.local.u64 	%rd37, [%rd1+8];
	shl.b64 	%rd38, %rd72, %r15;
	shr.u64 	%rd39, %rd37, 1;
	shr.u64 	%rd40, %rd39, %r24;
	or.b64  	%rd72, %rd38, %rd40;
$L__BB15_6:
	and.b32  	%r25, %r1, -2147483648;
	shr.u64 	%rd41, %rd71, 62;
	cvt.u32.u64 	%r26, %rd41;
	mov.b64 	{%r27, %r28}, %rd71;
	mov.b64 	{%r29, %r30}, %rd72;
	shf.l.wrap.b32 	%r31, %r30, %r27, 2;
	shf.l.wrap.b32 	%r32, %r27, %r28, 2;
	mov.b64 	%rd42, {%r31, %r32};
	shl.b64 	%rd43, %rd72, 2;
	shr.u64 	%rd44, %rd42, 63;
	cvt.u32.u64 	%r33, %rd44;
	add.s32 	%r34, %r33, %r26;
	setp.eq.s32 	%p6, %r25, 0;
	neg.s32 	%r35, %r34;
	selp.b32 	%r46, %r34, %r35, %p6;
	setp.gt.s64 	%p7, %rd42, -1;
	mov.b64 	%rd45, 0;
	{
	.reg .u32 %r0, %r1, %r2, %r3, %a0, %a1, %a2, %a3, %b0, %b1, %b2, %b3;
	mov.b64 	{%a0,%a1}, %rd45;
	mov.b64 	{%a2,%a3}, %rd45;
	mov.b64 	{%b0,%b1}, %rd43;
	mov.b64 	{%b2,%b3}, %rd42;
	sub.cc.u32 	%r0, %a0, %b0;
	subc.cc.u32 	%r1, %a1, %b1;
	subc.cc.u32 	%r2, %a2, %b2;
	subc.u32 	%r3, %a3, %b3;
	mov.b64 	%rd46, {%r0,%r1};
	mov.b64 	%rd47, {%r2,%r3};
	}
	xor.b32  	%r36, %r25, -2147483648;
	selp.b64 	%rd73, %rd42, %rd47, %p7;
	selp.b64 	%rd14, %rd43, %rd46, %p7;
	selp.b32 	%r17, %r25, %r36, %p7;
	clz.b64 	%r37, %rd73;
	cvt.u64.u32 	%rd15, %r37;
	setp.eq.s32 	%p8, %r37, 0;
	@%p8 bra 	$L__BB15_8;
	cvt.u32.u64 	%r38, %rd15;
	and.b32  	%r39, %r38, 63;
	shl.b64 	%rd48, %rd73, %r39;
	shr.u64 	%rd49, %rd14, 1;
	not.b32 	%r40, %r38;
	and.b32  	%r41, %r40, 63;
	shr.u64 	%rd50, %rd49, %r41;
	or.b64  	%rd73, %rd48, %rd50;
$L__BB15_8:
	mov.b64 	%rd51, -3958705157555305931;
	{
	.reg .u32 %r0, %r1, %r2, %r3, %alo, %ahi, %blo, %bhi;
	mov.b64 	{%alo,%ahi}, %rd73;
	mov.b64 	{%blo,%bhi}, %rd51;
	mul.lo.u32 	%r0, %alo, %blo;
	mul.hi.u32 	%r1, %alo, %blo;
	mad.lo.cc.u32 	%r1, %alo, %bhi, %r1;
	madc.hi.u32 	%r2, %alo, %bhi, 0;
	mad.lo.cc.u32 	%r1, %ahi, %blo, %r1;
	madc.hi.cc.u32 	%r2, %ahi, %blo, %r2;
	madc.hi.u32 	%r3, %ahi, %bhi, 0;
	mad.lo.cc.u32 	%r2, %ahi, %bhi, %r2;
	addc.u32 	%r3, %r3, 0;
	mov.b64 	%rd52, {%r0,%r1};
	mov.b64 	%rd53, {%r2,%r3};
	}
	setp.gt.s64 	%p9, %rd53, 0;
	{
	.reg .u32 %r0, %r1, %r2, %r3, %a0, %a1, %a2, %a3, %b0, %b1, %b2, %b3;
	mov.b64 	{%a0,%a1}, %rd52;
	mov.b64 	{%a2,%a3}, %rd53;
	mov.b64 	{%b0,%b1}, %rd52;
	mov.b64 	{%b2,%b3}, %rd53;
	add.cc.u32 	%r0, %a0, %b0;
	addc.cc.u32 	%r1, %a1, %b1;
	addc.cc.u32 	%r2, %a2, %b2;
	addc.u32 	%r3, %a3, %b3;
	mov.b64 	%rd54, {%r0,%r1};
	mov.b64 	%rd55, {%r2,%r3};
	}
	selp.b64 	%rd56, %rd55, %rd53, %p9;
	selp.s64 	%rd57, -1, 0, %p9;
	sub.s64 	%rd58, %rd57, %rd15;
	cvt.u64.u32 	%rd59, %r17;
	shl.b64 	%rd60, %rd59, 32;
	add.s64 	%rd61, %rd56, 1;
	shr.u64 	%rd62, %rd61, 10;
	add.s64 	%rd63, %rd62, 1;
	shr.u64 	%rd64, %rd63, 1;
	shl.b64 	%rd65, %rd58, 52;
	add.s64 	%rd66, %rd65, %rd64;
	add.s64 	%rd67, %rd66, 4602678819172646912;
	or.b64  	%rd68, %rd67, %rd60;
	mov.b64 	%fd4, %rd68;
$L__BB15_9:
	st.param.f64 	[func_retval0], %fd4;
	st.param.b32 	[func_retval0+8], %r46;
	ret;

}
.func  (.param .b64 func_retval0) __internal_accurate_pow(
	.param .b64 __internal_accurate_pow_param_0
)
{
	.reg .pred 	%p<8>;
	.reg .b32 	%r<46>;
	.reg .b32 	%f<3>;
	.reg .b64 	%fd<109>;

	ld.param.f64 	%fd10, [__internal_accurate_pow_param_0];
	mov.f64 	%fd11, 0d4000000000000000;
	{
	.reg .b32 %temp; 
	mov.b64 	{%temp, %r8}, %fd11;
	}
	{
	.reg .b32 %temp; 
	mov.b64 	{%r9, %temp}, %fd11;
	}
	shr.u32 	%r10, %r8, 20;
	setp.lt.u32 	%p1, %r8, 1048576;
	mov.f64 	%fd12, 0d4360000000000000;
	{
	.reg .b32 %temp; 
	mov.b64 	{%temp, %r11}, %fd12;
	}
	{
	.reg .b32 %temp; 
	mov.b64 	{%r12, %temp}, %fd12;
	}
	shr.u32 	%r13, %r11, 20;
	add.s32 	%r14, %r13, -54;
	selp.b32 	%r15, %r12, %r9, %p1;
	selp.b32 	%r16, %r11, %r8, %p1;
	selp.b32 	%r1, %r14, %r10, %p1;
	add.s32 	%r45, %r1, -1023;
	and.b32  	%r17, %r16, -2146435073;
	or.b32  	%r18, %r17, 1072693248;
	mov.b64 	%fd107, {%r15, %r18};
	setp.lt.u32 	%p2, %r18, 1073127583;
	@%p2 bra 	$L__BB16_2;
	{
	.reg .b32 %temp; 
	mov.b64 	{%r19, %temp}, %fd107;
	}
	{
	.reg .b32 %temp; 
	mov.b64 	{%temp, %r20}, %fd107;
	}
	add.s32 	%r21, %r20, -1048576;
	mov.b64 	%fd107, {%r19, %r21};
	add.s32 	%r45, %r1, -1022;
$L__BB16_2:
	add.f64 	%fd13, %fd107, 0dBFF0000000000000;
	add.f64 	%fd14, %fd107, 0d3FF0000000000000;
	rcp.approx.ftz.f64 	%fd15, %fd14;
	neg.f64 	%fd16, %fd14;
	fma.rn.f64 	%fd17, %fd16, %fd15, 0d3FF0000000000000;
	fma.rn.f64 	%fd18, %fd17, %fd17, %fd17;
	fma.rn.f64 	%fd19, %fd18, %fd15, %fd15;
	mul.f64 	%fd20, %fd13, %fd19;
	fma.rn.f64 	%fd21, %fd13, %fd19, %fd20;
	mul.f64 	%fd22, %fd21, %fd21;
	fma.rn.f64 	%fd23, %fd22, 0d3EB0F5FF7D2CAFE2, 0d3ED0F5D241AD3B5A;
	fma.rn.f64 	%fd24, %fd23, %fd22, 0d3EF3B20A75488A3F;
	fma.rn.f64 	%fd25, %fd24, %fd22, 0d3F1745CDE4FAECD5;
	fma.rn.f64 	%fd26, %fd25, %fd22, 0d3F3C71C7258A578B;
	fma.rn.f64 	%fd27, %fd26, %fd22, 0d3F6249249242B910;
	fma.rn.f64 	%fd28, %fd27, %fd22, 0d3F89999999999DFB;
	sub.f64 	%fd29, %fd13, %fd21;
	add.f64 	%fd30, %fd29, %fd29;
	neg.f64 	%fd31, %fd21;
	fma.rn.f64 	%fd32, %fd31, %fd13, %fd30;
	mul.f64 	%fd33, %fd19, %fd32;
	fma.rn.f64 	%fd34, %fd22, %fd28, 0d3FB5555555555555;
	mov.f64 	%fd35, 0d3FB5555555555555;
	sub.f64 	%fd36, %fd35, %fd34;
	fma.rn.f64 	%fd37, %fd22, %fd28, %fd36;
	add.f64 	%fd38, %fd37, 0dBC46A4CB00B9E7B0;
	add.f64 	%fd39, %fd34, %fd38;
	sub.f64 	%fd40, %fd34, %fd39;
	add.f64 	%fd41, %fd38, %fd40;
	mul.rn.f64 	%fd42, %fd21, %fd21;
	neg.f64 	%fd43, %fd42;
	fma.rn.f64 	%fd44, %fd21, %fd21, %fd43;
	{
	.reg .b32 %temp; 
	mov.b64 	{%r22, %temp}, %fd33;
	}
	{
	.reg .b32 %temp; 
	mov.b64 	{%temp, %r23}, %fd33;
	}
	add.s32 	%r24, %r23, 1048576;
	mov.b64 	%fd45, {%r22, %r24};
	fma.rn.f64 	%fd46, %fd21, %fd45, %fd44;
	mul.rn.f64 	%fd47, %fd42, %fd21;
	neg.f64 	%fd48, %fd47;
	fma.rn.f64 	%fd49, %fd42, %fd21, %fd48;
	fma.rn.f64 	%fd50, %fd42, %fd33, %fd49;
	fma.rn.f64 	%fd51, %fd46, %fd21, %fd50;
	mul.rn.f64 	%fd52, %fd39, %fd47;
	neg.f64 	%fd53, %fd52;
	fma.rn.f64 	%fd54, %fd39, %fd47, %fd53;
	fma.rn.f64 	%fd55, %fd39, %fd51, %fd54;
	fma.rn.f64 	%fd56, %fd41, %fd47, %fd55;
	add.f64 	%fd57, %fd52, %fd56;
	sub.f64 	%fd58, %fd52, %fd57;
	add.f64 	%fd59, %fd56, %fd58;
	add.f64 	%fd60, %fd21, %fd57;
	sub.f64 	%fd61, %fd21, %fd60;
	add.f64 	%fd62, %fd57, %fd61;
	add.f64 	%fd63, %fd59, %fd62;
	add.f64 	%fd64, %fd33, %fd63;
	add.f64 	%fd65, %fd60, %fd64;
	sub.f64 	%fd66, %fd60, %fd65;
	add.f64 	%fd67, %fd64, %fd66;
	xor.b32  	%r25, %r45, -2147483648;
	mov.b32 	%r26, 1127219200;
	mov.b64 	%fd68, {%r25, %r26};
	mov.b32 	%r27, -2147483648;
	mov.b64 	%fd69, {%r27, %r26};
	sub.f64 	%fd70, %fd68, %fd69;
	fma.rn.f64 	%fd71, %fd70, 0d3FE62E42FEFA39EF, %fd65;
	fma.rn.f64 	%fd72, %fd70, 0dBFE62E42FEFA39EF, %fd71;
	sub.f64 	%fd73, %fd72, %fd65;
	sub.f64 	%fd74, %fd67, %fd73;
	fma.rn.f64 	%fd75, %fd70, 0d3C7ABC9E3B39803F, %fd74;
	add.f64 	%fd76, %fd71, %fd75;
	sub.f64 	%fd77, %fd71, %fd76;
	add.f64 	%fd78, %fd75, %fd77;
	{
	.reg .b32 %temp; 
	mov.b64 	{%temp, %r28}, %fd10;
	}
	{
	.reg .b32 %temp; 
	mov.b64 	{%r29, %temp}, %fd10;
	}
	shl.b32 	%r30, %r28, 1;
	setp.gt.u32 	%p3, %r30, -33554433;
	and.b32  	%r31, %r28, -15728641;
	selp.b32 	%r32, %r31, %r28, %p3;
	mov.b64 	%fd79, {%r29, %r32};
	mul.rn.f64 	%fd80, %fd76, %fd79;
	neg.f64 	%fd81, %fd80;
	fma.rn.f64 	%fd82, %fd76, %fd79, %fd81;
	fma.rn.f64 	%fd83, %fd78, %fd79, %fd82;
	add.f64 	%fd4, %fd80, %fd83;
	sub.f64 	%fd84, %fd80, %fd4;
	add.f64 	%fd5, %fd83, %fd84;
	fma.rn.f64 	%fd85, %fd4, 0d3FF71547652B82FE, 0d4338000000000000;
	{
	.reg .b32 %temp; 
	mov.b64 	{%r5, %temp}, %fd85;
	}
	mov.f64 	%fd86, 0dC338000000000000;
	add.rn.f64 	%fd87, %fd85, %fd86;
	fma.rn.f64 	%fd88, %fd87, 0dBFE62E42FEFA39EF, %fd4;
	fma.rn.f64 	%fd89, %fd87, 0dBC7ABC9E3B39803F, %fd88;
	fma.rn.f64 	%fd90, %fd89, 0d3E5ADE1569CE2BDF, 0d3E928AF3FCA213EA;
	fma.rn.f64 	%fd91, %fd90, %fd89, 0d3EC71DEE62401315;
	fma.rn.f64 	%fd92, %fd91, %fd89, 0d3EFA01997C89EB71;
	fma.rn.f64 	%fd93, %fd92, %fd89, 0d3F2A01A014761F65;
	fma.rn.f64 	%fd94, %fd93, %fd89, 0d3F56C16C1852B7AF;
	fma.rn.f64 	%fd95, %fd94, %fd89, 0d3F81111111122322;
	fma.rn.f64 	%fd96, %fd95, %fd89, 0d3FA55555555502A1;
	fma.rn.f64 	%fd97, %fd96, %fd89, 0d3FC5555555555511;
	fma.rn.f64 	%fd98, %fd97, %fd89, 0d3FE000000000000B;
	fma.rn.f64 	%fd99, %fd98, %fd89, 0d3FF0000000000000;
	fma.rn.f64 	%fd100, %fd99, %fd89, 0d3FF0000000000000;
	{
	.reg .b32 %temp; 
	mov.b64 	{%r6, %temp}, %fd100;
	}
	{
	.reg .b32 %temp; 
	mov.b64 	{%temp, %r7}, %fd100;
	}
	shl.b32 	%r33, %r5, 20;
	add.s32 	%r34, %r33, %r7;
	mov.b64 	%fd108, {%r6, %r34};
	{
	.reg .b32 %temp; 
	mov.b64 	{%temp, %r35}, %fd4;
	}
	mov.b32 	%f2, %r35;
	abs.f32 	%f1, %f2;
	setp.lt.f32 	%p4, %f1, 0f4086232B;
	@%p4 bra 	$L__BB16_5;
	setp.lt.f64 	%p5, %fd4, 0d0000000000000000;
	add.f64 	%fd101, %fd4, 0d7FF0000000000000;
	selp.f64 	%fd108, 0d0000000000000000, %fd101, %p5;
	setp.geu.f32 	%p6, %f1, 0f40874800;
	@%p6 bra 	$L__BB16_5;
	shr.u32 	%r36, %r5, 31;
	add.s32 	%r37, %r5, %r36;
	shr.s32 	%r38, %r37, 1;
	shl.b32 	%r39, %r38, 20;
	add.s32 	%r40, %r7, %r39;
	mov.b64 	%fd102, {%r6, %r40};
	sub.s32 	%r41, %r5, %r38;
	shl.b32 	%r42, %r41, 20;
	add.s32 	%r43, %r42, 1072693248;
	mov.b32 	%r44, 0;
	mov.b64 	%fd103, {%r44, %r43};
	mul.f64 	%fd108, %fd103, %fd102;
$L__BB16_5:
	abs.f64 	%fd104, %fd108;
	setp.eq.f64 	%p7, %fd104, 0d7FF0000000000000;
	fma.rn.f64 	%fd105, %fd108, %fd5, %fd108;
	selp.f64 	%fd106, %fd108, %fd105, %p7;
	st.param.f64 	[func_retval0], %fd106;
	ret;

}


// ===== COMPILED SASS (sm_100) =====

	.target	sm_100

	.elftype	@"ET_EXEC"


//--------------------- .note.nv.tkinfo           --------------------------
	.section	.note.nv.tkinfo,"",@"SHT_NOTE"
	.sectionflags	@"SHF_NOTE_NV_TKINFO"
	.tkinfo
        /*0018*/ 	.word	0x00000002
        /*0030*/ 	.string	""
        /*0030*/ 	.string	"ptxas"
        /*0030*/ 	.string	"Cuda compilation tools, release 13.0, V13.0.88"
        /*0030*/ 	.string	"Build cuda_13.0.r13.0/compiler.36424714_0"
        /*0030*/ 	.string	"-arch sm_100 -m 64 "



//--------------------- .note.nv.cuinfo           --------------------------
	.section	.note.nv.cuinfo,"",@"SHT_NOTE"
	.sectionflags	@"SHF_NOTE_NV_CUINFO"
        /*0018*/ 	.short	0x0002
        /*001a*/ 	.short	0x0064
        /*001c*/ 	.short	0x0082
	.zero		2


//--------------------- .nv.info                  --------------------------
	.section	.nv.info,"",@"SHT_CUDA_INFO"
	.align	4


	//----- nvinfo : EIATTR_REGCOUNT
	.align		4
        /*0000*/ 	.byte	0x04, 0x2f
        /*0002*/ 	.short	(.L_3 - .L_2)
	.align		4
.L_2:
        /*0004*/ 	.word	index@(_Z19kernel_set_coherentP7double2iddd)
        /*0008*/ 	.word	0x0000001e


	//----- nvinfo : EIATTR_FRAME_SIZE
	.align		4
.L_3:
        /*000c*/ 	.byte	0x04, 0x11
        /*000e*/ 	.short	(.L_5 - .L_4)
	.align		4
.L_4:
        /*0010*/ 	.word	index@($_Z19kernel_set_coherentP7double2iddd$__internal_trig_reduction_slowpathd)
        /*0014*/ 	.word	0x00000028


	//----- nvinfo : EIATTR_FRAME_SIZE
	.align		4
.L_5:
        /*0018*/ 	.byte	0x04, 0x11
        /*001a*/ 	.short	(.L_7 - .L_6)
	.align		4
.L_6:
        /*001c*/ 	.word	index@(_Z19kernel_set_coherentP7double2iddd)
        /*0020*/ 	.word	0x00000028


	//----- nvinfo : EIATTR_REGCOUNT
	.align		4
.L_7:
        /*0024*/ 	.byte	0x04, 0x2f
        /*0026*/ 	.short	(.L_9 - .L_8)
	.align		4
.L_8:
        /*0028*/ 	.word	index@(_Z15kernel_set_fockP7double2idi)
        /*002c*/ 	.word	0x0000001e


	//----- nvinfo : EIATTR_FRAME_SIZE
	.align		4
.L_9:
        /*0030*/ 	.byte	0x04, 0x11
        /*0032*/ 	.short	(.L_11 - .L_10)
	.align		4
.L_10:
        /*0034*/ 	.word	index@($_Z15kernel_set_fockP7double2idi$__internal_accurate_pow)
        /*0038*/ 	.word	0x00000000


	//----- nvinfo : EIATTR_FRAME_SIZE
	.align		4
.L_11:
        /*003c*/ 	.byte	0x04, 0x11
        /*003e*/ 	.short	(.L_13 - .L_12)
	.align		4
.L_12:
        /*0040*/ 	.word	index@($__internal_8_$__cuda_sm20_dsqrt_rn_f64_mediumpath_v1)
        /*0044*/ 	.word	0x00000000


	//----- nvinfo : EIATTR_FRAME_SIZE
	.align		4
.L_13:
        /*0048*/ 	.byte	0x04, 0x11
        /*004a*/ 	.short	(.L_15 - .L_14)
	.align		4
.L_14:
        /*004c*/ 	.word	index@($__internal_7_$__cuda_sm20_div_rn_f64_full)
        /*0050*/ 	.word	0x00000000


	//----- nvinfo : EIATTR_FRAME_SIZE
	.align		4
.L_15:
        /*0054*/ 	.byte	0x04, 0x11
        /*0056*/ 	.short	(.L_17 - .L_16)
	.align		4
.L_16:
        /*0058*/ 	.word	index@(_Z15kernel_set_fockP7double2idi)
        /*005c*/ 	.word	0x00000000


	//----- nvinfo : EIATTR_REGCOUNT
	.align		4
.L_17:
        /*0060*/ 	.byte	0x04, 0x2f
        /*0062*/ 	.short	(.L_19 - .L_18)
	.align		4
.L_18:
        /*0064*/ 	.word	index@(_Z16kernel_set_focksP7double2idPKS_i)
        /*0068*/ 	.word	0x00000026


	//----- nvinfo : EIATTR_FRAME_SIZE
	.align		4
.L_19:
        /*006c*/ 	.byte	0x04, 0x11
        /*006e*/ 	.short	(.L_21 - .L_20)
	.align		4
.L_20:
        /*0070*/ 	.word	index@($_Z16kernel_set_focksP7double2idPKS_i$__internal_accurate_pow)
        /*0074*/ 	.word	0x00000000


	//----- nvinfo : EIATTR_FRAME_SIZE
	.align		4
.L_21:
        /*0078*/ 	.byte	0x04, 0x11
        /*007a*/ 	.short	(.L_23 - .L_22)
	.align		4
.L_22:
        /*007c*/ 	.word	index@($__internal_6_$__cuda_sm20_dsqrt_rn_f64_mediumpath_v1)
        /*0080*/ 	.word	0x00000000


	//----- nvinfo : EIATTR_FRAME_SIZE
	.align		4
.L_23:
        /*0084*/ 	.byte	0x04, 0x11
        /*0086*/ 	.short	(.L_25 - .L_24)
	.align		4
.L_24:
        /*0088*/ 	.word	index@($__internal_5_$__cuda_sm20_div_rn_f64_full)
        /*008c*/ 	.word	0x00000000


	//----- nvinfo : EIATTR_FRAME_SIZE
	.align		4
.L_25:
        /*0090*/ 	.byte	0x04, 0x11
        /*0092*/ 	.short	(.L_27 - .L_26)
	.align		4
.L_26:
        /*0094*/ 	.word	index@(_Z16kernel_set_focksP7double2idPKS_i)
        /*0098*/ 	.word	0x00000000


	//----- nvinfo : EIATTR_REGCOUNT
	.align		4
.L_27:
        /*009c*/ 	.byte	0x04, 0x2f
        /*009e*/ 	.short	(.L_29 - .L_28)
	.align		4
.L_28:
        /*00a0*/ 	.word	index@(_Z16kernel_ft_x_to_pPK7double2PS_iid)
        /*00a4*/ 	.word	0x00000026


	//----- nvinfo : EIATTR_FRAME_SIZE
	.align		4
.L_29:
        /*00a8*/ 	.byte	0x04, 0x11
        /*00aa*/ 	.short	(.L_31 - .L_30)
	.align		4
.L_30:
        /*00ac*/ 	.word	index@($_Z16kernel_ft_x_to_pPK7double2PS_iid$__internal_trig_reduction_slowpathd)
        /*00b0*/ 	.word	0x00000028


	//----- nvinfo : EIATTR_FRAME_SIZE
	.align		4
.L_31:
        /*00b4*/ 	.byte	0x04, 0x11
        /*00b6*/ 	.short	(.L_33 - .L_32)
	.align		4
.L_32:
        /*00b8*/ 	.word	index@($__internal_4_$__cuda_sm20_div_rn_f64_full)
        /*00bc*/ 	.word	0x00000028


	//----- nvinfo : EIATTR_FRAME_SIZE
	.align		4
.L_33:
        /*00c0*/ 	.byte	0x04, 0x11
        /*00c2*/ 	.short	(.L_35 - .L_34)
	.align		4
.L_34:
        /*00c4*/ 	.word	index@(_Z16kernel_ft_x_to_pPK7double2PS_iid)
        /*00c8*/ 	.word	0x00000028


	//----- nvinfo : EIATTR_REGCOUNT
	.align		4
.L_35:
        /*00cc*/ 	.byte	0x04, 0x2f
        /*00ce*/ 	.short	(.L_37 - .L_36)
	.align		4
.L_36:
        /*00d0*/ 	.word	index@(_Z16kernel_ft_p_to_xPK7double2PS_iid)
        /*00d4*/ 	.word	0x00000026


	//----- nvinfo : EIATTR_FRAME_SIZE
	.align		4
.L_37:
        /*00d8*/ 	.byte	0x04, 0x11
        /*00da*/ 	.short	(.L_39 - .L_38)
	.align		4
.L_38:
        /*00dc*/ 	.word	index@($_Z16kernel_ft_p_to_xPK7double2PS_iid$__internal_trig_reduction_slowpathd)
        /*00e0*/ 	.word	0x00000028


	//----- nvinfo : EIATTR_FRAME_SIZE
	.align		4
.L_39:
        /*00e4*/ 	.byte	0x04, 0x11
        /*00e6*/ 	.short	(.L_41 - .L_40)
	.align		4
.L_40:
        /*00e8*/ 	.word	index@($__internal_3_$__cuda_sm20_div_rn_f64_full)
        /*00ec*/ 	.word	0x00000028


	//----- nvinfo : EIATTR_FRAME_SIZE
	.align		4
.L_41:
        /*00f0*/ 	.byte	0x04, 0x11
        /*00f2*/ 	.short	(.L_43 - .L_42)
	.align		4
.L_42:
        /*00f4*/ 	.word	index@(_Z16kernel_ft_p_to_xPK7double2PS_iid)
        /*00f8*/ 	.word	0x00000028


	//----- nvinfo : EIATTR_REGCOUNT
	.align		4
.L_43:
        /*00fc*/ 	.byte	0x04, 0x2f
        /*00fe*/ 	.short	(.L_45 - .L_44)
	.align		4
.L_44:
        /*0100*/ 	.word	index@(_Z18kernel_apply_phaseP7double2iidd)
        /*0104*/ 	.word	0x00000020


	//----- nvinfo : EIATTR_FRAME_SIZE
	.align		4
.L_45:
        /*0108*/ 	.byte	0x04, 0x11
        /*010a*/ 	.short	(.L_47 - .L_46)
	.align		4
.L_46:
        /*010c*/ 	.word	index@($_Z18kernel_apply_phaseP7double2iidd$__internal_trig_reduction_slowpathd)
        /*0110*/ 	.word	0x00000028


	//----- nvinfo : EIATTR_FRAME_SIZE
	.align		4
.L_47:
        /*0114*/ 	.byte	0x04, 0x11
        /*0116*/ 	.short	(.L_49 - .L_48)
	.align		4
.L_48:
        /*0118*/ 	.word	index@(_Z18kernel_apply_phaseP7double2iidd)
        /*011c*/ 	.word	0x00000028


	//----- nvinfo : EIATTR_REGCOUNT
	.align		4
.L_49:
        /*0120*/ 	.byte	0x04, 0x2f
        /*0122*/ 	.short	(.L_51 - .L_50)
	.align		4
.L_50:
        /*0124*/ 	.word	index@(_Z22kernel_compute_dv_normPK7double2Pdii)
        /*0128*/ 	.word	0x0000000c


	//----- nvinfo : EIATTR_FRAME_SIZE
	.align		4
.L_51:
        /*012c*/ 	.byte	0x04, 0x11
        /*012e*/ 	.short	(.L_53 - .L_52)
	.align		4
.L_52:
        /*0130*/ 	.word	index@(_Z22kernel_compute_dv_normPK7double2Pdii)
        /*0134*/ 	.word	0x00000000


	//----- nvinfo : EIATTR_REGCOUNT
	.align		4
.L_53:
        /*0138*/ 	.byte	0x04, 0x2f
        /*013a*/ 	.short	(.L_55 - .L_54)
	.align		4
.L_54:
        /*013c*/ 	.word	index@(_Z29kernel_apply_controlled_phaseP7double2iiddii)
        /*0140*/ 	.word	0x00000020


	//----- nvinfo : EIATTR_FRAME_SIZE
	.align		4
.L_55:
        /*0144*/ 	.byte	0x04, 0x11
        /*0146*/ 	.short	(.L_57 - .L_56)
	.align		4
.L_56:
        /*0148*/ 	.word	index@($_Z29kernel_apply_controlled_phaseP7double2iiddii$__internal_trig_reduction_slowpathd)
        /*014c*/ 	.word	0x00000028


	//----- nvinfo : EIATTR_FRAME_SIZE
	.align		4
.L_57:
        /*0150*/ 	.byte	0x04, 0x11
        /*0152*/ 	.short	(.L_59 - .L_58)
	.align		4
.L_58:
        /*0154*/ 	.word	index@(_Z29kernel_apply_controlled_phaseP7double2iiddii)
        /*0158*/ 	.word	0x00000028


	//----- nvinfo : EIATTR_REGCOUNT
	.align		4
.L_59:
        /*015c*/ 	.byte	0x04, 0x2f
        /*015e*/ 	.short	(.L_61 - .L_60)
	.align		4
.L_60:
        /*0160*/ 	.word	index@(_Z24kernel_cond_displacementPK7double2PS_iidddii)
        /*0164*/ 	.word	0x00000020


	//----- nvinfo : EIATTR_FRAME_SIZE
	.align		4
.L_61:
        /*0168*/ 	.byte	0x04, 0x11
        /*016a*/ 	.short	(.L_63 - .L_62)
	.align		4
.L_62:
        /*016c*/ 	.word	index@($_Z24kernel_cond_displacementPK7double2PS_iidddii$__internal_trig_reduction_slowpathd)
        /*0170*/ 	.word	0x00000028


	//----- nvinfo : EIATTR_FRAME_SIZE
	.align		4
.L_63:
        /*0174*/ 	.byte	0x04, 0x11
        /*0176*/ 	.short	(.L_65 - .L_64)
	.align		4
.L_64:
        /*0178*/ 	.word	index@($__internal_2_$__cuda_sm20_div_rn_f64_full)
        /*017c*/ 	.word	0x00000028


	//----- nvinfo : EIATTR_FRAME_SIZE
	.align		4
.L_65:
        /*0180*/ 	.byte	0x04, 0x11
        /*0182*/ 	.short	(.L_67 - .L_66)
	.align		4
.L_66:
        /*0184*/ 	.word	index@(_Z24kernel_cond_displacementPK7double2PS_iidddii)
        /*0188*/ 	.word	0x00000028


	//----- nvinfo : EIATTR_REGCOUNT
	.align		4
.L_67:
        /*018c*/ 	.byte	0x04, 0x2f
        /*018e*/ 	.short	(.L_69 - .L_68)
	.align		4
.L_68:
        /*0190*/ 	.word	index@(_Z21kernel_pauli_rotationP7double2iiiiid)
        /*0194*/ 	.word	0x00000028


	//----- nvinfo : EIATTR_FRAME_SIZE
	.align		4
.L_69:
        /*0198*/ 	.byte	0x04, 0x11
        /*019a*/ 	.short	(.L_71 - .L_70)
	.align		4
.L_70:
        /*019c*/ 	.word	index@($_Z21kernel_pauli_rotationP7double2iiiiid$__internal_trig_reduction_slowpathd)
        /*01a0*/ 	.word	0x00000028


	//----- nvinfo : EIATTR_FRAME_SIZE
	.align		4
.L_71:
        /*01a4*/ 	.byte	0x04, 0x11
        /*01a6*/ 	.short	(.L_73 - .L_72)
	.align		4
.L_72:
        /*01a8*/ 	.word	index@(_Z21kernel_pauli_rotationP7double2iiiiid)
        /*01ac*/ 	.word	0x00000028


	//----- nvinfo : EIATTR_REGCOUNT
	.align		4
.L_73:
        /*01b0*/ 	.byte	0x04, 0x2f
        /*01b2*/ 	.short	(.L_75 - .L_74)
	.align		4
.L_74:
        /*01b4*/ 	.word	index@(_Z15kernel_hadamardP7double2iiii)
        /*01b8*/ 	.word	0x00000016


	//----- nvinfo : EIATTR_FRAME_SIZE
	.align		4
.L_75:
        /*01bc*/ 	.byte	0x04, 0x11
        /*01be*/ 	.short	(.L_77 - .L_76)
	.align		4
.L_76:
        /*01c0*/ 	.word	index@(_Z15kernel_hadamardP7double2iiii)
        /*01c4*/ 	.word	0x00000000


	//----- nvinfo : EIATTR_REGCOUNT
	.align		4
.L_77:
        /*01c8*/ 	.byte	0x04, 0x2f
        /*01ca*/ 	.short	(.L_79 - .L_78)
	.align		4
.L_78:
        /*01cc*/ 	.word	index@(_Z19kernel_apply_scalarP7double2id)
        /*01d0*/ 	.word	0x0000000a


	//----- nvinfo : EIATTR_FRAME_SIZE
	.align		4
.L_79:
        /*01d4*/ 	.byte	0x04, 0x11
        /*01d6*/ 	.short	(.L_81 - .L_80)
	.align		4
.L_80:
        /*01d8*/ 	.word	index@(_Z19kernel_apply_scalarP7double2id)
        /*01dc*/ 	.word	0x00000000


	//----- nvinfo : EIATTR_REGCOUNT
	.align		4
.L_81:
        /*01e0*/ 	.byte	0x04, 0x2f
        /*01e2*/ 	.short	(.L_83 - .L_82)
	.align		4
.L_82:
        /*01e4*/ 	.word	index@(_Z24kernel_apply_index_phaseP7double2iid)
        /*01e8*/ 	.word	0x00000020


	//----- nvinfo : EIATTR_FRAME_SIZE
	.align		4
.L_83:
        /*01ec*/ 	.byte	0x04, 0x11
        /*01ee*/ 	.short	(.L_85 - .L_84)
	.align		4
.L_84:
        /*01f0*/ 	.word	index@($_Z24kernel_apply_index_phaseP7double2iid$__internal_trig_reduction_slowpathd)
        /*01f4*/ 	.word	0x00000028


	//----- nvinfo : EIATTR_FRAME_SIZE
	.align		4
.L_85:
        /*01f8*/ 	.byte	0x04, 0x11
        /*01fa*/ 	.short	(.L_87 - .L_86)
	.align		4
.L_86:
        /*01fc*/ 	.word	index@(_Z24kernel_apply_index_phaseP7double2iid)
        /*0200*/ 	.word	0x00000028


	//----- nvinfo : EIATTR_REGCOUNT
	.align		4
.L_87:
        /*0204*/ 	.byte	0x04, 0x2f
        /*0206*/ 	.short	(.L_89 - .L_88)
	.align		4
.L_88:
        /*0208*/ 	.word	index@(_Z21kernel_compute_wignerPdPK7double2iididd)
        /*020c*/ 	.word	0x00000028


	//----- nvinfo : EIATTR_FRAME_SIZE
	.align		4
.L_89:
        /*0210*/ 	.byte	0x04, 0x11
        /*0212*/ 	.short	(.L_91 - .L_90)
	.align		4
.L_90:
        /*0214*/ 	.word	index@($_Z21kernel_compute_wignerPdPK7double2iididd$__internal_trig_reduction_slowpathd)
        /*0218*/ 	.word	0x00000028


	//----- nvinfo : EIATTR_FRAME_SIZE
	.align		4
.L_91:
        /*021c*/ 	.byte	0x04, 0x11
        /*021e*/ 	.short	(.L_93 - .L_92)
	.align		4
.L_92:
        /*0220*/ 	.word	index@($__internal_1_$__cuda_sm20_div_rn_f64_full)
        /*0224*/ 	.word	0x00000028


	//----- nvinfo : EIATTR_FRAME_SIZE
	.align		4
.L_93:
        /*0228*/ 	.byte	0x04, 0x11
        /*022a*/ 	.short	(.L_95 - .L_94)
	.align		4
.L_94:
        /*022c*/ 	.word	index@(_Z21kernel_compute_wignerPdPK7double2iididd)
        /*0230*/ 	.word	0x00000028


	//----- nvinfo : EIATTR_REGCOUNT
	.align		4
.L_95:
        /*0234*/ 	.byte	0x04, 0x2f
        /*0236*/ 	.short	(.L_97 - .L_96)
	.align		4
.L_96:
        /*0238*/ 	.word	index@(_Z34kernel_compute_wigner_single_slicePdPK7double2iididd)
        /*023c*/ 	.word	0x00000026


	//----- nvinfo : EIATTR_FRAME_SIZE
	.align		4
.L_97:
        /*0240*/ 	.byte	0x04, 0x11
        /*0242*/ 	.short	(.L_99 - .L_98)
	.align		4
.L_98:
        /*0244*/ 	.word	index@($_Z34kernel_compute_wigner_single_slicePdPK7double2iididd$__internal_trig_reduction_slowpathd)
        /*0248*/ 	.word	0x00000028


	//----- nvinfo : EIATTR_FRAME_SIZE
	.align		4
.L_99:
        /*024c*/ 	.byte	0x04, 0x11
        /*024e*/ 	.short	(.L_101 - .L_100)
	.align		4
.L_100:
        /*0250*/ 	.word	index@($__internal_0_$__cuda_sm20_div_rn_f64_full)
        /*0254*/ 	.word	0x00000028


	//----- nvinfo : EIATTR_FRAME_SIZE
	.align		4
.L_101:
        /*0258*/ 	.byte	0x04, 0x11
        /*025a*/ 	.short	(.L_103 - .L_102)
	.align		4
.L_102:
        /*025c*/ 	.word	index@(_Z34kernel_compute_wigner_single_slicePdPK7double2iididd)
        /*0260*/ 	.word	0x00000028


	//----- nvinfo : EIATTR_MIN_STACK_SIZE
	.align		4
.L_103:
        /*0264*/ 	.byte	0x04, 0x12
        /*0266*/ 	.short	(.L_105 - .L_104)
	.align		4
.L_104:
        /*0268*/ 	.word	index@(_Z34kernel_compute_wigner_single_slicePdPK7double2iididd)
        /*026c*/ 	.word	0x00000028


	//----- nvinfo : EIATTR_MIN_STACK_SIZE
	.align		4
.L_105:
        /*0270*/ 	.byte	0x04, 0x12
        /*0272*/ 	.short	(.L_107 - .L_106)
	.align		4
.L_106:
        /*0274*/ 	.word	index@(_Z21kernel_compute_wignerPdPK7double2iididd)
        /*0278*/ 	.word	0x00000028


	//----- nvinfo : EIATTR_MIN_STACK_SIZE
	.align		4
.L_107:
        /*027c*/ 	.byte	0x04, 0x12
        /*027e*/ 	.short	(.L_109 - .L_108)
	.align		4
.L_108:
        /*0280*/ 	.word	index@(_Z24kernel_apply_index_phaseP7double2iid)
        /*0284*/ 	.word	0x00000028


	//----- nvinfo : EIATTR_MIN_STACK_SIZE
	.align		4
.L_109:
        /*0288*/ 	.byte	0x04, 0x12
        /*028a*/ 	.short	(.L_111 - .L_110)
	.align		4
.L_110:
        /*028c*/ 	.word	index@(_Z19kernel_apply_scalarP7double2id)
        /*0290*/ 	.word	0x00000000


	//----- nvinfo : EIATTR_MIN_STACK_SIZE
	.align		4
.L_111:
        /*0294*/ 	.byte	0x04, 0x12
        /*0296*/ 	.short	(.L_113 - .L_112)
	.align		4
.L_112:
        /*0298*/ 	.word	index@(_Z15kernel_hadamardP7double2iiii)
        /*029c*/ 	.word	0x00000000


	//----- nvinfo : EIATTR_MIN_STACK_SIZE
	.align		4
.L_113:
        /*02a0*/ 	.byte	0x04, 0x12
        /*02a2*/ 	.short	(.L_115 - .L_114)
	.align		4
.L_114:
        /*02a4*/ 	.word	index@(_Z21kernel_pauli_rotationP7double2iiiiid)
        /*02a8*/ 	.word	0x00000028


	//----- nvinfo : EIATTR_MIN_STACK_SIZE
	.align		4
.L_115:
        /*02ac*/ 	.byte	0x04, 0x12
        /*02ae*/ 	.short	(.L_117 - .L_116)
	.align		4
.L_116:
        /*02b0*/ 	.word	index@(_Z24kernel_cond_displacementPK7double2PS_iidddii)
        /*02b4*/ 	.word	0x00000028


	//----- nvinfo : EIATTR_MIN_STACK_SIZE
	.align		4
.L_117:
        /*02b8*/ 	.byte	0x04, 0x12
        /*02ba*/ 	.short	(.L_119 - .L_118)
	.align		4
.L_118:
        /*02bc*/ 	.word	index@(_Z29kernel_apply_controlled_phaseP7double2iiddii)
        /*02c0*/ 	.word	0x00000028


	//----- nvinfo : EIATTR_MIN_STACK_SIZE
	.align		4
.L_119:
        /*02c4*/ 	.byte	0x04, 0x12
        /*02c6*/ 	.short	(.L_121 - .L_120)
	.align		4
.L_120:
        /*02c8*/ 	.word	index@(_Z22kernel_compute_dv_normPK7double2Pdii)
        /*02cc*/ 	.word	0x00000000


	//----- nvinfo : EIATTR_MIN_STACK_SIZE
	.align		4
.L_121:
        /*02d0*/ 	.byte	0x04, 0x12
        /*02d2*/ 	.short	(.L_123 - .L_122)
	.align		4
.L_122:
        /*02d4*/ 	.word	index@(_Z18kernel_apply_phaseP7double2iidd)
        /*02d8*/ 	.word	0x00000028


	//----- nvinfo : EIATTR_MIN_STACK_SIZE
	.align		4
.L_123:
        /*02dc*/ 	.byte	0x04, 0x12
        /*02de*/ 	.short	(.L_125 - .L_124)
	.align		4
.L_124:
        /*02e0*/ 	.word	index@(_Z16kernel_ft_p_to_xPK7double2PS_iid)
        /*02e4*/ 	.word	0x00000028


	//----- nvinfo : EIATTR_MIN_STACK_SIZE
	.align		4
.L_125:
        /*02e8*/ 	.byte	0x04, 0x12
        /*02ea*/ 	.short	(.L_127 - .L_126)
	.align		4
.L_126:
        /*02ec*/ 	.word	index@(_Z16kernel_ft_x_to_pPK7double2PS_iid)
        /*02f0*/ 	.word	0x00000028


	//----- nvinfo : EIATTR_MIN_STACK_SIZE
	.align		4
.L_127:
        /*02f4*/ 	.byte	0x04, 0x12
        /*02f6*/ 	.short	(.L_129 - .L_128)
	.align		4
.L_128:
        /*02f8*/ 	.word	index@(_Z16kernel_set_focksP7double2idPKS_i)
        /*02fc*/ 	.word	0x00000000


	//----- nvinfo : EIATTR_MIN_STACK_SIZE
	.align		4
.L_129:
        /*0300*/ 	.byte	0x04, 0x12
        /*0302*/ 	.short	(.L_131 - .L_130)
	.align		4
.L_130:
        /*0304*/ 	.word	index@(_Z15kernel_set_fockP7double2idi)
        /*0308*/ 	.word	0x00000000


	//----- nvinfo : EIATTR_MIN_STACK_SIZE
	.align		4
.L_131:
        /*030c*/ 	.byte	0x04, 0x12
        /*030e*/ 	.short	(.L_133 - .L_132)
	.align		4
.L_132:
        /*0310*/ 	.word	index@(_Z19kernel_set_coherentP7double2iddd)
        /*0314*/ 	.word	0x00000028
.L_133:


//--------------------- .nv.compat                --------------------------
	.section	.nv.compat,"",@"SHT_CUDA_COMPAT_INFO"
	.align	4
        /*0000*/ 	.byte	0x02, 0x09, 0x00, 0x00, 0x02, 0x02, 0x01, 0x00, 0x02, 0x05, 0x05, 0x00, 0x03, 0x07, 0x01, 0x01
        /*0010*/ 	.byte	0x02, 0x03, 0x00, 0x00, 0x02, 0x06, 0x01, 0x00, 0x04, 0x0b, 0x08, 0x00, 0x01, 0x00, 0x00, 0x00
        /*0020*/ 	.byte	0x00, 0x00, 0x00, 0x00


//--------------------- .nv.info._Z34kernel_compute_wigner_single_slicePdPK7double2iididd --------------------------
	.section	.nv.info._Z34kernel_compute_wigner_single_slicePdPK7double2iididd,"",@"SHT_CUDA_INFO"
	.sectionflags	@""
	.align	4


	//----- nvinfo : EIATTR_CUDA_API_VERSION
	.align		4
        /*0000*/ 	.byte	0x04, 0x37
        /*0002*/ 	.short	(.L_135 - .L_134)
.L_134:
        /*0004*/ 	.word	0x00000082


	//----- nvinfo : EIATTR_KPARAM_INFO
	.align		4
.L_135:
        /*0008*/ 	.byte	0x04, 0x17
        /*000a*/ 	.short	(.L_137 - .L_136)
.L_136:
        /*000c*/ 	.word	0x00000000
        /*0010*/ 	.short	0x0007
        /*0012*/ 	.short	0x0030
        /*0014*/ 	.byte	0x00, 0xf0, 0x21, 0x00


	//----- nvinfo : EIATTR_KPARAM_INFO
	.align		4
.L_137:
        /*0018*/ 	.byte	0x04, 0x17
        /*001a*/ 	.short	(.L_139 - .L_138)
.L_138:
        /*001c*/ 	.word	0x00000000
        /*0020*/ 	.short	0x0006
        /*0022*/ 	.short	0x0028
        /*0024*/ 	.byte	0x00, 0xf0, 0x21, 0x00


	//----- nvinfo : EIATTR_KPARAM_INFO
	.align		4
.L_139:
        /*0028*/ 	.byte	0x04, 0x17
        /*002a*/ 	.short	(.L_141 - .L_140)
.L_140:
        /*002c*/ 	.word	0x00000000
        /*0030*/ 	.short	0x0005
        /*0032*/ 	.short	0x0020
        /*0034*/ 	.byte	0x00, 0xf0, 0x11, 0x00


	//----- nvinfo : EIATTR_KPARAM_INFO
	.align		4
.L_141:
        /*0038*/ 	.byte	0x04, 0x17
        /*003a*/ 	.short	(.L_143 - .L_142)
.L_142:
        /*003c*/ 	.word	0x00000000
        /*0040*/ 	.short	0x0004
        /*0042*/ 	.short	0x0018
        /*0044*/ 	.byte	0x00, 0xf0, 0x21, 0x00


	//----- nvinfo : EIATTR_KPARAM_INFO
	.align		4
.L_143:
        /*0048*/ 	.byte	0x04, 0x17
        /*004a*/ 	.short	(.L_145 - .L_144)
.L_144:
        /*004c*/ 	.word	0x00000000
        /*0050*/ 	.short	0x0003
        /*0052*/ 	.short	0x0014
        /*0054*/ 	.byte	0x00, 0xf0, 0x11, 0x00


	//----- nvinfo : EIATTR_KPARAM_INFO
	.align		4
.L_145:
        /*0058*/ 	.byte	0x04, 0x17
        /*005a*/ 	.short	(.L_147 - .L_146)
.L_146:
        /*005c*/ 	.word	0x00000000
        /*0060*/ 	.short	0x0002
        /*0062*/ 	.short	0x0010
        /*0064*/ 	.byte	0x00, 0xf0, 0x11, 0x00


	//----- nvinfo : EIATTR_KPARAM_INFO
	.align		4
.L_147:
        /*0068*/ 	.byte	0x04, 0x17
        /*006a*/ 	.short	(.L_149 - .L_148)
.L_148:
        /*006c*/ 	.word	0x00000000
        /*0070*/ 	.short	0x0001
        /*0072*/ 	.short	0x0008
        /*0074*/ 	.byte	0x00, 0xf5, 0x21, 0x00


	//----- nvinfo : EIATTR_KPARAM_INFO
	.align		4
.L_149:
        /*0078*/ 	.byte	0x04, 0x17
        /*007a*/ 	.short	(.L_151 - .L_150)
.L_150:
        /*007c*/ 	.word	0x00000000
        /*0080*/ 	.short	0x0000
        /*0082*/ 	.short	0x0000
        /*0084*/ 	.byte	0x00, 0xf5, 0x21, 0x00


	//----- nvinfo : EIATTR_SPARSE_MMA_MASK
	.align		4
.L_151:
        /*0088*/ 	.byte	0x03, 0x50
        /*008a*/ 	.short	0x0000


	//----- nvinfo : EIATTR_MAXREG_COUNT
	.align		4
        /*008c*/ 	.byte	0x03, 0x1b
        /*008e*/ 	.short	0x00ff


	//----- nvinfo : EIATTR_MERCURY_ISA_VERSION
	.align		4
        /*0090*/ 	.byte	0x03, 0x5f
        /*0092*/ 	.short	0x0101


	//----- nvinfo : EIATTR_VRC_CTA_INIT_COUNT
	.align		4
        /*0094*/ 	.byte	0x02, 0x4a
	.zero		1
	.zero		1


	//----- nvinfo : EIATTR_EXIT_INSTR_OFFSETS
	.align		4
        /*0098*/ 	.byte	0x04, 0x1c
        /*009a*/ 	.short	(.L_153 - .L_152)


	//   ....[0]....
.L_152:
        /*009c*/ 	.word	0x00000090


	//   ....[1]....
        /*00a0*/ 	.word	0x000014e0


	//----- nvinfo : EIATTR_CRS_STACK_SIZE
	.align		4
.L_153:
        /*00a4*/ 	.byte	0x04, 0x1e
        /*00a6*/ 	.short	(.L_155 - .L_154)
.L_154:
        /*00a8*/ 	.word	0x00000000


	//----- nvinfo : EIATTR_CBANK_PARAM_SIZE
	.align		4
.L_155:
        /*00ac*/ 	.byte	0x03, 0x19
        /*00ae*/ 	.short	0x0038


	//----- nvinfo : EIATTR_PARAM_CBANK
	.align		4
        /*00b0*/ 	.byte	0x04, 0x0a
        /*00b2*/ 	.short	(.L_157 - .L_156)
	.align		4
.L_156:
        /*00b4*/ 	.word	index@(.nv.constant0._Z34kernel_compute_wigner_single_slicePdPK7double2iididd)
        /*00b8*/ 	.short	0x0380
        /*00ba*/ 	.short	0x0038


	//----- nvinfo : EIATTR_SW_WAR
	.align		4
.L_157:
        /*00bc*/ 	.byte	0x04, 0x36
        /*00be*/ 	.short	(.L_159 - .L_158)
.L_158:
        /*00c0*/ 	.word	0x00000008
.L_159:


//--------------------- .nv.info._Z21kernel_compute_wignerPdPK7double2iididd --------------------------
	.section	.nv.info._Z21kernel_compute_wignerPdPK7double2iididd,"",@"SHT_CUDA_INFO"
	.sectionflags	@""
	.align	4


	//----- nvinfo : EIATTR_CUDA_API_VERSION
	.align		4
        /*0000*/ 	.byte	0x04, 0x37
        /*0002*/ 	.short	(.L_161 - .L_160)
.L_160:
        /*0004*/ 	.word	0x00000082


	//----- nvinfo : EIATTR_KPARAM_INFO
	.align		4
.L_161:
        /*0008*/ 	.byte	0x04, 0x17
        /*000a*/ 	.short	(.L_163 - .L_162)
.L_162:
        /*000c*/ 	.word	0x00000000
        /*0010*/ 	.short	0x0007
        /*0012*/ 	.short	0x0030
        /*0014*/ 	.byte	0x00, 0xf0, 0x21, 0x00


	//----- nvinfo : EIATTR_KPARAM_INFO
	.align		4
.L_163:
        /*0018*/ 	.byte	0x04, 0x17
        /*001a*/ 	.short	(.L_165 - .L_164)
.L_164:
        /*001c*/ 	.word	0x00000000
        /*0020*/ 	.short	0x0006
        /*0022*/ 	.short	0x0028
        /*0024*/ 	.byte	0x00, 0xf0, 0x21, 0x00


	//----- nvinfo : EIATTR_KPARAM_INFO
	.align		4
.L_165:
        /*0028*/ 	.byte	0x04, 0x17
        /*002a*/ 	.short	(.L_167 - .L_166)
.L_166:
        /*002c*/ 	.word	0x00000000
        /*0030*/ 	.short	0x0005
        /*0032*/ 	.short	0x0020
        /*0034*/ 	.byte	0x00, 0xf0, 0x11, 0x00


	//----- nvinfo : EIATTR_KPARAM_INFO
	.align		4
.L_167:
        /*0038*/ 	.byte	0x04, 0x17
        /*003a*/ 	.short	(.L_169 - .L_168)
.L_168:
        /*003c*/ 	.word	0x00000000
        /*0040*/ 	.short	0x0004
        /*0042*/ 	.short	0x0018
        /*0044*/ 	.byte	0x00, 0xf0, 0x21, 0x00


	//----- nvinfo : EIATTR_KPARAM_INFO
	.align		4
.L_169:
        /*0048*/ 	.byte	0x04, 0x17
        /*004a*/ 	.short	(.L_171 - .L_170)
.L_170:
        /*004c*/ 	.word	0x00000000
        /*0050*/ 	.short	0x0003
        /*0052*/ 	.short	0x0014
        /*0054*/ 	.byte	0x00, 0xf0, 0x11, 0x00


	//----- nvinfo : EIATTR_KPARAM_INFO
	.align		4
.L_171:
        /*0058*/ 	.byte	0x04, 0x17
        /*005a*/ 	.short	(.L_173 - .L_172)
.L_172:
        /*005c*/ 	.word	0x00000000
        /*0060*/ 	.short	0x0002
        /*0062*/ 	.short	0x0010
        /*0064*/ 	.byte	0x00, 0xf0, 0x11, 0x00


	//----- nvinfo : EIATTR_KPARAM_INFO
	.align		4
.L_173:
        /*0068*/ 	.byte	0x04, 0x17
        /*006a*/ 	.short	(.L_175 - .L_174)
.L_174:
        /*006c*/ 	.word	0x00000000
        /*0070*/ 	.short	0x0001
        /*0072*/ 	.short	0x0008
        /*0074*/ 	.byte	0x00, 0xf5, 0x21, 0x00


	//----- nvinfo : EIATTR_KPARAM_INFO
	.align		4
.L_175:
        /*0078*/ 	.byte	0x04, 0x17
        /*007a*/ 	.short	(.L_177 - .L_176)
.L_176:
        /*007c*/ 	.word	0x00000000
        /*0080*/ 	.short	0x0000
        /*0082*/ 	.short	0x0000
        /*0084*/ 	.byte	0x00, 0xf5, 0x21, 0x00


	//----- nvinfo : EIATTR_SPARSE_MMA_MASK
	.align		4
.L_177:
        /*0088*/ 	.byte	0x03, 0x50
        /*008a*/ 	.short	0x0000


	//----- nvinfo : EIATTR_MAXREG_COUNT
	.align		4
        /*008c*/ 	.byte	0x03, 0x1b
        /*008e*/ 	.short	0x00ff


	//----- nvinfo : EIATTR_MERCURY_ISA_VERSION
	.align		4
        /*0090*/ 	.byte	0x03, 0x5f
        /*0092*/ 	.short	0x0101


	//----- nvinfo : EIATTR_VRC_CTA_INIT_COUNT
	.align		4
        /*0094*/ 	.byte	0x02, 0x4a
	.zero		1
	.zero		1


	//----- nvinfo : EIATTR_EXIT_INSTR_OFFSETS
	.align		4
        /*0098*/ 	.byte	0x04, 0x1c
        /*009a*/ 	.short	(.L_179 - .L_178)


	//   ....[0]....
.L_178:
        /*009c*/ 	.word	0x00000090


	//   ....[1]....
        /*00a0*/ 	.word	0x00001a10


	//----- nvinfo : EIATTR_CRS_STACK_SIZE
	.align		4
.L_179:
        /*00a4*/ 	.byte	0x04, 0x1e
        /*00a6*/ 	.short	(.L_181 - .L_180)
.L_180:
        /*00a8*/ 	.word	0x00000000


	//----- nvinfo : EIATTR_CBANK_PARAM_SIZE
	.align		4
.L_181:
        /*00ac*/ 	.byte	0x03, 0x19
        /*00ae*/ 	.short	0x0038


	//----- nvinfo : EIATTR_PARAM_CBANK
	.align		4
        /*00b0*/ 	.byte	0x04, 0x0a
        /*00b2*/ 	.short	(.L_183 - .L_182)
	.align		4
.L_182:
        /*00b4*/ 	.word	index@(.nv.constant0._Z21kernel_compute_wignerPdPK7double2iididd)
        /*00b8*/ 	.short	0x0380
        /*00ba*/ 	.short	0x0038


	//----- nvinfo : EIATTR_SW_WAR
	.align		4
.L_183:
        /*00bc*/ 	.byte	0x04, 0x36
        /*00be*/ 	.short	(.L_185 - .L_184)
.L_184:
        /*00c0*/ 	.word	0x00000008
.L_185:


//--------------------- .nv.info._Z24kernel_apply_index_phaseP7double2iid --------------------------
	.section	.nv.info._Z24kernel_apply_index_phaseP7double2iid,"",@"SHT_CUDA_INFO"
	.sectionflags	@""
	.align	4


	//----- nvinfo : EIATTR_CUDA_API_VERSION
	.align		4
        /*0000*/ 	.byte	0x04, 0x37
        /*0002*/ 	.short	(.L_187 - .L_186)
.L_186:
        /*0004*/ 	.word	0x00000082


	//----- nvinfo : EIATTR_KPARAM_INFO
	.align		4
.L_187:
        /*0008*/ 	.byte	0x04, 0x17
        /*000a*/ 	.short	(.L_189 - .L_188)
.L_188:
        /*000c*/ 	.word	0x00000000
        /*0010*/ 	.short	0x0003
        /*0012*/ 	.short	0x0010
        /*0014*/ 	.byte	0x00, 0xf0, 0x21, 0x00


	//----- nvinfo : EIATTR_KPARAM_INFO
	.align		4
.L_189:
        /*0018*/ 	.byte	0x04, 0x17
        /*001a*/ 	.short	(.L_191 - .L_190)
.L_190:
        /*001c*/ 	.word	0x00000000
        /*0020*/ 	.short	0x0002
        /*0022*/ 	.short	0x000c
        /*0024*/ 	.byte	0x00, 0xf0, 0x11, 0x00


	//----- nvinfo : EIATTR_KPARAM_INFO
	.align		4
.L_191:
        /*0028*/ 	.byte	0x04, 0x17
        /*002a*/ 	.short	(.L_193 - .L_192)
.L_192:
        /*002c*/ 	.word	0x00000000
        /*0030*/ 	.short	0x0001
        /*0032*/ 	.short	0x0008
        /*0034*/ 	.byte	0x00, 0xf0, 0x11, 0x00


	//----- nvinfo : EIATTR_KPARAM_INFO
	.align		4
.L_193:
        /*0038*/ 	.byte	0x04, 0x17
        /*003a*/ 	.short	(.L_195 - .L_194)
.L_194:
        /*003c*/ 	.word	0x00000000
        /*0040*/ 	.short	0x0000
        /*0042*/ 	.short	0x0000
        /*0044*/ 	.byte	0x00, 0xf5, 0x21, 0x00


	//----- nvinfo : EIATTR_SPARSE_MMA_MASK
	.align		4
.L_195:
        /*0048*/ 	.byte	0x03, 0x50
        /*004a*/ 	.short	0x0000


	//----- nvinfo : EIATTR_MAXREG_COUNT
	.align		4
        /*004c*/ 	.byte	0x03, 0x1b
        /*004e*/ 	.short	0x00ff


	//----- nvinfo : EIATTR_MERCURY_ISA_VERSION
	.align		4
        /*0050*/ 	.byte	0x03, 0x5f
        /*0052*/ 	.short	0x0101


	//----- nvinfo : EIATTR_VRC_CTA_INIT_COUNT
	.align		4
        /*0054*/ 	.byte	0x02, 0x4a
	.zero		1
	.zero		1


	//----- nvinfo : EIATTR_EXIT_INSTR_OFFSETS
	.align		4
        /*0058*/ 	.byte	0x04, 0x1c
        /*005a*/ 	.short	(.L_197 - .L_196)


	//   ....[0]....
.L_196:
        /*005c*/ 	.word	0x00000080


	//   ....[1]....
        /*0060*/ 	.word	0x00000a20


	//----- nvinfo : EIATTR_CRS_STACK_SIZE
	.align		4
.L_197:
        /*0064*/ 	.byte	0x04, 0x1e
        /*0066*/ 	.short	(.L_199 - .L_198)
.L_198:
        /*0068*/ 	.word	0x00000000


	//----- nvinfo : EIATTR_CBANK_PARAM_SIZE
	.align		4
.L_199:
        /*006c*/ 	.byte	0x03, 0x19
        /*006e*/ 	.short	0x0018


	//----- nvinfo : EIATTR_PARAM_CBANK
	.align		4
        /*0070*/ 	.byte	0x04, 0x0a
        /*0072*/ 	.short	(.L_201 - .L_200)
	.align		4
.L_200:
        /*0074*/ 	.word	index@(.nv.constant0._Z24kernel_apply_index_phaseP7double2iid)
        /*0078*/ 	.short	0x0380
        /*007a*/ 	.short	0x0018


	//----- nvinfo : EIATTR_SW_WAR
	.align		4
.L_201:
        /*007c*/ 	.byte	0x04, 0x36
        /*007e*/ 	.short	(.L_203 - .L_202)
.L_202:
        /*0080*/ 	.word	0x00000008
.L_203:


//--------------------- .nv.info._Z19kernel_apply_scalarP7double2id --------------------------
	.section	.nv.info._Z19kernel_apply_scalarP7double2id,"",@"SHT_CUDA_INFO"
	.sectionflags	@""
	.align	4


	//----- nvinfo : EIATTR_CUDA_API_VERSION
	.align		4
        /*0000*/ 	.byte	0x04, 0x37
        /*0002*/ 	.short	(.L_205 - .L_204)
.L_204:
        /*0004*/ 	.word	0x00000082


	//----- nvinfo : EIATTR_KPARAM_INFO
	.align		4
.L_205:
        /*0008*/ 	.byte	0x04, 0x17
        /*000a*/ 	.short	(.L_207 - .L_206)
.L_206:
        /*000c*/ 	.word	0x00000000
        /*0010*/ 	.short	0x0002
        /*0012*/ 	.short	0x0010
        /*0014*/ 	.byte	0x00, 0xf0, 0x21, 0x00


	//----- nvinfo : EIATTR_KPARAM_INFO
	.align		4
.L_207:
        /*0018*/ 	.byte	0x04, 0x17
        /*001a*/ 	.short	(.L_209 - .L_208)
.L_208:
        /*001c*/ 	.word	0x00000000
        /*0020*/ 	.short	0x0001
        /*0022*/ 	.short	0x0008
        /*0024*/ 	.byte	0x00, 0xf0, 0x11, 0x00


	//----- nvinfo : EIATTR_KPARAM_INFO
	.align		4
.L_209:
        /*0028*/ 	.byte	0x04, 0x17
        /*002a*/ 	.short	(.L_211 - .L_210)
.L_210:
        /*002c*/ 	.word	0x00000000
        /*0030*/ 	.short	0x0000
        /*0032*/ 	.short	0x0000
        /*0034*/ 	.byte	0x00, 0xf5, 0x21, 0x00


	//----- nvinfo : EIATTR_SPARSE_MMA_MASK
	.align		4
.L_211:
        /*0038*/ 	.byte	0x03, 0x50
        /*003a*/ 	.short	0x0000


	//----- nvinfo : EIATTR_MAXREG_COUNT
	.align		4
        /*003c*/ 	.byte	0x03, 0x1b
        /*003e*/ 	.short	0x00ff


	//----- nvinfo : EIATTR_MERCURY_ISA_VERSION
	.align		4
        /*0040*/ 	.byte	0x03, 0x5f
        /*0042*/ 	.short	0x0101


	//----- nvinfo : EIATTR_VRC_CTA_INIT_COUNT
	.align		4
        /*0044*/ 	.byte	0x02, 0x4a
	.zero		1
	.zero		1


	//----- nvinfo : EIATTR_EXIT_INSTR_OFFSETS
	.align		4
        /*0048*/ 	.byte	0x04, 0x1c
        /*004a*/ 	.short	(.L_213 - .L_212)


	//   ....[0]....
.L_212:
        /*004c*/ 	.word	0x00000070


	//   ....[1]....
        /*0050*/ 	.word	0x00000100


	//----- nvinfo : EIATTR_CBANK_PARAM_SIZE
	.align		4
.L_213:
        /*0054*/ 	.byte	0x03, 0x19
        /*0056*/ 	.short	0x0018


	//----- nvinfo : EIATTR_PARAM_CBANK
	.align		4
        /*0058*/ 	.byte	0x04, 0x0a
        /*005a*/ 	.short	(.L_215 - .L_214)
	.align		4
.L_214:
        /*005c*/ 	.word	index@(.nv.constant0._Z19kernel_apply_scalarP7double2id)
        /*0060*/ 	.short	0x0380
        /*0062*/ 	.short	0x0018


	//----- nvinfo : EIATTR_SW_WAR
	.align		4
.L_215:
        /*0064*/ 	.byte	0x04, 0x36
        /*0066*/ 	.short	(.L_217 - .L_216)
.L_216:
        /*0068*/ 	.word	0x00000008
.L_217:


//--------------------- .nv.info._Z15kernel_hadamardP7double2iiii --------------------------
	.section	.nv.info._Z15kernel_hadamardP7double2iiii,"",@"SHT_CUDA_INFO"
	.sectionflags	@""
	.align	4


	//----- nvinfo : EIATTR_CUDA_API_VERSION
	.align		4
        /*0000*/ 	.byte	0x04, 0x37
        /*0002*/ 	.short	(.L_219 - .L_218)
.L_218:
        /*0004*/ 	.word	0x00000082


	//----- nvinfo : EIATTR_KPARAM_INFO
	.align		4
.L_219:
        /*0008*/ 	.byte	0x04, 0x17
        /*000a*/ 	.short	(.L_221 - .L_220)
.L_220:
        /*000c*/ 	.word	0x00000000
        /*0010*/ 	.short	0x0004
        /*0012*/ 	.short	0x0014
        /*0014*/ 	.byte	0x00, 0xf0, 0x11, 0x00


	//----- nvinfo : EIATTR_KPARAM_INFO
	.align		4
.L_221:
        /*0018*/ 	.byte	0x04, 0x17
        /*001a*/ 	.short	(.L_223 - .L_222)
.L_222:
        /*001c*/ 	.word	0x00000000
        /*0020*/ 	.short	0x0003
        /*0022*/ 	.short	0x0010
        /*0024*/ 	.byte	0x00, 0xf0, 0x11, 0x00


	//----- nvinfo : EIATTR_KPARAM_INFO
	.align		4
.L_223:
        /*0028*/ 	.byte	0x04, 0x17
        /*002a*/ 	.short	(.L_225 - .L_224)
.L_224:
        /*002c*/ 	.word	0x00000000
        /*0030*/ 	.short	0x0002
        /*0032*/ 	.short	0x000c
        /*0034*/ 	.byte	0x00, 0xf0, 0x11, 0x00


	//----- nvinfo : EIATTR_KPARAM_INFO
	.align		4
.L_225:
        /*0038*/ 	.byte	0x04, 0x17
        /*003a*/ 	.short	(.L_227 - .L_226)
.L_226:
        /*003c*/ 	.word	0x00000000
        /*0040*/ 	.short	0x0001
        /*0042*/ 	.short	0x0008
        /*0044*/ 	.byte	0x00, 0xf0, 0x11, 0x00


	//----- nvinfo : EIATTR_KPARAM_INFO
	.align		4
.L_227:
        /*0048*/ 	.byte	0x04, 0x17
        /*004a*/ 	.short	(.L_229 - .L_228)
.L_228:
        /*004c*/ 	.word	0x00000000
        /*0050*/ 	.short	0x0000
        /*0052*/ 	.short	0x0000
        /*0054*/ 	.byte	0x00, 0xf5, 0x21, 0x00


	//----- nvinfo : EIATTR_SPARSE_MMA_MASK
	.align		4
.L_229:
        /*0058*/ 	.byte	0x03, 0x50
        /*005a*/ 	.short	0x0000


	//----- nvinfo : EIATTR_MAXREG_COUNT
	.align		4
        /*005c*/ 	.byte	0x03, 0x1b
        /*005e*/ 	.short	0x00ff


	//----- nvinfo : EIATTR_MERCURY_ISA_VERSION
	.align		4
        /*0060*/ 	.byte	0x03, 0x5f
        /*0062*/ 	.short	0x0101


	//----- nvinfo : EIATTR_VRC_CTA_INIT_COUNT
	.align		4
        /*0064*/ 	.byte	0x02, 0x4a
	.zero		1
	.zero		1


	//----- nvinfo : EIATTR_EXIT_INSTR_OFFSETS
	.align		4
        /*0068*/ 	.byte	0x04, 0x1c
        /*006a*/ 	.short	(.L_231 - .L_230)


	//   ....[0]....
.L_230:
        /*006c*/ 	.word	0x00000220


	//   ....[1]....
        /*0070*/ 	.word	0x00000710


	//----- nvinfo : EIATTR_CBANK_PARAM_SIZE
	.align		4
.L_231:
        /*0074*/ 	.byte	0x03, 0x19
        /*0076*/ 	.short	0x0018


	//----- nvinfo : EIATTR_PARAM_CBANK
	.align		4
        /*0078*/ 	.byte	0x04, 0x0a
        /*007a*/ 	.short	(.L_233 - .L_232)
	.align		4
.L_232:
        /*007c*/ 	.word	index@(.nv.constant0._Z15kernel_hadamardP7double2iiii)
        /*0080*/ 	.short	0x0380
        /*0082*/ 	.short	0x0018


	//----- nvinfo : EIATTR_SW_WAR
	.align		4
.L_233:
        /*0084*/ 	.byte	0x04, 0x36
        /*0086*/ 	.short	(.L_235 - .L_234)
.L_234:
        /*0088*/ 	.word	0x00000008
.L_235:


//--------------------- .nv.info._Z21kernel_pauli_rotationP7double2iiiiid --------------------------
	.section	.nv.info._Z21kernel_pauli_rotationP7double2iiiiid,"",@"SHT_CUDA_INFO"
	.sectionflags	@""
	.align	4


	//----- nvinfo : EIATTR_CUDA_API_VERSION
	.align		4
        /*0000*/ 	.byte	0x04, 0x37
        /*0002*/ 	.short	(.L_237 - .L_236)
.L_236:
        /*0004*/ 	.word	0x00000082


	//----- nvinfo : EIATTR_KPARAM_INFO
	.align		4
.L_237:
        /*0008*/ 	.byte	0x04, 0x17
        /*000a*/ 	.short	(.L_239 - .L_238)
.L_238:
        /*000c*/ 	.word	0x00000000
        /*0010*/ 	.short	0x0006
        /*0012*/ 	.short	0x0020
        /*0014*/ 	.byte	0x00, 0xf0, 0x21, 0x00


	//----- nvinfo : EIATTR_KPARAM_INFO
	.align		4
.L_239:
        /*0018*/ 	.byte	0x04, 0x17
        /*001a*/ 	.short	(.L_241 - .L_240)
.L_240:
        /*001c*/ 	.word	0x00000000
        /*0020*/ 	.short	0x0005
        /*0022*/ 	.short	0x0018
        /*0024*/ 	.byte	0x00, 0xf0, 0x11, 0x00


	//----- nvinfo : EIATTR_KPARAM_INFO
	.align		4
.L_241:
        /*0028*/ 	.byte	0x04, 0x17
        /*002a*/ 	.short	(.L_243 - .L_242)
.L_242:
        /*002c*/ 	.word	0x00000000
        /*0030*/ 	.short	0x0004
        /*0032*/ 	.short	0x0014
        /*0034*/ 	.byte	0x00, 0xf0, 0x11, 0x00


	//----- nvinfo : EIATTR_KPARAM_INFO
	.align		4
.L_243:
        /*0038*/ 	.byte	0x04, 0x17
        /*003a*/ 	.short	(.L_245 - .L_244)
.L_244:
        /*003c*/ 	.word	0x00000000
        /*0040*/ 	.short	0x0003
        /*0042*/ 	.short	0x0010
        /*0044*/ 	.byte	0x00, 0xf0, 0x11, 0x00


	//----- nvinfo : EIATTR_KPARAM_INFO
	.align		4
.L_245:
        /*0048*/ 	.byte	0x04, 0x17
        /*004a*/ 	.short	(.L_247 - .L_246)
.L_246:
        /*004c*/ 	.word	0x00000000
        /*0050*/ 	.short	0x0002
        /*0052*/ 	.short	0x000c
        /*0054*/ 	.byte	0x00, 0xf0, 0x11, 0x00


	//----- nvinfo : EIATTR_KPARAM_INFO
	.align		4
.L_247:
        /*0058*/ 	.byte	0x04, 0x17
        /*005a*/ 	.short	(.L_249 - .L_248)
.L_248:
        /*005c*/ 	.word	0x00000000
        /*0060*/ 	.short	0x0001
        /*0062*/ 	.short	0x0008
        /*0064*/ 	.byte	0x00, 0xf0, 0x11, 0x00


	//----- nvinfo : EIATTR_KPARAM_INFO
	.align		4
.L_249:
        /*0068*/ 	.byte	0x04, 0x17
        /*006a*/ 	.short	(.L_251 - .L_250)
.L_250:
        /*006c*/ 	.word	0x00000000
        /*0070*/ 	.short	0x0000
        /*0072*/ 	.short	0x0000
        /*0074*/ 	.byte	0x00, 0xf5, 0x21, 0x00


	//----- nvinfo : EIATTR_SPARSE_MMA_MASK
	.align		4
.L_251:
        /*0078*/ 	.byte	0x03, 0x50
        /*007a*/ 	.short	0x0000


	//----- nvinfo : EIATTR_MAXREG_COUNT
	.align		4
        /*007c*/ 	.byte	0x03, 0x1b
        /*007e*/ 	.short	0x00ff


	//----- nvinfo : EIATTR_MERCURY_ISA_VERSION
	.align		4
        /*0080*/ 	.byte	0x03, 0x5f
        /*0082*/ 	.short	0x0101


	//----- nvinfo : EIATTR_VRC_CTA_INIT_COUNT
	.align		4
        /*0084*/ 	.byte	0x02, 0x4a
	.zero		1
	.zero		1


	//----- nvinfo : EIATTR_EXIT_INSTR_OFFSETS
	.align		4
        /*0088*/ 	.byte	0x04, 0x1c
        /*008a*/ 	.short	(.L_253 - .L_252)


	//   ....[0]....
.L_252:
        /*008c*/ 	.word	0x000000a0


	//   ....[1]....
        /*0090*/ 	.word	0x00000e20


	//----- nvinfo : EIATTR_CRS_STACK_SIZE
	.align		4
.L_253:
        /*0094*/ 	.byte	0x04, 0x1e
        /*0096*/ 	.short	(.L_255 - .L_254)
.L_254:
        /*0098*/ 	.word	0x00000000


	//----- nvinfo : EIATTR_CBANK_PARAM_SIZE
	.align		4
.L_255:
        /*009c*/ 	.byte	0x03, 0x19
        /*009e*/ 	.short	0x0028


	//----- nvinfo : EIATTR_PARAM_CBANK
	.align		4
        /*00a0*/ 	.byte	0x04, 0x0a
        /*00a2*/ 	.short	(.L_257 - .L_256)
	.align		4
.L_256:
        /*00a4*/ 	.word	index@(.nv.constant0._Z21kernel_pauli_rotationP7double2iiiiid)
        /*00a8*/ 	.short	0x0380
        /*00aa*/ 	.short	0x0028


	//----- nvinfo : EIATTR_SW_WAR
	.align		4
.L_257:
        /*00ac*/ 	.byte	0x04, 0x36
        /*00ae*/ 	.short	(.L_259 - .L_258)
.L_258:
        /*00b0*/ 	.word	0x00000008
.L_259:


//--------------------- .nv.info._Z24kernel_cond_displacementPK7double2PS_iidddii --------------------------
	.section	.nv.info._Z24kernel_cond_displacementPK7double2PS_iidddii,"",@"SHT_CUDA_INFO"
	.sectionflags	@""
	.align	4


	//----- nvinfo : EIATTR_CUDA_API_VERSION
	.align		4
        /*0000*/ 	.byte	0x04, 0x37
        /*0002*/ 	.short	(.L_261 - .L_260)
.L_260:
        /*0004*/ 	.word	0x00000082


	//----- nvinfo : EIATTR_KPARAM_INFO
	.align		4
.L_261:
        /*0008*/ 	.byte	0x04, 0x17
        /*000a*/ 	.short	(.L_263 - .L_262)
.L_262:
        /*000c*/ 	.word	0x00000000
        /*0010*/ 	.short	0x0008
        /*0012*/ 	.short	0x0034
        /*0014*/ 	.byte	0x00, 0xf0, 0x11, 0x00


	//----- nvinfo : EIATTR_KPARAM_INFO
	.align		4
.L_263:
        /*0018*/ 	.byte	0x04, 0x17
        /*001a*/ 	.short	(.L_265 - .L_264)
.L_264:
        /*001c*/ 	.word	0x00000000
        /*0020*/ 	.short	0x0007
        /*0022*/ 	.short	0x0030
        /*0024*/ 	.byte	0x00, 0xf0, 0x11, 0x00


	//----- nvinfo : EIATTR_KPARAM_INFO
	.align		4
.L_265:
        /*0028*/ 	.byte	0x04, 0x17
        /*002a*/ 	.short	(.L_267 - .L_266)
.L_266:
        /*002c*/ 	.word	0x00000000
        /*0030*/ 	.short	0x0006
        /*0032*/ 	.short	0x0028
        /*0034*/ 	.byte	0x00, 0xf0, 0x21, 0x00


	//----- nvinfo : EIATTR_KPARAM_INFO
	.align		4
.L_267:
        /*0038*/ 	.byte	0x04, 0x17
        /*003a*/ 	.short	(.L_269 - .L_268)
.L_268:
        /*003c*/ 	.word	0x00000000
        /*0040*/ 	.short	0x0005
        /*0042*/ 	.short	0x0020
        /*0044*/ 	.byte	0x00, 0xf0, 0x21, 0x00


	//----- nvinfo : EIATTR_KPARAM_INFO
	.align		4
.L_269:
        /*0048*/ 	.byte	0x04, 0x17
        /*004a*/ 	.short	(.L_271 - .L_270)
.L_270:
        /*004c*/ 	.word	0x00000000
        /*0050*/ 	.short	0x0004
        /*0052*/ 	.short	0x0018
        /*0054*/ 	.byte	0x00, 0xf0, 0x21, 0x00


	//----- nvinfo : EIATTR_KPARAM_INFO
	.align		4
.L_271:
        /*0058*/ 	.byte	0x04, 0x17
        /*005a*/ 	.short	(.L_273 - .L_272)
.L_272:
        /*005c*/ 	.word	0x00000000
        /*0060*/ 	.short	0x0003
        /*0062*/ 	.short	0x0014
        /*0064*/ 	.byte	0x00, 0xf0, 0x11, 0x00


	//----- nvinfo : EIATTR_KPARAM_INFO
	.align		4
.L_273:
        /*0068*/ 	.byte	0x04, 0x17
        /*006a*/ 	.short	(.L_275 - .L_274)
.L_274:
        /*006c*/ 	.word	0x00000000
        /*0070*/ 	.short	0x0002
        /*0072*/ 	.short	0x0010
        /*0074*/ 	.byte	0x00, 0xf0, 0x11, 0x00


	//----- nvinfo : EIATTR_KPARAM_INFO
	.align		4
.L_275:
        /*0078*/ 	.byte	0x04, 0x17
        /*007a*/ 	.short	(.L_277 - .L_276)
.L_276:
        /*007c*/ 	.word	0x00000000
        /*0080*/ 	.short	0x0001
        /*0082*/ 	.short	0x0008
        /*0084*/ 	.byte	0x00, 0xf5, 0x21, 0x00


	//----- nvinfo : EIATTR_KPARAM_INFO
	.align		4
.L_277:
        /*0088*/ 	.byte	0x04, 0x17
        /*008a*/ 	.short	(.L_279 - .L_278)
.L_278:
        /*008c*/ 	.word	0x00000000
        /*0090*/ 	.short	0x0000
        /*0092*/ 	.short	0x0000
        /*0094*/ 	.byte	0x00, 0xf5, 0x21, 0x00


	//----- nvinfo : EIATTR_SPARSE_MMA_MASK
	.align		4
.L_279:
        /*0098*/ 	.byte	0x03, 0x50
        /*009a*/ 	.short	0x0000


	//----- nvinfo : EIATTR_MAXREG_COUNT
	.align		4
        /*009c*/ 	.byte	0x03, 0x1b
        /*009e*/ 	.short	0x00ff


	//----- nvinfo : EIATTR_MERCURY_ISA_VERSION
	.align		4
        /*00a0*/ 	.byte	0x03, 0x5f
        /*00a2*/ 	.short	0x0101


	//----- nvinfo : EIATTR_VRC_CTA_INIT_COUNT
	.align		4
        /*00a4*/ 	.byte	0x02, 0x4a
	.zero		1
	.zero		1


	//----- nvinfo : EIATTR_EXIT_INSTR_OFFSETS
	.align		4
        /*00a8*/ 	.byte	0x04, 0x1c
        /*00aa*/ 	.short	(.L_281 - .L_280)


	//   ....[0]....
.L_280:
        /*00ac*/ 	.word	0x00000080


	//   ....[1]....
        /*00b0*/ 	.word	0x00000300


	//   ....[2]....
        /*00b4*/ 	.word	0x00000e80


	//----- nvinfo : EIATTR_CRS_STACK_SIZE
	.align		4
.L_281:
        /*00b8*/ 	.byte	0x04, 0x1e
        /*00ba*/ 	.short	(.L_283 - .L_282)
.L_282:
        /*00bc*/ 	.word	0x00000000


	//----- nvinfo : EIATTR_CBANK_PARAM_SIZE
	.align		4
.L_283:
        /*00c0*/ 	.byte	0x03, 0x19
        /*00c2*/ 	.short	0x0038


	//----- nvinfo : EIATTR_PARAM_CBANK
	.align		4
        /*00c4*/ 	.byte	0x04, 0x0a
        /*00c6*/ 	.short	(.L_285 - .L_284)
	.align		4
.L_284:
        /*00c8*/ 	.word	index@(.nv.constant0._Z24kernel_cond_displacementPK7double2PS_iidddii)
        /*00cc*/ 	.short	0x0380
        /*00ce*/ 	.short	0x0038


	//----- nvinfo : EIATTR_SW_WAR
	.align		4
.L_285:
        /*00d0*/ 	.byte	0x04, 0x36
        /*00d2*/ 	.short	(.L_287 - .L_286)
.L_286:
        /*00d4*/ 	.word	0x00000008
.L_287:


//--------------------- .nv.info._Z29kernel_apply_controlled_phaseP7double2iiddii --------------------------
	.section	.nv.info._Z29kernel_apply_controlled_phaseP7double2iiddii,"",@"SHT_CUDA_INFO"
	.sectionflags	@""
	.align	4


	//----- nvinfo : EIATTR_CUDA_API_VERSION
	.align		4
        /*0000*/ 	.byte	0x04, 0x37
        /*0002*/ 	.short	(.L_289 - .L_288)
.L_288:
        /*0004*/ 	.word	0x00000082


	//----- nvinfo : EIATTR_KPARAM_INFO
	.align		4
.L_289:
        /*0008*/ 	.byte	0x04, 0x17
        /*000a*/ 	.short	(.L_291 - .L_290)
.L_290:
        /*000c*/ 	.word	0x00000000
        /*0010*/ 	.short	0x0006
        /*0012*/ 	.short	0x0024
        /*0014*/ 	.byte	0x00, 0xf0, 0x11, 0x00


	//----- nvinfo : EIATTR_KPARAM_INFO
	.align		4
.L_291:
        /*0018*/ 	.byte	0x04, 0x17
        /*001a*/ 	.short	(.L_293 - .L_292)
.L_292:
        /*001c*/ 	.word	0x00000000
        /*0020*/ 	.short	0x0005
        /*0022*/ 	.short	0x0020
        /*0024*/ 	.byte	0x00, 0xf0, 0x11, 0x00


	//----- nvinfo : EIATTR_KPARAM_INFO
	.align		4
.L_293:
        /*0028*/ 	.byte	0x04, 0x17
        /*002a*/ 	.short	(.L_295 - .L_294)
.L_294:
        /*002c*/ 	.word	0x00000000
        /*0030*/ 	.short	0x0004
        /*0032*/ 	.short	0x0018
        /*0034*/ 	.byte	0x00, 0xf0, 0x21, 0x00


	//----- nvinfo : EIATTR_KPARAM_INFO
	.align		4
.L_295:
        /*0038*/ 	.byte	0x04, 0x17
        /*003a*/ 	.short	(.L_297 - .L_296)
.L_296:
        /*003c*/ 	.word	0x00000000
        /*0040*/ 	.short	0x0003
        /*0042*/ 	.short	0x0010
        /*0044*/ 	.byte	0x00, 0xf0, 0x21, 0x00


	//----- nvinfo : EIATTR_KPARAM_INFO
	.align		4
.L_297:
        /*0048*/ 	.byte	0x04, 0x17
        /*004a*/ 	.short	(.L_299 - .L_298)
.L_298:
        /*004c*/ 	.word	0x00000000
        /*0050*/ 	.short	0x0002
        /*0052*/ 	.short	0x000c
        /*0054*/ 	.byte	0x00, 0xf0, 0x11, 0x00


	//----- nvinfo : EIATTR_KPARAM_INFO
	.align		4
.L_299:
        /*0058*/ 	.byte	0x04, 0x17
        /*005a*/ 	.short	(.L_301 - .L_300)
.L_300:
        /*005c*/ 	.word	0x00000000
        /*0060*/ 	.short	0x0001
        /*0062*/ 	.short	0x0008
        /*0064*/ 	.byte	0x00, 0xf0, 0x11, 0x00


	//----- nvinfo : EIATTR_KPARAM_INFO
	.align		4
.L_301:
        /*0068*/ 	.byte	0x04, 0x17
        /*006a*/ 	.short	(.L_303 - .L_302)
.L_302:
        /*006c*/ 	.word	0x00000000
        /*0070*/ 	.short	0x0000
        /*0072*/ 	.short	0x0000
        /*0074*/ 	.byte	0x00, 0xf5, 0x21, 0x00


	//----- nvinfo : EIATTR_SPARSE_MMA_MASK
	.align		4
.L_303:
        /*0078*/ 	.byte	0x03, 0x50
        /*007a*/ 	.short	0x0000


	//----- nvinfo : EIATTR_MAXREG_COUNT
	.align		4
        /*007c*/ 	.byte	0x03, 0x1b
        /*007e*/ 	.short	0x00ff


	//----- nvinfo : EIATTR_MERCURY_ISA_VERSION
	.align		4
        /*0080*/ 	.byte	0x03, 0x5f
        /*0082*/ 	.short	0x0101


	//----- nvinfo : EIATTR_VRC_CTA_INIT_COUNT
	.align		4
        /*0084*/ 	.byte	0x02, 0x4a
	.zero		1
	.zero		1


	//----- nvinfo : EIATTR_EXIT_INSTR_OFFSETS
	.align		4
        /*0088*/ 	.byte	0x04, 0x1c
        /*008a*/ 	.short	(.L_305 - .L_304)


	//   ....[0]....
.L_304:
        /*008c*/ 	.word	0x00000080


	//   ....[1]....
        /*0090*/ 	.word	0x00000b00


	//   ....[2]....
        /*0094*/ 	.word	0x000012c0


	//----- nvinfo : EIATTR_CRS_STACK_SIZE
	.align		4
.L_305:
        /*0098*/ 	.byte	0x04, 0x1e
        /*009a*/ 	.short	(.L_307 - .L_306)
.L_306:
        /*009c*/ 	.word	0x00000000


	//----- nvinfo : EIATTR_CBANK_PARAM_SIZE
	.align		4
.L_307:
        /*00a0*/ 	.byte	0x03, 0x19
        /*00a2*/ 	.short	0x0028


	//----- nvinfo : EIATTR_PARAM_CBANK
	.align		4
        /*00a4*/ 	.byte	0x04, 0x0a
        /*00a6*/ 	.short	(.L_309 - .L_308)
	.align		4
.L_308:
        /*00a8*/ 	.word	index@(.nv.constant0._Z29kernel_apply_controlled_phaseP7double2iiddii)
        /*00ac*/ 	.short	0x0380
        /*00ae*/ 	.short	0x0028


	//----- nvinfo : EIATTR_SW_WAR
	.align		4
.L_309:
        /*00b0*/ 	.byte	0x04, 0x36
        /*00b2*/ 	.short	(.L_311 - .L_310)
.L_310:
        /*00b4*/ 	.word	0x00000008
.L_311:


//--------------------- .nv.info._Z22kernel_compute_dv_normPK7double2Pdii --------------------------
	.section	.nv.info._Z22kernel_compute_dv_normPK7double2Pdii,"",@"SHT_CUDA_INFO"
	.sectionflags	@""
	.align	4


	//----- nvinfo : EIATTR_CUDA_API_VERSION
	.align		4
        /*0000*/ 	.byte	0x04, 0x37
        /*0002*/ 	.short	(.L_313 - .L_312)
.L_312:
        /*0004*/ 	.word	0x00000082


	//----- nvinfo : EIATTR_KPARAM_INFO
	.align		4
.L_313:
        /*0008*/ 	.byte	0x04, 0x17
        /*000a*/ 	.short	(.L_315 - .L_314)
.L_314:
        /*000c*/ 	.word	0x00000000
        /*0010*/ 	.short	0x0003
        /*0012*/ 	.short	0x0014
        /*0014*/ 	.byte	0x00, 0xf0, 0x11, 0x00


	//----- nvinfo : EIATTR_KPARAM_INFO
	.align		4
.L_315:
        /*0018*/ 	.byte	0x04, 0x17
        /*001a*/ 	.short	(.L_317 - .L_316)
.L_316:
        /*001c*/ 	.word	0x00000000
        /*0020*/ 	.short	0x0002
        /*0022*/ 	.short	0x0010
        /*0024*/ 	.byte	0x00, 0xf0, 0x11, 0x00


	//----- nvinfo : EIATTR_KPARAM_INFO
	.align		4
.L_317:
        /*0028*/ 	.byte	0x04, 0x17
        /*002a*/ 	.short	(.L_319 - .L_318)
.L_318:
        /*002c*/ 	.word	0x00000000
        /*0030*/ 	.short	0x0001
        /*0032*/ 	.short	0x0008
        /*0034*/ 	.byte	0x00, 0xf5, 0x21, 0x00


	//----- nvinfo : EIATTR_KPARAM_INFO
	.align		4
.L_319:
        /*0038*/ 	.byte	0x04, 0x17
        /*003a*/ 	.short	(.L_321 - .L_320)
.L_320:
        /*003c*/ 	.word	0x00000000
        /*0040*/ 	.short	0x0000
        /*0042*/ 	.short	0x0000
        /*0044*/ 	.byte	0x00, 0xf5, 0x21, 0x00


	//----- nvinfo : EIATTR_SPARSE_MMA_MASK
	.align		4
.L_321:
        /*0048*/ 	.byte	0x03, 0x50
        /*004a*/ 	.short	0x0000


	//----- nvinfo : EIATTR_MAXREG_COUNT
	.align		4
        /*004c*/ 	.byte	0x03, 0x1b
        /*004e*/ 	.short	0x00ff


	//----- nvinfo : EIATTR_MERCURY_ISA_VERSION
	.align		4
        /*0050*/ 	.byte	0x03, 0x5f
        /*0052*/ 	.short	0x0101


	//----- nvinfo : EIATTR_VRC_CTA_INIT_COUNT
	.align		4
        /*0054*/ 	.byte	0x02, 0x4a
	.zero		1
	.zero		1


	//----- nvinfo : EIATTR_EXIT_INSTR_OFFSETS
	.align		4
        /*0058*/ 	.byte	0x04, 0x1c
        /*005a*/ 	.short	(.L_323 - .L_322)


	//   ....[0]....
.L_322:
        /*005c*/ 	.word	0x00000070


	//   ....[1]....
        /*0060*/ 	.word	0x00000120


	//----- nvinfo : EIATTR_CBANK_PARAM_SIZE
	.align		4
.L_323:
        /*0064*/ 	.byte	0x03, 0x19
        /*0066*/ 	.short	0x0018


	//----- nvinfo : EIATTR_PARAM_CBANK
	.align		4
        /*0068*/ 	.byte	0x04, 0x0a
        /*006a*/ 	.short	(.L_325 - .L_324)
	.align		4
.L_324:
        /*006c*/ 	.word	index@(.nv.constant0._Z22kernel_compute_dv_normPK7double2Pdii)
        /*0070*/ 	.short	0x0380
        /*0072*/ 	.short	0x0018


	//----- nvinfo : EIATTR_SW_WAR
	.align		4
.L_325:
        /*0074*/ 	.byte	0x04, 0x36
        /*0076*/ 	.short	(.L_327 - .L_326)
.L_326:
        /*0078*/ 	.word	0x00000008
.L_327:


//--------------------- .nv.info._Z18kernel_apply_phaseP7double2iidd --------------------------
	.section	.nv.info._Z18kernel_apply_phaseP7double2iidd,"",@"SHT_CUDA_INFO"
	.sectionflags	@""
	.align	4


	//----- nvinfo : EIATTR_CUDA_API_VERSION
	.align		4
        /*0000*/ 	.byte	0x04, 0x37
        /*0002*/ 	.short	(.L_329 - .L_328)
.L_328:
        /*0004*/ 	.word	0x00000082


	//----- nvinfo : EIATTR_KPARAM_INFO
	.align		4
.L_329:
        /*0008*/ 	.byte	0x04, 0x17
        /*000a*/ 	.short	(.L_331 - .L_330)
.L_330:
        /*000c*/ 	.word	0x00000000
        /*0010*/ 	.short	0x0004
        /*0012*/ 	.short	0x0018
        /*0014*/ 	.byte	0x00, 0xf0, 0x21, 0x00


	//----- nvinfo : EIATTR_KPARAM_INFO
	.align		4
.L_331:
        /*0018*/ 	.byte	0x04, 0x17
        /*001a*/ 	.short	(.L_333 - .L_332)
.L_332:
        /*001c*/ 	.word	0x00000000
        /*0020*/ 	.short	0x0003
        /*0022*/ 	.short	0x0010
        /*0024*/ 	.byte	0x00, 0xf0, 0x21, 0x00


	//----- nvinfo : EIATTR_KPARAM_INFO
	.align		4
.L_333:
        /*0028*/ 	.byte	0x04, 0x17
        /*002a*/ 	.short	(.L_335 - .L_334)
.L_334:
        /*002c*/ 	.word	0x00000000
        /*0030*/ 	.short	0x0002
        /*0032*/ 	.short	0x000c
        /*0034*/ 	.byte	0x00, 0xf0, 0x11, 0x00


	//----- nvinfo : EIATTR_KPARAM_INFO
	.align		4
.L_335:
        /*0038*/ 	.byte	0x04, 0x17
        /*003a*/ 	.short	(.L_337 - .L_336)
.L_336:
        /*003c*/ 	.word	0x00000000
        /*0040*/ 	.short	0x0001
        /*0042*/ 	.short	0x0008
        /*0044*/ 	.byte	0x00, 0xf0, 0x11, 0x00


	//----- nvinfo : EIATTR_KPARAM_INFO
	.align		4
.L_337:
        /*0048*/ 	.byte	0x04, 0x17
        /*004a*/ 	.short	(.L_339 - .L_338)
.L_338:
        /*004c*/ 	.word	0x00000000
        /*0050*/ 	.short	0x0000
        /*0052*/ 	.short	0x0000
        /*0054*/ 	.byte	0x00, 0xf5, 0x21, 0x00


	//----- nvinfo : EIATTR_SPARSE_MMA_MASK
	.align		4
.L_339:
        /*0058*/ 	.byte	0x03, 0x50
        /*005a*/ 	.short	0x0000


	//----- nvinfo : EIATTR_MAXREG_COUNT
	.align		4
        /*005c*/ 	.byte	0x03, 0x1b
        /*005e*/ 	.short	0x00ff


	//----- nvinfo : EIATTR_MERCURY_ISA_VERSION
	.align		4
        /*0060*/ 	.byte	0x03, 0x5f
        /*0062*/ 	.short	0x0101


	//----- nvinfo : EIATTR_VRC_CTA_INIT_COUNT
	.align		4
        /*0064*/ 	.byte	0x02, 0x4a
	.zero		1
	.zero		1


	//----- nvinfo : EIATTR_EXIT_INSTR_OFFSETS
	.align		4
        /*0068*/ 	.byte	0x04, 0x1c
        /*006a*/ 	.short	(.L_341 - .L_340)


	//   ....[0]....
.L_340:
        /*006c*/ 	.word	0x00000080


	//   ....[1]....
        /*0070*/ 	.word	0x00000a60


	//----- nvinfo : EIATTR_CRS_STACK_SIZE
	.align		4
.L_341:
        /*0074*/ 	.byte	0x04, 0x1e
        /*0076*/ 	.short	(.L_343 - .L_342)
.L_342:
        /*0078*/ 	.word	0x00000000


	//----- nvinfo : EIATTR_CBANK_PARAM_SIZE
	.align		4
.L_343:
        /*007c*/ 	.byte	0x03, 0x19
        /*007e*/ 	.short	0x0020


	//----- nvinfo : EIATTR_PARAM_CBANK
	.align		4
        /*0080*/ 	.byte	0x04, 0x0a
        /*0082*/ 	.short	(.L_345 - .L_344)
	.align		4
.L_344:
        /*0084*/ 	.word	index@(.nv.constant0._Z18kernel_apply_phaseP7double2iidd)
        /*0088*/ 	.short	0x0380
        /*008a*/ 	.short	0x0020


	//----- nvinfo : EIATTR_SW_WAR
	.align		4
.L_345:
        /*008c*/ 	.byte	0x04, 0x36
        /*008e*/ 	.short	(.L_347 - .L_346)
.L_346:
        /*0090*/ 	.word	0x00000008
.L_347:


//--------------------- .nv.info._Z16kernel_ft_p_to_xPK7double2PS_iid --------------------------
	.section	.nv.info._Z16kernel_ft_p_to_xPK7double2PS_iid,"",@"SHT_CUDA_INFO"
	.sectionflags	@""
	.align	4


	//----- nvinfo : EIATTR_CUDA_API_VERSION
	.align		4
        /*0000*/ 	.byte	0x04, 0x37
        /*0002*/ 	.short	(.L_349 - .L_348)
.L_348:
        /*0004*/ 	.word	0x00000082


	//----- nvinfo : EIATTR_KPARAM_INFO
	.align		4
.L_349:
        /*0008*/ 	.byte	0x04, 0x17
        /*000a*/ 	.short	(.L_351 - .L_350)
.L_350:
        /*000c*/ 	.word	0x00000000
        /*0010*/ 	.short	0x0004
        /*0012*/ 	.short	0x0018
        /*0014*/ 	.byte	0x00, 0xf0, 0x21, 0x00


	//----- nvinfo : EIATTR_KPARAM_INFO
	.align		4
.L_351:
        /*0018*/ 	.byte	0x04, 0x17
        /*001a*/ 	.short	(.L_353 - .L_352)
.L_352:
        /*001c*/ 	.word	0x00000000
        /*0020*/ 	.short	0x0003
        /*0022*/ 	.short	0x0014
        /*0024*/ 	.byte	0x00, 0xf0, 0x11, 0x00


	//----- nvinfo : EIATTR_KPARAM_INFO
	.align		4
.L_353:
        /*0028*/ 	.byte	0x04, 0x17
        /*002a*/ 	.short	(.L_355 - .L_354)
.L_354:
        /*002c*/ 	.word	0x00000000
        /*0030*/ 	.short	0x0002
        /*0032*/ 	.short	0x0010
        /*0034*/ 	.byte	0x00, 0xf0, 0x11, 0x00


	//----- nvinfo : EIATTR_KPARAM_INFO
	.align		4
.L_355:
        /*0038*/ 	.byte	0x04, 0x17
        /*003a*/ 	.short	(.L_357 - .L_356)
.L_356:
        /*003c*/ 	.word	0x00000000
        /*0040*/ 	.short	0x0001
        /*0042*/ 	.short	0x0008
        /*0044*/ 	.byte	0x00, 0xf5, 0x21, 0x00


	//----- nvinfo : EIATTR_KPARAM_INFO
	.align		4
.L_357:
        /*0048*/ 	.byte	0x04, 0x17
        /*004a*/ 	.short	(.L_359 - .L_358)
.L_358:
        /*004c*/ 	.word	0x00000000
        /*0050*/ 	.short	0x0000
        /*0052*/ 	.short	0x0000
        /*0054*/ 	.byte	0x00, 0xf5, 0x21, 0x00


	//----- nvinfo : EIATTR_SPARSE_MMA_MASK
	.align		4
.L_359:
        /*0058*/ 	.byte	0x03, 0x50
        /*005a*/ 	.short	0x0000


	//----- nvinfo : EIATTR_MAXREG_COUNT
	.align		4
        /*005c*/ 	.byte	0x03, 0x1b
        /*005e*/ 	.short	0x00ff


	//----- nvinfo : EIATTR_MERCURY_ISA_VERSION
	.align		4
        /*0060*/ 	.byte	0x03, 0x5f
        /*0062*/ 	.short	0x0101


	//----- nvinfo : EIATTR_VRC_CTA_INIT_COUNT
	.align		4
        /*0064*/ 	.byte	0x02, 0x4a
	.zero		1
	.zero		1


	//----- nvinfo : EIATTR_EXIT_INSTR_OFFSETS
	.align		4
        /*0068*/ 	.byte	0x04, 0x1c
        /*006a*/ 	.short	(.L_361 - .L_360)


	//   ....[0]....
.L_360:
        /*006c*/ 	.word	0x00000080


	//   ....[1]....
        /*0070*/ 	.word	0x00000d20


	//----- nvinfo : EIATTR_CRS_STACK_SIZE
	.align		4
.L_361:
        /*0074*/ 	.byte	0x04, 0x1e
        /*0076*/ 	.short	(.L_363 - .L_362)
.L_362:
        /*0078*/ 	.word	0x00000000


	//----- nvinfo : EIATTR_CBANK_PARAM_SIZE
	.align		4
.L_363:
        /*007c*/ 	.byte	0x03, 0x19
        /*007e*/ 	.short	0x0020


	//----- nvinfo : EIATTR_PARAM_CBANK
	.align		4
        /*0080*/ 	.byte	0x04, 0x0a
        /*0082*/ 	.short	(.L_365 - .L_364)
	.align		4
.L_364:
        /*0084*/ 	.word	index@(.nv.constant0._Z16kernel_ft_p_to_xPK7double2PS_iid)
        /*0088*/ 	.short	0x0380
        /*008a*/ 	.short	0x0020


	//----- nvinfo : EIATTR_SW_WAR
	.align		4
.L_365:
        /*008c*/ 	.byte	0x04, 0x36
        /*008e*/ 	.short	(.L_367 - .L_366)
.L_366:
        /*0090*/ 	.word	0x00000008
.L_367:


//--------------------- .nv.info._Z16kernel_ft_x_to_pPK7double2PS_iid --------------------------
	.section	.nv.info._Z16kernel_ft_x_to_pPK7double2PS_iid,"",@"SHT_CUDA_INFO"
	.sectionflags	@""
	.align	4


	//----- nvinfo : EIATTR_CUDA_API_VERSION
	.align		4
        /*0000*/ 	.byte	0x04, 0x37
        /*0002*/ 	.short	(.L_369 - .L_368)
.L_368:
        /*0004*/ 	.word	0x00000082


	//----- nvinfo : EIATTR_KPARAM_INFO
	.align		4
.L_369:
        /*0008*/ 	.byte	0x04, 0x17
        /*000a*/ 	.short	(.L_371 - .L_370)
.L_370:
        /*000c*/ 	.word	0x00000000
        /*0010*/ 	.short	0x0004
        /*0012*/ 	.short	0x0018
        /*0014*/ 	.byte	0x00, 0xf0, 0x21, 0x00


	//----- nvinfo : EIATTR_KPARAM_INFO
	.align		4
.L_371:
        /*0018*/ 	.byte	0x04, 0x17
        /*001a*/ 	.short	(.L_373 - .L_372)
.L_372:
        /*001c*/ 	.word	0x00000000
        /*0020*/ 	.short	0x0003
        /*0022*/ 	.short	0x0014
        /*0024*/ 	.byte	0x00, 0xf0, 0x11, 0x00


	//----- nvinfo : EIATTR_KPARAM_INFO
	.align		4
.L_373:
        /*0028*/ 	.byte	0x04, 0x17
        /*002a*/ 	.short	(.L_375 - .L_374)
.L_374:
        /*002c*/ 	.word	0x00000000
        /*0030*/ 	.short	0x0002
        /*0032*/ 	.short	0x0010
        /*0034*/ 	.byte	0x00, 0xf0, 0x11, 0x00


	//----- nvinfo : EIATTR_KPARAM_INFO
	.align		4
.L_375:
        /*0038*/ 	.byte	0x04, 0x17
        /*003a*/ 	.short	(.L_377 - .L_376)
.L_376:
        /*003c*/ 	.word	0x00000000
        /*0040*/ 	.short	0x0001
        /*0042*/ 	.short	0x0008
        /*0044*/ 	.byte	0x00, 0xf5, 0x21, 0x00


	//----- nvinfo : EIATTR_KPARAM_INFO
	.align		4
.L_377:
        /*0048*/ 	.byte	0x04, 0x17
        /*004a*/ 	.short	(.L_379 - .L_378)
.L_378:
        /*004c*/ 	.word	0x00000000
        /*0050*/ 	.short	0x0000
        /*0052*/ 	.short	0x0000
        /*0054*/ 	.byte	0x00, 0xf5, 0x21, 0x00


	//----- nvinfo : EIATTR_SPARSE_MMA_MASK
	.align		4
.L_379:
        /*0058*/ 	.byte	0x03, 0x50
        /*005a*/ 	.short	0x0000


	//----- nvinfo : EIATTR_MAXREG_COUNT
	.align		4
        /*005c*/ 	.byte	0x03, 0x1b
        /*005e*/ 	.short	0x00ff


	//----- nvinfo : EIATTR_MERCURY_ISA_VERSION
	.align		4
        /*0060*/ 	.byte	0x03, 0x5f
        /*0062*/ 	.short	0x0101


	//----- nvinfo : EIATTR_VRC_CTA_INIT_COUNT
	.align		4
        /*0064*/ 	.byte	0x02, 0x4a
	.zero		1
	.zero		1


	//----- nvinfo : EIATTR_EXIT_INSTR_OFFSETS
	.align		4
        /*0068*/ 	.byte	0x04, 0x1c
        /*006a*/ 	.short	(.L_381 - .L_380)


	//   ....[0]....
.L_380:
        /*006c*/ 	.word	0x00000080


	//   ....[1]....
        /*0070*/ 	.word	0x00000d20


	//----- nvinfo : EIATTR_CRS_STACK_SIZE
	.align		4
.L_381:
        /*0074*/ 	.byte	0x04, 0x1e
        /*0076*/ 	.short	(.L_383 - .L_382)
.L_382:
        /*0078*/ 	.word	0x00000000


	//----- nvinfo : EIATTR_CBANK_PARAM_SIZE
	.align		4
.L_383:
        /*007c*/ 	.byte	0x03, 0x19
        /*007e*/ 	.short	0x0020


	//----- nvinfo : EIATTR_PARAM_CBANK
	.align		4
        /*0080*/ 	.byte	0x04, 0x0a
        /*0082*/ 	.short	(.L_385 - .L_384)
	.align		4
.L_384:
        /*0084*/ 	.word	index@(.nv.constant0._Z16kernel_ft_x_to_pPK7double2PS_iid)
        /*0088*/ 	.short	0x0380
        /*008a*/ 	.short	0x0020


	//----- nvinfo : EIATTR_SW_WAR
	.align		4
.L_385:
        /*008c*/ 	.byte	0x04, 0x36
        /*008e*/ 	.short	(.L_387 - .L_386)
.L_386:
        /*0090*/ 	.word	0x00000008
.L_387:


//--------------------- .nv.info._Z16kernel_set_focksP7double2idPKS_i --------------------------
	.section	.nv.info._Z16kernel_set_focksP7double2idPKS_i,"",@"SHT_CUDA_INFO"
	.sectionflags	@""
	.align	4


	//----- nvinfo : EIATTR_CUDA_API_VERSION
	.align		4
        /*0000*/ 	.byte	0x04, 0x37
        /*0002*/ 	.short	(.L_389 - .L_388)
.L_388:
        /*0004*/ 	.word	0x00000082


	//----- nvinfo : EIATTR_KPARAM_INFO
	.align		4
.L_389:
        /*0008*/ 	.byte	0x04, 0x17
        /*000a*/ 	.short	(.L_391 - .L_390)
.L_390:
        /*000c*/ 	.word	0x00000000
        /*0010*/ 	.short	0x0004
        /*0012*/ 	.short	0x0020
        /*0014*/ 	.byte	0x00, 0xf0, 0x11, 0x00


	//----- nvinfo : EIATTR_KPARAM_INFO
	.align		4
.L_391:
        /*0018*/ 	.byte	0x04, 0x17
        /*001a*/ 	.short	(.L_393 - .L_392)
.L_392:
        /*001c*/ 	.word	0x00000000
        /*0020*/ 	.short	0x0003
        /*0022*/ 	.short	0x0018
        /*0024*/ 	.byte	0x00, 0xf5, 0x21, 0x00


	//----- nvinfo : EIATTR_KPARAM_INFO
	.align		4
.L_393:
        /*0028*/ 	.byte	0x04, 0x17
        /*002a*/ 	.short	(.L_395 - .L_394)
.L_394:
        /*002c*/ 	.word	0x00000000
        /*0030*/ 	.short	0x0002
        /*0032*/ 	.short	0x0010
        /*0034*/ 	.byte	0x00, 0xf0, 0x21, 0x00


	//----- nvinfo : EIATTR_KPARAM_INFO
	.align		4
.L_395:
        /*0038*/ 	.byte	0x04, 0x17
        /*003a*/ 	.short	(.L_397 - .L_396)
.L_396:
        /*003c*/ 	.word	0x00000000
        /*0040*/ 	.short	0x0001
        /*0042*/ 	.short	0x0008
        /*0044*/ 	.byte	0x00, 0xf0, 0x11, 0x00


	//----- nvinfo : EIATTR_KPARAM_INFO
	.align		4
.L_397:
        /*0048*/ 	.byte	0x04, 0x17
        /*004a*/ 	.short	(.L_399 - .L_398)
.L_398:
        /*004c*/ 	.word	0x00000000
        /*0050*/ 	.short	0x0000
        /*0052*/ 	.short	0x0000
        /*0054*/ 	.byte	0x00, 0xf5, 0x21, 0x00


	//----- nvinfo : EIATTR_SPARSE_MMA_MASK
	.align		4
.L_399:
        /*0058*/ 	.byte	0x03, 0x50
        /*005a*/ 	.short	0x0000


	//----- nvinfo : EIATTR_MAXREG_COUNT
	.align		4
        /*005c*/ 	.byte	0x03, 0x1b
        /*005e*/ 	.short	0x00ff


	//----- nvinfo : EIATTR_MERCURY_ISA_VERSION
	.align		4
        /*0060*/ 	.byte	0x03, 0x5f
        /*0062*/ 	.short	0x0101


	//----- nvinfo : EIATTR_VRC_CTA_INIT_COUNT
	.align		4
        /*0064*/ 	.byte	0x02, 0x4a
	.zero		1
	.zero		1


	//----- nvinfo : EIATTR_EXIT_INSTR_OFFSETS
	.align		4
        /*0068*/ 	.byte	0x04, 0x1c
        /*006a*/ 	.short	(.L_401 - .L_400)


	//   ....[0]....
.L_400:
        /*006c*/ 	.word	0x00000070


	//   ....[1]....
        /*0070*/ 	.word	0x00001010


	//----- nvinfo : EIATTR_CRS_STACK_SIZE
	.align		4
.L_401:
        /*0074*/ 	.byte	0x04, 0x1e
        /*0076*/ 	.short	(.L_403 - .L_402)
.L_402:
        /*0078*/ 	.word	0x00000000


	//----- nvinfo : EIATTR_CBANK_PARAM_SIZE
	.align		4
.L_403:
        /*007c*/ 	.byte	0x03, 0x19
        /*007e*/ 	.short	0x0024


	//----- nvinfo : EIATTR_PARAM_CBANK
	.align		4
        /*0080*/ 	.byte	0x04, 0x0a
        /*0082*/ 	.short	(.L_405 - .L_404)
	.align		4
.L_404:
        /*0084*/ 	.word	index@(.nv.constant0._Z16kernel_set_focksP7double2idPKS_i)
        /*0088*/ 	.short	0x0380
        /*008a*/ 	.short	0x0024


	//----- nvinfo : EIATTR_SW_WAR
	.align		4
.L_405:
        /*008c*/ 	.byte	0x04, 0x36
        /*008e*/ 	.short	(.L_407 - .L_406)
.L_406:
        /*0090*/ 	.word	0x00000008
.L_407:


//--------------------- .nv.info._Z15kernel_set_fockP7double2idi --------------------------
	.section	.nv.info._Z15kernel_set_fockP7double2idi,"",@"SHT_CUDA_INFO"
	.sectionflags	@""
	.align	4


	//----- nvinfo : EIATTR_CUDA_API_VERSION
	.align		4
        /*0000*/ 	.byte	0x04, 0x37
        /*0002*/ 	.short	(.L_409 - .L_408)
.L_408:
        /*0004*/ 	.word	0x00000082


	//----- nvinfo : EIATTR_KPARAM_INFO
	.align		4
.L_409:
        /*0008*/ 	.byte	0x04, 0x17
        /*000a*/ 	.short	(.L_411 - .L_410)
.L_410:
        /*000c*/ 	.word	0x00000000
        /*0010*/ 	.short	0x0003
        /*0012*/ 	.short	0x0018
        /*0014*/ 	.byte	0x00, 0xf0, 0x11, 0x00


	//----- nvinfo : EIATTR_KPARAM_INFO
	.align		4
.L_411:
        /*0018*/ 	.byte	0x04, 0x17
        /*001a*/ 	.short	(.L_413 - .L_412)
.L_412:
        /*001c*/ 	.word	0x00000000
        /*0020*/ 	.short	0x0002
        /*0022*/ 	.short	0x0010
        /*0024*/ 	.byte	0x00, 0xf0, 0x21, 0x00


	//----- nvinfo : EIATTR_KPARAM_INFO
	.align		4
.L_413:
        /*0028*/ 	.byte	0x04, 0x17
        /*002a*/ 	.short	(.L_415 - .L_414)
.L_414:
        /*002c*/ 	.word	0x00000000
        /*0030*/ 	.short	0x0001
        /*0032*/ 	.short	0x0008
        /*0034*/ 	.byte	0x00, 0xf0, 0x11, 0x00


	//----- nvinfo : EIATTR_KPARAM_INFO
	.align		4
.L_415:
        /*0038*/ 	.byte	0x04, 0x17
        /*003a*/ 	.short	(.L_417 - .L_416)
.L_416:
        /*003c*/ 	.word	0x00000000
        /*0040*/ 	.short	0x0000
        /*0042*/ 	.short	0x0000
        /*0044*/ 	.byte	0x00, 0xf5, 0x21, 0x00


	//----- nvinfo : EIATTR_SPARSE_MMA_MASK
	.align		4
.L_417:
        /*0048*/ 	.byte	0x03, 0x50
        /*004a*/ 	.short	0x0000


	//----- nvinfo : EIATTR_MAXREG_COUNT
	.align		4
        /*004c*/ 	.byte	0x03, 0x1b
        /*004e*/ 	.short	0x00ff


	//----- nvinfo : EIATTR_MERCURY_ISA_VERSION
	.align		4
        /*0050*/ 	.byte	0x03, 0x5f
        /*0052*/ 	.short	0x0101


	//----- nvinfo : EIATTR_VRC_CTA_INIT_COUNT
	.align		4
        /*0054*/ 	.byte	0x02, 0x4a
	.zero		1
	.zero		1


	//----- nvinfo : EIATTR_EXIT_INSTR_OFFSETS
	.align		4
        /*0058*/ 	.byte	0x04, 0x1c
        /*005a*/ 	.short	(.L_419 - .L_418)


	//   ....[0]....
.L_418:
        /*005c*/ 	.word	0x00000070


	//   ....[1]....
        /*0060*/ 	.word	0x000013b0


	//----- nvinfo : EIATTR_CRS_STACK_SIZE
	.align		4
.L_419:
        /*0064*/ 	.byte	0x04, 0x1e
        /*0066*/ 	.short	(.L_421 - .L_420)
.L_420:
        /*0068*/ 	.word	0x00000000


	//----- nvinfo : EIATTR_CBANK_PARAM_SIZE
	.align		4
.L_421:
        /*006c*/ 	.byte	0x03, 0x19
        /*006e*/ 	.short	0x001c


	//----- nvinfo : EIATTR_PARAM_CBANK
	.align		4
        /*0070*/ 	.byte	0x04, 0x0a
        /*0072*/ 	.short	(.L_423 - .L_422)
	.align		4
.L_422:
        /*0074*/ 	.word	index@(.nv.constant0._Z15kernel_set_fockP7double2idi)
        /*0078*/ 	.short	0x0380
        /*007a*/ 	.short	0x001c


	//----- nvinfo : EIATTR_SW_WAR
	.align		4
.L_423:
        /*007c*/ 	.byte	0x04, 0x36
        /*007e*/ 	.short	(.L_425 - .L_424)
.L_424:
        /*0080*/ 	.word	0x00000008
.L_425:


//--------------------- .nv.info._Z19kernel_set_coherentP7double2iddd --------------------------
	.section	.nv.info._Z19kernel_set_coherentP7double2iddd,"",@"SHT_CUDA_INFO"
	.sectionflags	@""
	.align	4


	//----- nvinfo : EIATTR_CUDA_API_VERSION
	.align		4
        /*0000*/ 	.byte	0x04, 0x37
        /*0002*/ 	.short	(.L_427 - .L_426)
.L_426:
        /*0004*/ 	.word	0x00000082


	//----- nvinfo : EIATTR_KPARAM_INFO
	.align		4
.L_427:
        /*0008*/ 	.byte	0x04, 0x17
        /*000a*/ 	.short	(.L_429 - .L_428)
.L_428:
        /*000c*/ 	.word	0x00000000
        /*0010*/ 	.short	0x0004
        /*0012*/ 	.short	0x0020
        /*0014*/ 	.byte	0x00, 0xf0, 0x21, 0x00


	//----- nvinfo : EIATTR_KPARAM_INFO
	.align		4
.L_429:
        /*0018*/ 	.byte	0x04, 0x17
        /*001a*/ 	.short	(.L_431 - .L_430)
.L_430:
        /*001c*/ 	.word	0x00000000
        /*0020*/ 	.short	0x0003
        /*0022*/ 	.short	0x0018
        /*0024*/ 	.byte	0x00, 0xf0, 0x21, 0x00


	//----- nvinfo : EIATTR_KPARAM_INFO
	.align		4
.L_431:
        /*0028*/ 	.byte	0x04, 0x17
        /*002a*/ 	.short	(.L_433 - .L_432)
.L_432:
        /*002c*/ 	.word	0x00000000
        /*0030*/ 	.short	0x0002
        /*0032*/ 	.short	0x0010
        /*0034*/ 	.byte	0x00, 0xf0, 0x21, 0x00


	//----- nvinfo : EIATTR_KPARAM_INFO
	.align		4
.L_433:
        /*0038*/ 	.byte	0x04, 0x17
        /*003a*/ 	.short	(.L_435 - .L_434)
.L_434:
        /*003c*/ 	.word	0x00000000
        /*0040*/ 	.short	0x0001
        /*0042*/ 	.short	0x0008
        /*0044*/ 	.byte	0x00, 0xf0, 0x11, 0x00


	//----- nvinfo : EIATTR_KPARAM_INFO
	.align		4
.L_435:
        /*0048*/ 	.byte	0x04, 0x17
        /*004a*/ 	.short	(.L_437 - .L_436)
.L_436:
        /*004c*/ 	.word	0x00000000
        /*0050*/ 	.short	0x0000
        /*0052*/ 	.short	0x0000
        /*0054*/ 	.byte	0x00, 0xf5, 0x21, 0x00


	//----- nvinfo : EIATTR_SPARSE_MMA_MASK
	.align		4
.L_437:
        /*0058*/ 	.byte	0x03, 0x50
        /*005a*/ 	.short	0x0000


	//----- nvinfo : EIATTR_MAXREG_COUNT
	.align		4
        /*005c*/ 	.byte	0x03, 0x1b
        /*005e*/ 	.short	0x00ff


	//----- nvinfo : EIATTR_MERCURY_ISA_VERSION
	.align		4
        /*0060*/ 	.byte	0x03, 0x5f
        /*0062*/ 	.short	0x0101


	//----- nvinfo : EIATTR_VRC_CTA_INIT_COUNT
	.align		4
        /*0064*/ 	.byte	0x02, 0x4a
	.zero		1
	.zero		1


	//----- nvinfo : EIATTR_EXIT_INSTR_OFFSETS
	.align		4
        /*0068*/ 	.byte	0x04, 0x1c
        /*006a*/ 	.short	(.L_439 - .L_438)


	//   ....[0]....
.L_438:
        /*006c*/ 	.word	0x00000080


	//   ....[1]....
        /*0070*/ 	.word	0x00000d30


	//----- nvinfo : EIATTR_CRS_STACK_SIZE
	.align		4
.L_439:
        /*0074*/ 	.byte	0x04, 0x1e
        /*0076*/ 	.short	(.L_441 - .L_440)
.L_440:
        /*0078*/ 	.word	0x00000000


	//----- nvinfo : EIATTR_CBANK_PARAM_SIZE
	.align		4
.L_441:
        /*007c*/ 	.byte	0x03, 0x19
        /*007e*/ 	.short	0x0028


	//----- nvinfo : EIATTR_PARAM_CBANK
	.align		4
        /*0080*/ 	.byte	0x04, 0x0a
        /*0082*/ 	.short	(.L_443 - .L_442)
	.align		4
.L_442:
        /*0084*/ 	.word	index@(.nv.constant0._Z19kernel_set_coherentP7double2iddd)
        /*0088*/ 	.short	0x0380
        /*008a*/ 	.short	0x0028


	//----- nvinfo : EIATTR_SW_WAR
	.align		4
.L_443:
        /*008c*/ 	.byte	0x04, 0x36
        /*008e*/ 	.short	(.L_445 - .L_444)
.L_444:
        /*0090*/ 	.word	0x00000008
.L_445:


//--------------------- .nv.callgraph             --------------------------
	.section	.nv.callgraph,"",@"SHT_CUDA_CALLGRAPH"
	.align	4
	.sectionentsize	8
	.align		4
        /*0000*/ 	.word	0x00000000
	.align		4
        /*0004*/ 	.word	0xffffffff
	.align		4
        /*0008*/ 	.word	0x00000000
	.align		4
        /*000c*/ 	.word	0xfffffffe
	.align		4
        /*0010*/ 	.word	0x00000000
	.align		4
        /*0014*/ 	.word	0xfffffffd
	.align		4
        /*0018*/ 	.word	0x00000000
	.align		4
        /*001c*/ 	.word	0xfffffffc


//--------------------- .nv.constant4             --------------------------
	.section	.nv.constant4,"a",@progbits
	.align	8
	.align		8
.nv.constant4:
        /*0000*/ 	.dword	__cudart_i2opi_d
	.align		8
        /*0008*/ 	.dword	__cudart_sin_cos_coeffs


//--------------------- .text._Z34kernel_compute_wigner_single_slicePdPK7double2iididd --------------------------
	.section	.text._Z34kernel_compute_wigner_single_slicePdPK7double2iididd,"ax",@progbits
	.align	128
        .global         _Z34kernel_compute_wigner_single_slicePdPK7double2iididd
        .type           _Z34kernel_compute_wigner_single_slicePdPK7double2iididd,@function
        .size           _Z34kernel_compute_wigner_single_slicePdPK7double2iididd,(.L_x_257 - _Z34kernel_compute_wigner_single_slicePdPK7double2iididd)
        .other          _Z34kernel_compute_wigner_single_slicePdPK7double2iididd,@"STO_CUDA_ENTRY STV_DEFAULT"
_Z34kernel_compute_wigner_single_slicePdPK7double2iididd:
.text._Z34kernel_compute_wigner_single_slicePdPK7double2iididd:
[----:B------:R-:W0:Y:S01]  /*0000*/  LDC R1, c[0x0][0x37c] ;  /* 0x0000df00ff017b82 */ /* 0x000e220000000800 */
[----:B------:R-:W1:Y:S07]  /*0010*/  S2R R3, SR_TID.X ;  /* 0x0000000000037919 */ /* 0x000e6e0000002100 */
[----:B------:R-:W1:Y:S01]  /*0020*/  S2UR UR4, SR_CTAID.X ;  /* 0x00000000000479c3 */ /* 0x000e620000002500 */
[----:B0-----:R-:W-:-:S07]  /*0030*/  VIADD R1, R1, 0xffffffd8 ;  /* 0xffffffd801017836 */ /* 0x001fce0000000000 */
[----:B------:R-:W1:Y:S08]  /*0040*/  LDC R0, c[0x0][0x360] ;  /* 0x0000d800ff007b82 */ /* 0x000e700000000800 */
[----:B------:R-:W0:Y:S01]  /*0050*/  LDC R7, c[0x0][0x3a0] ;  /* 0x0000e800ff077b82 */ /* 0x000e220000000800 */
[----:B-1----:R-:W-:Y:S02]  /*0060*/  IMAD R0, R0, UR4, R3 ;  /* 0x0000000400007c24 */ /* 0x002fe4000f8e0203 */
[----:B0-----:R-:W-:-:S05]  /*0070*/  IMAD R3, R7, R7, RZ ;  /* 0x0000000707037224 */ /* 0x001fca00078e02ff */
[----:B------:R-:W-:-:S13]  /*0080*/  ISETP.GE.AND P0, PT, R0, R3, PT ;  /* 0x000000030000720c */ /* 0x000fda0003f06270 */
[----:B------:R-:W-:Y:S05]  /*0090*/  @P0 EXIT ;  /* 0x000000000000094d */ /* 0x000fea0003800000 */
[----:B------:R-:W-:Y:S01]  /*00a0*/  IABS R4, R7 ;  /* 0x0000000700047213 */ /* 0x000fe20000000000 */
[----:B------:R-:W-:Y:S02]  /*00b0*/  VIADD R2, R7, 0xffffffff ;  /* 0xffffffff07027836 */ /* 0x000fe40000000000 */
[----:B------:R-:W-:Y:S01]  /*00c0*/  IMAD.MOV.U32 R8, RZ, RZ, 0x1 ;  /* 0x00000001ff087424 */ /* 0x000fe200078e00ff */
[----:B------:R-:W0:Y:S08]  /*00d0*/  I2F.RP R5, R4 ;  /* 0x0000000400057306 */ /* 0x000e300000209400 */
[----:B------:R-:W1:Y:S08]  /*00e0*/  I2F.F64 R2, R2 ;  /* 0x0000000200027312 */ /* 0x000e700000201c00 */
[----:B0-----:R-:W0:Y:S08]  /*00f0*/  MUFU.RCP R5, R5 ;  /* 0x0000000500057308 */ /* 0x001e300000001000 */
[----:B-1----:R-:W1:Y:S01]  /*0100*/  MUFU.RCP64H R9, R3 ;  /* 0x0000000300097308 */ /* 0x002e620000001800 */
[----:B0-----:R-:W-:Y:S01]  /*0110*/  VIADD R12, R5, 0xffffffe ;  /* 0x0ffffffe050c7836 */ /* 0x001fe20000000000 */
[----:B------:R-:W-:-:S06]  /*0120*/  IABS R5, R0 ;  /* 0x0000000000057213 */ /* 0x000fcc0000000000 */
[----:B------:R0:W2:Y:S01]  /*0130*/  F2I.FTZ.U32.TRUNC.NTZ R13, R12 ;  /* 0x0000000c000d7305 */ /* 0x0000a2000021f000 */
[----:B-1----:R-:W-:Y:S01]  /*0140*/  DFMA R10, -R2, R8, 1 ;  /* 0x3ff00000020a742b */ /* 0x002fe20000000108 */
[----:B0-----:R-:W-:-:S07]  /*0150*/  IMAD.MOV.U32 R12, RZ, RZ, RZ ;  /* 0x000000ffff0c7224 */ /* 0x001fce00078e00ff */
[----:B------:R-:W-:Y:S01]  /*0160*/  DFMA R10, R10, R10, R10 ;  /* 0x0000000a0a0a722b */ /* 0x000fe2000000000a */
[----:B--2---:R-:W-:-:S04]  /*0170*/  IMAD.MOV R15, RZ, RZ, -R13 ;  /* 0x000000ffff0f7224 */ /* 0x004fc800078e0a0d */
[----:B------:R-:W-:-:S03]  /*0180*/  IMAD R15, R15, R4, RZ ;  /* 0x000000040f0f7224 */ /* 0x000fc600078e02ff */
[----:B------:R-:W-:Y:S01]  /*0190*/  DFMA R10, R8, R10, R8 ;  /* 0x0000000a080a722b */ /* 0x000fe20000000008 */
[----:B------:R-:W-:Y:S02]  /*01a0*/  IMAD.HI.U32 R13, R13, R15, R12 ;  /* 0x0000000f0d0d7227 */ /* 0x000fe400078e000c */
[----:B------:R-:W0:Y:S05]  /*01b0*/  LDC.64 R14, c[0x0][0x3a8] ;  /* 0x0000ea00ff0e7b82 */ /* 0x000e2a0000000a00 */
[----:B------:R-:W-:Y:S01]  /*01c0*/  DFMA R8, -R2, R10, 1 ;  /* 0x3ff000000208742b */ /* 0x000fe2000000010a */
[----:B------:R-:W-:-:S04]  /*01d0*/  IMAD.HI.U32 R24, R13, R5, RZ ;  /* 0x000000050d187227 */ /* 0x000fc800078e00ff */
[----:B------:R-:W-:-:S03]  /*01e0*/  IMAD.MOV R6, RZ, RZ, -R24 ;  /* 0x000000ffff067224 */ /* 0x000fc600078e0a18 */
[----:B------:R-:W-:Y:S01]  /*01f0*/  DFMA R8, R10, R8, R10 ;  /* 0x000000080a08722b */ /* 0x000fe2000000000a */
[----:B------:R-:W-:Y:S01]  /*0200*/  IMAD R5, R4, R6, R5 ;  /* 0x0000000604057224 */ /* 0x000fe200078e0205 */
[----:B------:R-:W-:-:S04]  /*0210*/  LOP3.LUT R6, R0, R7, RZ, 0x3c, !PT ;  /* 0x0000000700067212 */ /* 0x000fc800078e3cff */
[----:B------:R-:W-:Y:S02]  /*0220*/  ISETP.GT.U32.AND P1, PT, R4, R5, PT ;  /* 0x000000050400720c */ /* 0x000fe40003f24070 */
[----:B------:R-:W-:Y:S01]  /*0230*/  ISETP.GE.AND P2, PT, R6, RZ, PT ;  /* 0x000000ff0600720c */ /* 0x000fe20003f46270 */
[----:B0-----:R-:W-:-:S10]  /*0240*/  DADD R14, R14, R14 ;  /* 0x000000000e0e7229 */ /* 0x001fd4000000000e */
[----:B------:R-:W-:Y:S01]  /*0250*/  @!P1 IMAD.IADD R5, R5, 0x1, -R4 ;  /* 0x0000000105059824 */ /* 0x000fe200078e0a04 */
[----:B------:R-:W-:Y:S01]  /*0260*/  DMUL R18, R14, R8 ;  /* 0x000000080e127228 */ /* 0x000fe20000000000 */
[----:B------:R-:W-:Y:S01]  /*0270*/  @!P1 VIADD R24, R24, 0x1 ;  /* 0x0000000118189836 */ /* 0x000fe20000000000 */
[----:B------:R-:W-:Y:S02]  /*0280*/  ISETP.NE.AND P1, PT, R7, RZ, PT ;  /* 0x000000ff0700720c */ /* 0x000fe40003f25270 */
[----:B------:R-:W-:-:S04]  /*0290*/  ISETP.GE.U32.AND P0, PT, R5, R4, PT ;  /* 0x000000040500720c */ /* 0x000fc80003f06070 */
[----:B------:R-:W-:-:S08]  /*02a0*/  DFMA R4, -R2, R18, R14 ;  /* 0x000000120204722b */ /* 0x000fd0000000010e */
[----:B------:R-:W-:Y:S01]  /*02b0*/  DFMA R18, R8, R4, R18 ;  /* 0x000000040812722b */ /* 0x000fe20000000012 */
[----:B------:R-:W-:-:S04]  /*02c0*/  @P0 VIADD R24, R24, 0x1 ;  /* 0x0000000118180836 */ /* 0x000fc80000000000 */
[----:B------:R-:W-:Y:S01]  /*02d0*/  @!P2 IMAD.MOV R24, RZ, RZ, -R24 ;  /* 0x000000ffff18a224 */ /* 0x000fe200078e0a18 */
[----:B------:R-:W-:Y:S02]  /*02e0*/  @!P1 LOP3.LUT R24, RZ, R7, RZ, 0x33, !PT ;  /* 0x00000007ff189212 */ /* 0x000fe400078e33ff */
[----:B------:R-:W-:Y:S02]  /*02f0*/  FSETP.GEU.AND P1, PT, |R15|, 6.5827683646048100446e-37, PT ;  /* 0x036000000f00780b */ /* 0x000fe40003f2e200 */
[----:B------:R-:W-:-:S05]  /*0300*/  FFMA R4, RZ, R3, R19 ;  /* 0x00000003ff047223 */ /* 0x000fca0000000013 */
[----:B------:R-:W-:Y:S01]  /*0310*/  FSETP.GT.AND P0, PT, |R4|, 1.469367938527859385e-39, PT ;  /* 0x001000000400780b */ /* 0x000fe20003f04200 */
[----:B------:R-:W-:-:S04]  /*0320*/  IMAD.MOV R4, RZ, RZ, -R24 ;  /* 0x000000ffff047224 */ /* 0x000fc800078e0a18 */
[----:B------:R-:W-:-:S08]  /*0330*/  IMAD R7, R7, R4, R0 ;  /* 0x0000000407077224 */ /* 0x000fd000078e0200 */
[----:B------:R-:W-:Y:S05]  /*0340*/  @P0 BRA P1, `(.L_x_0) ;  /* 0x0000000000180947 */ /* 0x000fea0000800000 */
[----:B------:R-:W-:Y:S01]  /*0350*/  IMAD.MOV.U32 R12, RZ, RZ, R2 ;  /* 0x000000ffff0c7224 */ /* 0x000fe200078e0002 */
[----:B------:R-:W-:Y:S01]  /*0360*/  MOV R4, 0x390 ;  /* 0x0000039000047802 */ /* 0x000fe20000000f00 */
[----:B------:R-:W-:-:S07]  /*0370*/  IMAD.MOV.U32 R13, RZ, RZ, R3 ;  /* 0x000000ffff0d7224 */ /* 0x000fce00078e0003 */
[----:B------:R-:W-:Y:S05]  /*0380*/  CALL.REL.NOINC `($__internal_0_$__cuda_sm20_div_rn_f64_full) ;  /* 0x0000001000587944 */ /* 0x000fea0003c00000 */
[----:B------:R-:W-:Y:S02]  /*0390*/  IMAD.MOV.U32 R18, RZ, RZ, R8 ;  /* 0x000000ffff127224 */ /* 0x000fe400078e0008 */
[----:B------:R-:W-:-:S07]  /*03a0*/  IMAD.MOV.U32 R19, RZ, RZ, R9 ;  /* 0x000000ffff137224 */ /* 0x000fce00078e0009 */
.L_x_0:
[----:B------:R-:W0:Y:S01]  /*03b0*/  MUFU.RCP64H R5, R3 ;  /* 0x0000000300057308 */ /* 0x000e220000001800 */
[----:B------:R-:W-:Y:S01]  /*03c0*/  IMAD.MOV.U32 R4, RZ, RZ, 0x1 ;  /* 0x00000001ff047424 */ /* 0x000fe200078e00ff */
[----:B------:R-:W1:Y:S05]  /*03d0*/  LDC.64 R14, c[0x0][0x3b0] ;  /* 0x0000ec00ff0e7b82 */ /* 0x000e6a0000000a00 */
[----:B0-----:R-:W-:-:S08]  /*03e0*/  DFMA R8, -R2, R4, 1 ;  /* 0x3ff000000208742b */ /* 0x001fd00000000104 */
[----:B------:R-:W-:Y:S02]  /*03f0*/  DFMA R8, R8, R8, R8 ;  /* 0x000000080808722b */ /* 0x000fe40000000008 */
[----:B-1----:R-:W-:-:S06]  /*0400*/  DADD R14, R14, R14 ;  /* 0x000000000e0e7229 */ /* 0x002fcc000000000e */
[----:B------:R-:W-:-:S04]  /*0410*/  DFMA R8, R4, R8, R4 ;  /* 0x000000080408722b */ /* 0x000fc80000000004 */
[----:B------:R-:W-:-:S04]  /*0420*/  FSETP.GEU.AND P1, PT, |R15|, 6.5827683646048100446e-37, PT ;  /* 0x036000000f00780b */ /* 0x000fc80003f2e200 */
[----:B------:R-:W-:-:S08]  /*0430*/  DFMA R4, -R2, R8, 1 ;  /* 0x3ff000000204742b */ /* 0x000fd00000000108 */
[----:B------:R-:W-:-:S08]  /*0440*/  DFMA R10, R8, R4, R8 ;  /* 0x00000004080a722b */ /* 0x000fd00000000008 */
[----:B------:R-:W-:-:S08]  /*0450*/  DMUL R4, R10, R14 ;  /* 0x0000000e0a047228 */ /* 0x000fd00000000000 */
[----:B------:R-:W-:-:S08]  /*0460*/  DFMA R8, -R2, R4, R14 ;  /* 0x000000040208722b */ /* 0x000fd0000000010e */
[----:B------:R-:W-:-:S10]  /*0470*/  DFMA R4, R10, R8, R4 ;  /* 0x000000080a04722b */ /* 0x000fd40000000004 */
[----:B------:R-:W-:-:S05]  /*0480*/  FFMA R6, RZ, R3, R5 ;  /* 0x00000003ff067223 */ /* 0x000fca0000000005 */
[----:B------:R-:W-:-:S13]  /*0490*/  FSETP.GT.AND P0, PT, |R6|, 1.469367938527859385e-39, PT ;  /* 0x001000000600780b */ /* 0x000fda0003f04200 */
[----:B------:R-:W-:Y:S05]  /*04a0*/  @P0 BRA P1, `(.L_x_1) ;  /* 0x0000000000180947 */ /* 0x000fea0000800000 */
[----:B------:R-:W-:Y:S01]  /*04b0*/  IMAD.MOV.U32 R12, RZ, RZ, R2 ;  /* 0x000000ffff0c7224 */ /* 0x000fe200078e0002 */
[----:B------:R-:W-:Y:S01]  /*04c0*/  MOV R4, 0x4f0 ;  /* 0x000004f000047802 */ /* 0x000fe20000000f00 */
[----:B------:R-:W-:-:S07]  /*04d0*/  IMAD.MOV.U32 R13, RZ, RZ, R3 ;  /* 0x000000ffff0d7224 */ /* 0x000fce00078e0003 */
[----:B------:R-:W-:Y:S05]  /*04e0*/  CALL.REL.NOINC `($__internal_0_$__cuda_sm20_div_rn_f64_full) ;  /* 0x0000001000007944 */ /* 0x000fea0003c00000 */
[----:B------:R-:W-:Y:S02]  /*04f0*/  IMAD.MOV.U32 R4, RZ, RZ, R8 ;  /* 0x000000ffff047224 */ /* 0x000fe400078e0008 */
[----:B------:R-:W-:-:S07]  /*0500*/  IMAD.MOV.U32 R5, RZ, RZ, R9 ;  /* 0x000000ffff057224 */ /* 0x000fce00078e0009 */
.L_x_1:
[----:B------:R-:W0:Y:S01]  /*0510*/  LDCU UR5, c[0x0][0x394] ;  /* 0x00007280ff0577ac */ /* 0x000e220008000800 */
[----:B------:R-:W1:Y:S01]  /*0520*/  I2F.F64 R2, R7 ;  /* 0x0000000700027312 */ /* 0x000e620000201c00 */
[----:B------:R-:W-:Y:S01]  /*0530*/  CS2R R16, SRZ ;  /* 0x0000000000107805 */ /* 0x000fe2000001ff00 */
[----:B------:R-:W1:Y:S01]  /*0540*/  LDCU.64 UR8, c[0x0][0x3a8] ;  /* 0x00007500ff0877ac */ /* 0x000e620008000a00 */
[----:B------:R-:W2:Y:S05]  /*0550*/  LDCU.64 UR10, c[0x0][0x3b0] ;  /* 0x00007600ff0a77ac */ /* 0x000eaa0008000a00 */
[----:B------:R-:W2:Y:S01]  /*0560*/  I2F.F64 R24, R24 ;  /* 0x0000001800187312 */ /* 0x000ea20000201c00 */
[----:B------:R-:W3:Y:S01]  /*0570*/  LDCU.64 UR6, c[0x0][0x358] ;  /* 0x00006b00ff0677ac */ /* 0x000ee20008000a00 */
[----:B0-----:R-:W-:Y:S01]  /*0580*/  UISETP.GE.AND UP0, UPT, UR5, 0x1, UPT ;  /* 0x000000010500788c */ /* 0x001fe2000bf06270 */
[----:B-1----:R-:W-:-:S02]  /*0590*/  DFMA R18, R2, R18, -UR8 ;  /* 0x8000000802127e2b */ /* 0x002fc40008000012 */
[----:B--2---:R-:W-:-:S06]  /*05a0*/  DFMA R2, R24, R4, -UR10 ;  /* 0x8000000a18027e2b */ /* 0x004fcc0008000004 */
[----:B------:R-:W-:Y:S05]  /*05b0*/  BRA.U !UP0, `(.L_x_2) ;  /* 0x0000000d08547547 */ /* 0x000fea000b800000 */
[----:B------:R-:W-:Y:S01]  /*05c0*/  DADD R2, R2, R2 ;  /* 0x0000000002027229 */ /* 0x000fe20000000002 */
[----:B------:R-:W-:Y:S01]  /*05d0*/  USHF.R.U32.HI UR4, URZ, 0x1, UR5 ;  /* 0x00000001ff047899 */ /* 0x000fe20008011605 */
[----:B------:R-:W-:Y:S01]  /*05e0*/  CS2R R16, SRZ ;  /* 0x0000000000107805 */ /* 0x000fe2000001ff00 */
[----:B------:R-:W0:Y:S01]  /*05f0*/  LDCU UR14, c[0x0][0x394] ;  /* 0x00007280ff0e77ac */ /* 0x000e220008000800 */
[----:B------:R-:W1:Y:S01]  /*0600*/  LDCU UR8, c[0x0][0x39c] ;  /* 0x00007380ff0877ac */ /* 0x000e620008000800 */
[----:B------:R-:W2:Y:S01]  /*0610*/  LDCU.64 UR12, c[0x4][0x8] ;  /* 0x01000100ff0c77ac */ /* 0x000ea20008000a00 */
[----:B------:R-:W-:Y:S02]  /*0620*/  UIADD3 UR5, UPT, UPT, -UR5, URZ, URZ ;  /* 0x000000ff05057290 */ /* 0x000fe4000fffe1ff */
[----:B------:R-:W-:-:S12]  /*0630*/  UIADD3 UR4, UPT, UPT, -UR4, URZ, URZ ;  /* 0x000000ff04047290 */ /* 0x000fd8000fffe1ff */
.L_x_15:
[----:B------:R-:W4:Y:S01]  /*0640*/  LDC.64 R30, c[0x0][0x398] ;  /* 0x0000e600ff1e7b82 */ /* 0x000f220000000a00 */
[----:B-1----:R-:W4:Y:S01]  /*0650*/  MUFU.RCP64H R5, UR8 ;  /* 0x0000000800057d08 */ /* 0x002f220008001800 */
[----:B------:R-:W-:Y:S01]  /*0660*/  IMAD.MOV.U32 R4, RZ, RZ, 0x1 ;  /* 0x00000001ff047424 */ /* 0x000fe200078e00ff */
[----:B------:R-:W-:Y:S01]  /*0670*/  UIADD3 UR5, UPT, UPT, UR5, 0x1, URZ ;  /* 0x0000000105057890 */ /* 0x000fe2000fffe0ff */
[----:B------:R-:W-:Y:S03]  /*0680*/  BSSY.RECONVERGENT B0, `(.L_x_3) ;  /* 0x0000018000007945 */ /* 0x000fe60003800200 */
[----:B------:R-:W-:Y:S02]  /*0690*/  UISETP.NE.AND UP0, UPT, UR5, URZ, UPT ;  /* 0x000000ff0500728c */ /* 0x000fe4000bf05270 */
[----:B------:R-:W1:Y:S01]  /*06a0*/  I2F.F64 R24, UR4 ;  /* 0x0000000400187d12 */ /* 0x000e620008201c00 */
[----:B----4-:R-:W-:-:S02]  /*06b0*/  DFMA R6, R4, -R30, 1 ;  /* 0x3ff000000406742b */ /* 0x010fc4000000081e */
[----:B-1----:R-:W-:-:S06]  /*06c0*/  DMUL R24, R24, R30 ;  /* 0x0000001e18187228 */ /* 0x002fcc0000000000 */
[----:B------:R-:W-:Y:S02]  /*06d0*/  DFMA R6, R6, R6, R6 ;  /* 0x000000060606722b */ /* 0x000fe40000000006 */
[----:B------:R-:W-:-:S06]  /*06e0*/  DADD R14, R18, R24 ;  /* 0x00000000120e7229 */ /* 0x000fcc0000000018 */
[----:B------:R-:W-:-:S04]  /*06f0*/  DFMA R6, R4, R6, R4 ;  /* 0x000000060406722b */ /* 0x000fc80000000004 */
[----:B------:R-:W-:-:S04]  /*0700*/  FSETP.GEU.AND P1, PT, |R15|, 6.5827683646048100446e-37, PT ;  /* 0x036000000f00780b */ /* 0x000fc80003f2e200 */
[----:B------:R-:W-:-:S08]  /*0710*/  DFMA R4, R6, -R30, 1 ;  /* 0x3ff000000604742b */ /* 0x000fd0000000081e */
[----:B------:R-:W-:-:S08]  /*0720*/  DFMA R4, R6, R4, R6 ;  /* 0x000000040604722b */ /* 0x000fd00000000006 */
[----:B------:R-:W-:-:S08]  /*0730*/  DMUL R6, R14, R4 ;  /* 0x000000040e067228 */ /* 0x000fd00000000000 */
[----:B------:R-:W-:-:S08]  /*0740*/  DFMA R8, R6, -R30, R14 ;  /* 0x8000001e0608722b */ /* 0x000fd0000000000e */
[----:B------:R-:W-:-:S10]  /*0750*/  DFMA R4, R4, R8, R6 ;  /* 0x000000080404722b */ /* 0x000fd40000000006 */
[----:B------:R-:W-:-:S05]  /*0760*/  FFMA R6, RZ, UR8, R5 ;  /* 0x00000008ff067c23 */ /* 0x000fca0008000005 */
[----:B------:R-:W-:-:S13]  /*0770*/  FSETP.GT.AND P0, PT, |R6|, 1.469367938527859385e-39, PT ;  /* 0x001000000600780b */ /* 0x000fda0003f04200 */
[----:B------:R-:W-:Y:S05]  /*0780*/  @P0 BRA P1, `(.L_x_4) ;  /* 0x00000000001c0947 */ /* 0x000fea0000800000 */
[----:B------:R-:W1:Y:S01]  /*0790*/  LDCU.64 UR10, c[0x0][0x398] ;  /* 0x00007300ff0a77ac */ /* 0x000e620008000a00 */
[----:B------:R-:W-:Y:S01]  /*07a0*/  MOV R4, 0x7e0 ;  /* 0x000007e000047802 */ /* 0x000fe20000000f00 */
[----:B-1----:R-:W-:Y:S02]  /*07b0*/  IMAD.U32 R12, RZ, RZ, UR10 ;  /* 0x0000000aff0c7e24 */ /* 0x002fe4000f8e00ff */
[----:B------:R-:W-:-:S07]  /*07c0*/  IMAD.U32 R13, RZ, RZ, UR11 ;  /* 0x0000000bff0d7e24 */ /* 0x000fce000f8e00ff */
[----:B0-23--:R-:W-:Y:S05]  /*07d0*/  CALL.REL.NOINC `($__internal_0_$__cuda_sm20_div_rn_f64_full) ;  /* 0x0000000c00447944 */ /* 0x00dfea0003c00000 */
[----:B------:R-:W-:Y:S02]  /*07e0*/  IMAD.MOV.U32 R4, RZ, RZ, R8 ;  /* 0x000000ffff047224 */ /* 0x000fe400078e0008 */
[----:B------:R-:W-:-:S07]  /*07f0*/  IMAD.MOV.U32 R5, RZ, RZ, R9 ;  /* 0x000000ffff057224 */ /* 0x000fce00078e0009 */
.L_x_4:
[----:B0-23--:R-:W-:Y:S05]  /*0800*/  BSYNC.RECONVERGENT B0 ;  /* 0x0000000000007941 */ /* 0x00dfea0003800200 */
.L_x_3:
[----:B------:R-:W0:Y:S01]  /*0810*/  MUFU.RCP64H R7, UR8 ;  /* 0x0000000800077d08 */ /* 0x000e220008001800 */
[----:B------:R-:W-:Y:S01]  /*0820*/  IMAD.MOV.U32 R6, RZ, RZ, 0x1 ;  /* 0x00000001ff067424 */ /* 0x000fe200078e00ff */
[----:B------:R-:W-:Y:S01]  /*0830*/  DADD R10, R18, -R24 ;  /* 0x00000000120a7229 */ /* 0x000fe20000000818 */
[----:B------:R-:W-:Y:S01]  /*0840*/  USHF.R.U32.HI UR9, URZ, 0x1, UR14 ;  /* 0x00000001ff097899 */ /* 0x000fe2000801160e */
[----:B------:R-:W-:Y:S08]  /*0850*/  BSSY.RECONVERGENT B0, `(.L_x_5) ;  /* 0x000001a000007945 */ /* 0x000ff00003800200 */
[----:B------:R-:W-:Y:S01]  /*0860*/  FSETP.GEU.AND P1, PT, |R11|, 6.5827683646048100446e-37, PT ;  /* 0x036000000b00780b */ /* 0x000fe20003f2e200 */
[----:B0-----:R-:W-:-:S08]  /*0870*/  DFMA R8, R6, -R30, 1 ;  /* 0x3ff000000608742b */ /* 0x001fd0000000081e */
[----:B------:R-:W-:-:S08]  /*0880*/  DFMA R8, R8, R8, R8 ;  /* 0x000000080808722b */ /* 0x000fd00000000008 */
[----:B------:R-:W-:-:S08]  /*0890*/  DFMA R8, R6, R8, R6 ;  /* 0x000000080608722b */ /* 0x000fd00000000006 */
[----:B------:R-:W-:-:S08]  /*08a0*/  DFMA R6, R8, -R30, 1 ;  /* 0x3ff000000806742b */ /* 0x000fd0000000081e */
[----:B------:R-:W-:Y:S01]  /*08b0*/  DFMA R12, R8, R6, R8 ;  /* 0x00000006080c722b */ /* 0x000fe20000000008 */
[----:B------:R-:W-:Y:S02]  /*08c0*/  IMAD.MOV.U32 R7, RZ, RZ, 0x3fe00000 ;  /* 0x3fe00000ff077424 */ /* 0x000fe400078e00ff */
[----:B------:R-:W-:-:S03]  /*08d0*/  IMAD.MOV.U32 R6, RZ, RZ, RZ ;  /* 0x000000ffff067224 */ /* 0x000fc600078e00ff */
[----:B------:R-:W-:Y:S02]  /*08e0*/  LOP3.LUT R7, R7, 0x80000000, R5, 0xb8, !PT ;  /* 0x8000000007077812 */ /* 0x000fe400078eb805 */
[----:B------:R-:W-:-:S04]  /*08f0*/  DMUL R8, R12, R10 ;  /* 0x0000000a0c087228 */ /* 0x000fc80000000000 */
[----:B------:R-:W-:-:S04]  /*0900*/  DADD.RZ R4, R6, R4 ;  /* 0x0000000006047229 */ /* 0x000fc8000000c004 */
[----:B------:R-:W-:-:S06]  /*0910*/  DFMA R30, R8, -R30, R10 ;  /* 0x8000001e081e722b */ /* 0x000fcc000000000a */
[----:B------:R-:W0:Y:S02]  /*0920*/  F2I.F64.TRUNC R4, R4 ;  /* 0x0000000400047311 */ /* 0x000e24000030d100 */
[----:B------:R-:W-:-:S10]  /*0930*/  DFMA R8, R12, R30, R8 ;  /* 0x0000001e0c08722b */ /* 0x000fd40000000008 */
[----:B------:R-:W-:Y:S01]  /*0940*/  FFMA R6, RZ, UR8, R9 ;  /* 0x00000008ff067c23 */ /* 0x000fe20008000009 */
[----:B0-----:R-:W-:-:S04]  /*0950*/  VIADD R7, R4, UR9 ;  /* 0x0000000904077c36 */ /* 0x001fc80008000000 */
[----:B------:R-:W-:-:S13]  /*0960*/  FSETP.GT.AND P0, PT, |R6|, 1.469367938527859385e-39, PT ;  /* 0x001000000600780b */ /* 0x000fda0003f04200 */
[----:B------:R-:W-:Y:S05]  /*0970*/  @P0 BRA P1, `(.L_x_6) ;  /* 0x00000000001c0947 */ /* 0x000fea0000800000 */
[----:B------:R-:W0:Y:S01]  /*0980*/  LDCU.64 UR10, c[0x0][0x398] ;  /* 0x00007300ff0a77ac */ /* 0x000e220008000a00 */
[----:B------:R-:W-:Y:S01]  /*0990*/  IMAD.MOV.U32 R14, RZ, RZ, R10 ;  /* 0x000000ffff0e7224 */ /* 0x000fe200078e000a */
[----:B------:R-:W-:Y:S01]  /*09a0*/  MOV R4, 0x9f0 ;  /* 0x000009f000047802 */ /* 0x000fe20000000f00 */
[----:B------:R-:W-:Y:S02]  /*09b0*/  IMAD.MOV.U32 R15, RZ, RZ, R11 ;  /* 0x000000ffff0f7224 */ /* 0x000fe400078e000b */
[----:B0-----:R-:W-:Y:S02]  /*09c0*/  IMAD.U32 R12, RZ, RZ, UR10 ;  /* 0x0000000aff0c7e24 */ /* 0x001fe4000f8e00ff */
[----:B------:R-:W-:-:S07]  /*09d0*/  IMAD.U32 R13, RZ, RZ, UR11 ;  /* 0x0000000bff0d7e24 */ /* 0x000fce000f8e00ff */
[----:B------:R-:W-:Y:S05]  /*09e0*/  CALL.REL.NOINC `($__internal_0_$__cuda_sm20_div_rn_f64_full) ;  /* 0x0000000800c07944 */ /* 0x000fea0003c00000 */
.L_x_6:
[----:B------:R-:W-:Y:S05]  /*09f0*/  BSYNC.RECONVERGENT B0 ;  /* 0x0000000000007941 */ /* 0x000fea0003800200 */
.L_x_5:
[----:B------:R-:W-:Y:S01]  /*0a00*/  IMAD.MOV.U32 R5, RZ, RZ, 0x3fe00000 ;  /* 0x3fe00000ff057424 */ /* 0x000fe200078e00ff */
[----:B------:R-:W-:Y:S01]  /*0a10*/  BSSY.RECONVERGENT B0, `(.L_x_7) ;  /* 0x000008d000007945 */ /* 0x000fe20003800200 */
[----:B------:R-:W-:-:S03]  /*0a20*/  IMAD.MOV.U32 R4, RZ, RZ, RZ ;  /* 0x000000ffff047224 */ /* 0x000fc600078e00ff */
[----:B------:R-:W-:-:S06]  /*0a30*/  LOP3.LUT R5, R5, 0x80000000, R9, 0xb8, !PT ;  /* 0x8000000005057812 */ /* 0x000fcc00078eb809 */
[----:B------:R-:W-:-:S10]  /*0a40*/  DADD.RZ R4, R4, R8 ;  /* 0x0000000004047229 */ /* 0x000fd4000000c008 */
[----:B------:R-:W0:Y:S02]  /*0a50*/  F2I.F64.TRUNC R4, R4 ;  /* 0x0000000400047311 */ /* 0x000e24000030d100 */
[----:B0-----:R-:W-:-:S05]  /*0a60*/  VIADD R10, R4, UR9 ;  /* 0x00000009040a7c36 */ /* 0x001fca0008000000 */
[----:B------:R-:W-:-:S04]  /*0a70*/  VIMNMX.U32 R6, PT, PT, R7, R10, !PT ;  /* 0x0000000a07067248 */ /* 0x000fc80007fe0000 */
[----:B------:R-:W-:-:S13]  /*0a80*/  ISETP.GE.U32.AND P0, PT, R6, UR14, PT ;  /* 0x0000000e06007c0c */ /* 0x000fda000bf06070 */
[----:B------:R-:W-:Y:S05]  /*0a90*/  @P0 BRA `(.L_x_8) ;  /* 0x0000000800100947 */ /* 0x000fea0003800000 */
[----:B------:R-:W0:Y:S08]  /*0aa0*/  LDC R4, c[0x0][0x390] ;  /* 0x0000e400ff047b82 */ /* 0x000e300000000800 */
[----:B------:R-:W1:Y:S01]  /*0ab0*/  LDC.64 R8, c[0x0][0x388] ;  /* 0x0000e200ff087b82 */ /* 0x000e620000000a00 */
[C---:B0-----:R-:W-:Y:S02]  /*0ac0*/  IMAD R5, R4.reuse, UR14, R7 ;  /* 0x0000000e04057c24 */ /* 0x041fe4000f8e0207 */
[----:B------:R-:W-:-:S02]  /*0ad0*/  IMAD R7, R4, UR14, R10 ;  /* 0x0000000e04077c24 */ /* 0x000fc4000f8e020a */
[----:B-1----:R-:W-:-:S04]  /*0ae0*/  IMAD.WIDE R4, R5, 0x10, R8 ;  /* 0x0000001005047825 */ /* 0x002fc800078e0208 */
[----:B------:R-:W-:Y:S02]  /*0af0*/  IMAD.WIDE R8, R7, 0x10, R8 ;  /* 0x0000001007087825 */ /* 0x000fe400078e0208 */
[----:B------:R-:W2:Y:S04]  /*0b00*/  LDG.E.128 R4, desc[UR6][R4.64] ;  /* 0x0000000604047981 */ /* 0x000ea8000c1e1d00 */
[----:B------:R-:W2:Y:S01]  /*0b10*/  LDG.E.128 R20, desc[UR6][R8.64] ;  /* 0x0000000608147981 */ /* 0x000ea2000c1e1d00 */
[----:B------:R-:W-:Y:S01]  /*0b20*/  DMUL R24, R2, R24 ;  /* 0x0000001802187228 */ /* 0x000fe20000000000 */
[----:B------:R-:W-:Y:S07]  /*0b30*/  BSSY.RECONVERGENT B1, `(.L_x_9) ;  /* 0x0000022000017945 */ /* 0x000fee0003800200 */
[----:B------:R-:W-:-:S14]  /*0b40*/  DSETP.NEU.AND P0, PT, |R24|, +INF , PT ;  /* 0x7ff000001800742a */ /* 0x000fdc0003f0d200 */
[----:B------:R-:W-:Y:S01]  /*0b50*/  @!P0 DMUL R26, RZ, R24 ;  /* 0x00000018ff1a8228 */ /* 0x000fe20000000000 */
[----:B------:R-:W-:Y:S01]  /*0b60*/  @!P0 IMAD.MOV.U32 R28, RZ, RZ, 0x1 ;  /* 0x00000001ff1c8424 */ /* 0x000fe200078e00ff */
[C---:B--2---:R-:W-:Y:S02]  /*0b70*/  DMUL R10, R6.reuse, R22 ;  /* 0x00000016060a7228 */ /* 0x044fe40000000000 */
[----:B------:R-:W-:-:S06]  /*0b80*/  DMUL R6, R6, R20 ;  /* 0x0000001406067228 */ /* 0x000fcc0000000000 */
[C---:B------:R-:W-:Y:S02]  /*0b90*/  DFMA R20, R4.reuse, R20, R10 ;  /* 0x000000140414722b */ /* 0x040fe4000000000a */
[----:B------:R-:W-:Y:S01]  /*0ba0*/  DFMA R22, R4, R22, -R6 ;  /* 0x000000160416722b */ /* 0x000fe20000000806 */
[----:B------:R-:W-:Y:S10]  /*0bb0*/  @!P0 BRA `(.L_x_10) ;  /* 0x0000000000648947 */ /* 0x000ff40003800000 */
[----:B------:R-:W-:Y:S01]  /*0bc0*/  UMOV UR10, 0x6dc9c883 ;  /* 0x6dc9c883000a7882 */ /* 0x000fe20000000000 */
[----:B------:R-:W-:Y:S01]  /*0bd0*/  UMOV UR11, 0x3fe45f30 ;  /* 0x3fe45f30000b7882 */ /* 0x000fe20000000000 */
[C---:B------:R-:W-:Y:S01]  /*0be0*/  DSETP.GE.AND P0, PT, |R24|.reuse, 2.14748364800000000000e+09, PT ;  /* 0x41e000001800742a */ /* 0x040fe20003f06200 */
[----:B------:R-:W-:Y:S01]  /*0bf0*/  BSSY.RECONVERGENT B2, `(.L_x_11) ;  /* 0x0000014000027945 */ /* 0x000fe20003800200 */
[----:B------:R-:W-:Y:S01]  /*0c00*/  DMUL R4, R24, UR10 ;  /* 0x0000000a18047c28 */ /* 0x000fe20008000000 */
[----:B------:R-:W-:Y:S01]  /*0c10*/  UMOV UR10, 0x54442d18 ;  /* 0x54442d18000a7882 */ /* 0x000fe20000000000 */
[----:B------:R-:W-:-:S08]  /*0c20*/  UMOV UR11, 0x3ff921fb ;  /* 0x3ff921fb000b7882 */ /* 0x000fd00000000000 */
[----:B------:R-:W0:Y:S08]  /*0c30*/  F2I.F64 R4, R4 ;  /* 0x0000000400047311 */ /* 0x000e300000301100 */
[----:B0-----:R-:W0:Y:S02]  /*0c40*/  I2F.F64 R26, R4 ;  /* 0x00000004001a7312 */ /* 0x001e240000201c00 */
[----:B0-----:R-:W-:Y:S01]  /*0c50*/  DFMA R6, R26, -UR10, R24 ;  /* 0x8000000a1a067c2b */ /* 0x001fe20008000018 */
[----:B------:R-:W-:Y:S01]  /*0c60*/  UMOV UR10, 0x33145c00 ;  /* 0x33145c00000a7882 */ /* 0x000fe20000000000 */
[----:B------:R-:W-:-:S06]  /*0c70*/  UMOV UR11, 0x3c91a626 ;  /* 0x3c91a626000b7882 */ /* 0x000fcc0000000000 */
[----:B------:R-:W-:Y:S01]  /*0c80*/  DFMA R6, R26, -UR10, R6 ;  /* 0x8000000a1a067c2b */ /* 0x000fe20008000006 */
[----:B------:R-:W-:Y:S01]  /*0c90*/  UMOV UR10, 0x252049c0 ;  /* 0x252049c0000a7882 */ /* 0x000fe20000000000 */
[----:B------:R-:W-:-:S06]  /*0ca0*/  UMOV UR11, 0x397b839a ;  /* 0x397b839a000b7882 */ /* 0x000fcc0000000000 */
[----:B------:R-:W-:Y:S01]  /*0cb0*/  DFMA R26, R26, -UR10, R6 ;  /* 0x8000000a1a1a7c2b */ /* 0x000fe20008000006 */
[----:B------:R-:W-:Y:S10]  /*0cc0*/  @!P0 BRA `(.L_x_12) ;  /* 0x0000000000188947 */ /* 0x000ff40003800000 */
[----:B------:R-:W-:Y:S01]  /*0cd0*/  IMAD.MOV.U32 R6, RZ, RZ, R24 ;  /* 0x000000ffff067224 */ /* 0x000fe200078e0018 */
[----:B------:R-:W-:Y:S01]  /*0ce0*/  MOV R28, 0xd10 ;  /* 0x00000d10001c7802 */ /* 0x000fe20000000f00 */
[----:B------:R-:W-:-:S07]  /*0cf0*/  IMAD.MOV.U32 R14, RZ, RZ, R25 ;  /* 0x000000ffff0e7224 */ /* 0x000fce00078e0019 */
[----:B------:R-:W-:Y:S05]  /*0d00*/  CALL.REL.NOINC `($_Z34kernel_compute_wigner_single_slicePdPK7double2iididd$__internal_trig_reduction_slowpathd) ;  /* 0x0000000c006c7944 */ /* 0x000fea0003c00000 */
[----:B------:R-:W-:Y:S02]  /*0d10*/  IMAD.MOV.U32 R26, RZ, RZ, R6 ;  /* 0x000000ffff1a7224 */ /* 0x000fe400078e0006 */
[----:B------:R-:W-:-:S07]  /*0d20*/  IMAD.MOV.U32 R27, RZ, RZ, R7 ;  /* 0x000000ffff1b7224 */ /* 0x000fce00078e0007 */
.L_x_12:
[----:B------:R-:W-:Y:S05]  /*0d30*/  BSYNC.RECONVERGENT B2 ;  /* 0x0000000000027941 */ /* 0x000fea0003800200 */
.L_x_11:
[----:B------:R-:W-:-:S07]  /*0d40*/  VIADD R28, R4, 0x1 ;  /* 0x00000001041c7836 */ /* 0x000fce0000000000 */
.L_x_10:
[----:B------:R-:W-:Y:S05]  /*0d50*/  BSYNC.RECONVERGENT B1 ;  /* 0x0000000000017941 */ /* 0x000fea0003800200 */
.L_x_9:
[----:B------:R-:W-:-:S05]  /*0d60*/  IMAD.SHL.U32 R4, R28, 0x40, RZ ;  /* 0x000000401c047824 */ /* 0x000fca00078e00ff */
[----:B------:R-:W-:-:S04]  /*0d70*/  LOP3.LUT R4, R4, 0x40, RZ, 0xc0, !PT ;  /* 0x0000004004047812 */ /* 0x000fc800078ec0ff */
[----:B------:R-:W-:-:S05]  /*0d80*/  IADD3 R32, P0, PT, R4, UR12, RZ ;  /* 0x0000000c04207c10 */ /* 0x000fca000ff1e0ff */
[----:B------:R-:W-:-:S05]  /*0d90*/  IMAD.X R33, RZ, RZ, UR13, P0 ;  /* 0x0000000dff217e24 */ /* 0x000fca00080e06ff */
[----:B------:R-:W2:Y:S04]  /*0da0*/  LDG.E.128.CONSTANT R4, desc[UR6][R32.64] ;  /* 0x0000000620047981 */ /* 0x000ea8000c1e9d00 */
[----:B------:R-:W3:Y:S04]  /*0db0*/  LDG.E.128.CONSTANT R8, desc[UR6][R32.64+0x10] ;  /* 0x0000100620087981 */ /* 0x000ee8000c1e9d00 */
[----:B------:R-:W4:Y:S01]  /*0dc0*/  LDG.E.128.CONSTANT R12, desc[UR6][R32.64+0x20] ;  /* 0x00002006200c7981 */ /* 0x000f22000c1e9d00 */
[----:B------:R-:W-:Y:S01]  /*0dd0*/  LOP3.LUT R29, R28, 0x1, RZ, 0xc0, !PT ;  /* 0x000000011c1d7812 */ /* 0x000fe200078ec0ff */
[----:B------:R-:W-:Y:S01]  /*0de0*/  IMAD.MOV.U32 R34, RZ, RZ, 0x20fd8164 ;  /* 0x20fd8164ff227424 */ /* 0x000fe200078e00ff */
[----:B------:R-:W-:Y:S01]  /*0df0*/  DMUL R30, R26, R26 ;  /* 0x0000001a1a1e7228 */ /* 0x000fe20000000000 */
[----:B------:R-:W-:Y:S01]  /*0e00*/  BSSY.RECONVERGENT B1, `(.L_x_13) ;  /* 0x000002e000017945 */ /* 0x000fe20003800200 */
[----:B------:R-:W-:Y:S01]  /*0e10*/  ISETP.NE.U32.AND P0, PT, R29, 0x1, PT ;  /* 0x000000011d00780c */ /* 0x000fe20003f05070 */
[----:B------:R-:W-:Y:S01]  /*0e20*/  IMAD.MOV.U32 R29, RZ, RZ, 0x3da8ff83 ;  /* 0x3da8ff83ff1d7424 */ /* 0x000fe200078e00ff */
[----:B------:R-:W-:-:S02]  /*0e30*/  DSETP.NEU.AND P1, PT, |R24|, +INF , PT ;  /* 0x7ff000001800742a */ /* 0x000fc40003f2d200 */
[----:B------:R-:W-:Y:S02]  /*0e40*/  FSEL R34, R34, -8.06006814911005101289e+34, !P0 ;  /* 0xf9785eba22227808 */ /* 0x000fe40004000000 */
[----:B------:R-:W-:-:S06]  /*0e50*/  FSEL R35, -R29, 0.11223486810922622681, !P0 ;  /* 0x3de5db651d237808 */ /* 0x000fcc0004000100 */
[----:B--2---:R-:W-:-:S08]  /*0e60*/  DFMA R4, R30, R34, R4 ;  /* 0x000000221e04722b */ /* 0x004fd00000000004 */
[----:B------:R-:W-:-:S08]  /*0e70*/  DFMA R4, R30, R4, R6 ;  /* 0x000000041e04722b */ /* 0x000fd00000000006 */
[----:B---3--:R-:W-:-:S08]  /*0e80*/  DFMA R4, R30, R4, R8 ;  /* 0x000000041e04722b */ /* 0x008fd00000000008 */
[----:B------:R-:W-:-:S08]  /*0e90*/  DFMA R4, R30, R4, R10 ;  /* 0x000000041e04722b */ /* 0x000fd0000000000a */
[----:B----4-:R-:W-:-:S08]  /*0ea0*/  DFMA R4, R30, R4, R12 ;  /* 0x000000041e04722b */ /* 0x010fd0000000000c */
[----:B------:R-:W-:-:S08]  /*0eb0*/  DFMA R4, R30, R4, R14 ;  /* 0x000000041e04722b */ /* 0x000fd0000000000e */
[----:B------:R-:W-:Y:S02]  /*0ec0*/  DFMA R26, R4, R26, R26 ;  /* 0x0000001a041a722b */ /* 0x000fe4000000001a */
[----:B------:R-:W-:Y:S01]  /*0ed0*/  DFMA R4, R30, R4, 1 ;  /* 0x3ff000001e04742b */ /* 0x000fe20000000004 */
[----:B------:R-:W-:-:S09]  /*0ee0*/  @!P1 IMAD.MOV.U32 R30, RZ, RZ, RZ ;  /* 0x000000ffff1e9224 */ /* 0x000fd200078e00ff */
[----:B------:R-:W-:Y:S02]  /*0ef0*/  FSEL R6, R4, R26, !P0 ;  /* 0x0000001a04067208 */ /* 0x000fe40004000000 */
[----:B------:R-:W-:Y:S02]  /*0f00*/  FSEL R7, R5, R27, !P0 ;  /* 0x0000001b05077208 */ /* 0x000fe40004000000 */
[----:B------:R-:W-:Y:S01]  /*0f10*/  LOP3.LUT P0, RZ, R28, 0x2, RZ, 0xc0, !PT ;  /* 0x000000021cff7812 */ /* 0x000fe2000780c0ff */
[----:B------:R-:W-:-:S03]  /*0f20*/  @!P1 DMUL R28, RZ, R24 ;  /* 0x00000018ff1c9228 */ /* 0x000fc60000000000 */
[----:B------:R-:W-:-:S10]  /*0f30*/  DADD R4, RZ, -R6 ;  /* 0x00000000ff047229 */ /* 0x000fd40000000806 */
[----:B------:R-:W-:Y:S02]  /*0f40*/  FSEL R26, R6, R4, !P0 ;  /* 0x00000004061a7208 */ /* 0x000fe40004000000 */
[----:B------:R-:W-:Y:S01]  /*0f50*/  FSEL R27, R7, R5, !P0 ;  /* 0x00000005071b7208 */ /* 0x000fe20004000000 */
[----:B------:R-:W-:Y:S06]  /*0f60*/  @!P1 BRA `(.L_x_14) ;  /* 0x00000000005c9947 */ /* 0x000fec0003800000 */
[----:B------:R-:W-:Y:S01]  /*0f70*/  UMOV UR10, 0x6dc9c883 ;  /* 0x6dc9c883000a7882 */ /* 0x000fe20000000000 */
[----:B------:R-:W-:Y:S01]  /*0f80*/  UMOV UR11, 0x3fe45f30 ;  /* 0x3fe45f30000b7882 */ /* 0x000fe20000000000 */
[C---:B------:R-:W-:Y:S02]  /*0f90*/  DSETP.GE.AND P0, PT, |R24|.reuse, 2.14748364800000000000e+09, PT ;  /* 0x41e000001800742a */ /* 0x040fe40003f06200 */
        /* <DEDUP_REMOVED lines=18> */
[----:B------:R-:W-:Y:S02]  /*10c0*/  IMAD.MOV.U32 R28, RZ, RZ, R6 ;  /* 0x000000ffff1c7224 */ /* 0x000fe400078e0006 */
[----:B------:R-:W-:-:S07]  /*10d0*/  IMAD.MOV.U32 R29, RZ, RZ, R7 ;  /* 0x000000ffff1d7224 */ /* 0x000fce00078e0007 */
.L_x_14:
[----:B------:R-:W-:Y:S05]  /*10e0*/  BSYNC.RECONVERGENT B1 ;  /* 0x0000000000017941 */ /* 0x000fea0003800200 */
.L_x_13:
        /* <DEDUP_REMOVED lines=8> */
[----:B------:R-:W-:-:S02]  /*1170*/  IMAD.MOV.U32 R34, RZ, RZ, 0x20fd8164 ;  /* 0x20fd8164ff227424 */ /* 0x000fc400078e00ff */
[----:B------:R-:W-:Y:S01]  /*1180*/  IMAD.MOV.U32 R31, RZ, RZ, 0x3da8ff83 ;  /* 0x3da8ff83ff1f7424 */ /* 0x000fe200078e00ff */
[----:B------:R-:W-:Y:S01]  /*1190*/  ISETP.NE.U32.AND P0, PT, R24, 0x1, PT ;  /* 0x000000011800780c */ /* 0x000fe20003f05070 */
[----:B------:R-:W-:-:S03]  /*11a0*/  DMUL R24, R28, R28 ;  /* 0x0000001c1c187228 */ /* 0x000fc60000000000 */
        /* <DEDUP_REMOVED lines=9> */
[----:B------:R-:W-:-:S10]  /*1240*/  DFMA R4, R24, R4, 1 ;  /* 0x3ff000001804742b */ /* 0x000fd40000000004 */
[----:B------:R-:W-:Y:S02]  /*1250*/  FSEL R6, R4, R28, !P0 ;  /* 0x0000001c04067208 */ /* 0x000fe40004000000 */
[----:B------:R-:W-:Y:S02]  /*1260*/  FSEL R7, R5, R29, !P0 ;  /* 0x0000001d05077208 */ /* 0x000fe40004000000 */
[----:B------:R-:W-:-:S04]  /*1270*/  LOP3.LUT P0, RZ, R30, 0x2, RZ, 0xc0, !PT ;  /* 0x000000021eff7812 */ /* 0x000fc8000780c0ff */
[----:B------:R-:W-:-:S10]  /*1280*/  DADD R4, RZ, -R6 ;  /* 0x00000000ff047229 */ /* 0x000fd40000000806 */
[----:B------:R-:W-:Y:S02]  /*1290*/  FSEL R4, R6, R4, !P0 ;  /* 0x0000000406047208 */ /* 0x000fe40004000000 */
[----:B------:R-:W-:-:S06]  /*12a0*/  FSEL R5, R7, R5, !P0 ;  /* 0x0000000507057208 */ /* 0x000fcc0004000000 */
[----:B------:R-:W-:-:S08]  /*12b0*/  DMUL R22, R22, R4 ;  /* 0x0000000416167228 */ /* 0x000fd00000000000 */
[----:B------:R-:W-:-:S08]  /*12c0*/  DFMA R20, R20, R26, -R22 ;  /* 0x0000001a1414722b */ /* 0x000fd00000000816 */
[----:B------:R-:W-:-:S11]  /*12d0*/  DADD R16, R16, R20 ;  /* 0x0000000010107229 */ /* 0x000fd60000000014 */
.L_x_8:
[----:B------:R-:W-:Y:S05]  /*12e0*/  BSYNC.RECONVERGENT B0 ;  /* 0x0000000000007941 */ /* 0x000fea0003800200 */
.L_x_7:
[----:B------:R-:W-:Y:S01]  /*12f0*/  UIADD3 UR4, UPT, UPT, UR4, 0x1, URZ ;  /* 0x0000000104047890 */ /* 0x000fe2000fffe0ff */
[----:B------:R-:W-:Y:S11]  /*1300*/  BRA.U UP0, `(.L_x_15) ;  /* 0xfffffff100cc7547 */ /* 0x000ff6000b83ffff */
.L_x_2:
[----:B------:R-:W0:Y:S01]  /*1310*/  MUFU.RCP64H R3, 3.1415920257568359375 ;  /* 0x400921fb00037908 */ /* 0x000e220000001800 */
[----:B------:R-:W-:Y:S01]  /*1320*/  IMAD.MOV.U32 R6, RZ, RZ, 0x54442d18 ;  /* 0x54442d18ff067424 */ /* 0x000fe200078e00ff */
[----:B------:R-:W1:Y:S01]  /*1330*/  LDCU.64 UR4, c[0x0][0x398] ;  /* 0x00007300ff0477ac */ /* 0x000e620008000a00 */
[----:B------:R-:W-:Y:S01]  /*1340*/  IMAD.MOV.U32 R7, RZ, RZ, 0x400921fb ;  /* 0x400921fbff077424 */ /* 0x000fe200078e00ff */
[----:B------:R-:W-:Y:S01]  /*1350*/  BSSY.RECONVERGENT B0, `(.L_x_16) ;  /* 0x0000015000007945 */ /* 0x000fe20003800200 */
[----:B------:R-:W-:-:S06]  /*1360*/  IMAD.MOV.U32 R2, RZ, RZ, 0x1 ;  /* 0x00000001ff027424 */ /* 0x000fcc00078e00ff */
[----:B0-----:R-:W-:Y:S02]  /*1370*/  DFMA R4, R2, -R6, 1 ;  /* 0x3ff000000204742b */ /* 0x001fe40000000806 */
[----:B-1----:R-:W-:-:S06]  /*1380*/  DMUL R14, R16, UR4 ;  /* 0x00000004100e7c28 */ /* 0x002fcc0008000000 */
[----:B------:R-:W-:-:S04]  /*1390*/  DFMA R4, R4, R4, R4 ;  /* 0x000000040404722b */ /* 0x000fc80000000004 */
[----:B------:R-:W-:-:S04]  /*13a0*/  FSETP.GEU.AND P1, PT, |R15|, 6.5827683646048100446e-37, PT ;  /* 0x036000000f00780b */ /* 0x000fc80003f2e200 */
[----:B------:R-:W-:-:S08]  /*13b0*/  DFMA R4, R2, R4, R2 ;  /* 0x000000040204722b */ /* 0x000fd00000000002 */
[----:B------:R-:W-:-:S08]  /*13c0*/  DFMA R2, R4, -R6, 1 ;  /* 0x3ff000000402742b */ /* 0x000fd00000000806 */
[----:B------:R-:W-:-:S08]  /*13d0*/  DFMA R2, R4, R2, R4 ;  /* 0x000000020402722b */ /* 0x000fd00000000004 */
[----:B------:R-:W-:-:S08]  /*13e0*/  DMUL R4, R14, R2 ;  /* 0x000000020e047228 */ /* 0x000fd00000000000 */
[----:B------:R-:W-:-:S08]  /*13f0*/  DFMA R6, R4, -R6, R14 ;  /* 0x800000060406722b */ /* 0x000fd0000000000e */
[----:B------:R-:W-:-:S10]  /*1400*/  DFMA R2, R2, R6, R4 ;  /* 0x000000060202722b */ /* 0x000fd40000000004 */
[----:B------:R-:W-:-:S05]  /*1410*/  FFMA R4, RZ, 2.1426990032196044922, R3 ;  /* 0x400921fbff047823 */ /* 0x000fca0000000003 */
[----:B------:R-:W-:-:S13]  /*1420*/  FSETP.GT.AND P0, PT, |R4|, 1.469367938527859385e-39, PT ;  /* 0x001000000400780b */ /* 0x000fda0003f04200 */
[----:B------:R-:W-:Y:S05]  /*1430*/  @P0 BRA P1, `(.L_x_17) ;  /* 0x0000000000180947 */ /* 0x000fea0000800000 */
[----:B------:R-:W-:Y:S01]  /*1440*/  IMAD.MOV.U32 R12, RZ, RZ, 0x54442d18 ;  /* 0x54442d18ff0c7424 */ /* 0x000fe200078e00ff */
[----:B------:R-:W-:Y:S01]  /*1450*/  MOV R4, 0x1480 ;  /* 0x0000148000047802 */ /* 0x000fe20000000f00 */
[----:B------:R-:W-:-:S07]  /*1460*/  IMAD.MOV.U32 R13, RZ, RZ, 0x400921fb ;  /* 0x400921fbff0d7424 */ /* 0x000fce00078e00ff */
[----:B---3--:R-:W-:Y:S05]  /*1470*/  CALL.REL.NOINC `($__internal_0_$__cuda_sm20_div_rn_f64_full) ;  /* 0x00000000001c7944 */ /* 0x008fea0003c00000 */
[----:B------:R-:W-:Y:S02]  /*1480*/  IMAD.MOV.U32 R2, RZ, RZ, R8 ;  /* 0x000000ffff027224 */ /* 0x000fe400078e0008 */
[----:B------:R-:W-:-:S07]  /*1490*/  IMAD.MOV.U32 R3, RZ, RZ, R9 ;  /* 0x000000ffff037224 */ /* 0x000fce00078e0009 */
.L_x_17:
[----:B---3--:R-:W-:Y:S05]  /*14a0*/  BSYNC.RECONVERGENT B0 ;  /* 0x0000000000007941 */ /* 0x008fea0003800200 */
.L_x_16:
[----:B------:R-:W0:Y:S02]  /*14b0*/  LDC.64 R4, c[0x0][0x380] ;  /* 0x0000e000ff047b82 */ /* 0x000e240000000a00 */
[----:B0-----:R-:W-:-:S05]  /*14c0*/  IMAD.WIDE R4, R0, 0x8, R4 ;  /* 0x0000000800047825 */ /* 0x001fca00078e0204 */
[----:B------:R-:W-:Y:S01]  /*14d0*/  STG.E.64 desc[UR6][R4.64], R2 ;  /* 0x0000000204007986 */ /* 0x000fe2000c101b06 */
[----:B------:R-:W-:Y:S05]  /*14e0*/  EXIT ;  /* 0x000000000000794d */ /* 0x000fea0003800000 */
        .weak           $__internal_0_$__cuda_sm20_div_rn_f64_full
        .type           $__internal_0_$__cuda_sm20_div_rn_f64_full,@function
        .size           $__internal_0_$__cuda_sm20_div_rn_f64_full,($_Z34kernel_compute_wigner_single_slicePdPK7double2iididd$__internal_trig_reduction_slowpathd - $__internal_0_$__cuda_sm20_div_rn_f64_full)
$__internal_0_$__cuda_sm20_div_rn_f64_full:
[C---:B------:R-:W-:Y:S01]  /*14f0*/  FSETP.GEU.AND P0, PT, |R13|.reuse, 1.469367938527859385e-39, PT ;  /* 0x001000000d00780b */ /* 0x040fe20003f0e200 */
[----:B------:R-:W-:Y:S01]  /*1500*/  IMAD.MOV.U32 R20, RZ, RZ, 0x1 ;  /* 0x00000001ff147424 */ /* 0x000fe200078e00ff */
[----:B------:R-:W-:Y:S01]  /*1510*/  LOP3.LUT R10, R13, 0x800fffff, RZ, 0xc0, !PT ;  /* 0x800fffff0d0a7812 */ /* 0x000fe200078ec0ff */
[----:B------:R-:W-:Y:S01]  /*1520*/  BSSY.RECONVERGENT B1, `(.L_x_18) ;  /* 0x0000055000017945 */ /* 0x000fe20003800200 */
[C---:B------:R-:W-:Y:S02]  /*1530*/  FSETP.GEU.AND P2, PT, |R15|.reuse, 1.469367938527859385e-39, PT ;  /* 0x001000000f00780b */ /* 0x040fe40003f4e200 */
[----:B------:R-:W-:Y:S01]  /*1540*/  LOP3.LUT R11, R10, 0x3ff00000, RZ, 0xfc, !PT ;  /* 0x3ff000000a0b7812 */ /* 0x000fe200078efcff */
[----:B------:R-:W-:Y:S01]  /*1550*/  IMAD.MOV.U32 R10, RZ, RZ, R12 ;  /* 0x000000ffff0a7224 */ /* 0x000fe200078e000c */
[----:B------:R-:W-:Y:S02]  /*1560*/  LOP3.LUT R5, R15, 0x7ff00000, RZ, 0xc0, !PT ;  /* 0x7ff000000f057812 */ /* 0x000fe400078ec0ff */
[----:B------:R-:W-:-:S03]  /*1570*/  LOP3.LUT R8, R13, 0x7ff00000, RZ, 0xc0, !PT ;  /* 0x7ff000000d087812 */ /* 0x000fc600078ec0ff */
[----:B------:R-:W-:Y:S01]  /*1580*/  @!P0 DMUL R10, R12, 8.98846567431157953865e+307 ;  /* 0x7fe000000c0a8828 */ /* 0x000fe20000000000 */
[----:B------:R-:W-:-:S03]  /*1590*/  ISETP.GE.U32.AND P1, PT, R5, R8, PT ;  /* 0x000000080500720c */ /* 0x000fc60003f26070 */
[----:B------:R-:W-:Y:S01]  /*15a0*/  @!P2 LOP3.LUT R6, R13, 0x7ff00000, RZ, 0xc0, !PT ;  /* 0x7ff000000d06a812 */ /* 0x000fe200078ec0ff */
[----:B------:R-:W-:Y:S01]  /*15b0*/  @!P2 IMAD.MOV.U32 R28, RZ, RZ, RZ ;  /* 0x000000ffff1ca224 */ /* 0x000fe200078e00ff */
[----:B------:R-:W0:Y:S02]  /*15c0*/  MUFU.RCP64H R21, R11 ;  /* 0x0000000b00157308 */ /* 0x000e240000001800 */
[----:B------:R-:W-:Y:S01]  /*15d0*/  @!P2 ISETP.GE.U32.AND P3, PT, R5, R6, PT ;  /* 0x000000060500a20c */ /* 0x000fe20003f66070 */
[----:B------:R-:W-:-:S05]  /*15e0*/  IMAD.MOV.U32 R6, RZ, RZ, 0x1ca00000 ;  /* 0x1ca00000ff067424 */ /* 0x000fca00078e00ff */
[----:B------:R-:W-:-:S04]  /*15f0*/  @!P2 SEL R9, R6, 0x63400000, !P3 ;  /* 0x634000000609a807 */ /* 0x000fc80005800000 */
[----:B------:R-:W-:-:S04]  /*1600*/  @!P2 LOP3.LUT R9, R9, 0x80000000, R15, 0xf8, !PT ;  /* 0x800000000909a812 */ /* 0x000fc800078ef80f */
[----:B------:R-:W-:Y:S01]  /*1610*/  @!P2 LOP3.LUT R29, R9, 0x100000, RZ, 0xfc, !PT ;  /* 0x00100000091da812 */ /* 0x000fe200078efcff */
[----:B0-----:R-:W-:-:S08]  /*1620*/  DFMA R22, R20, -R10, 1 ;  /* 0x3ff000001416742b */ /* 0x001fd0000000080a */
[----:B------:R-:W-:-:S08]  /*1630*/  DFMA R22, R22, R22, R22 ;  /* 0x000000161616722b */ /* 0x000fd00000000016 */
[----:B------:R-:W-:Y:S01]  /*1640*/  DFMA R22, R20, R22, R20 ;  /* 0x000000161416722b */ /* 0x000fe20000000014 */
[----:B------:R-:W-:Y:S01]  /*1650*/  SEL R21, R6, 0x63400000, !P1 ;  /* 0x6340000006157807 */ /* 0x000fe20004800000 */
[----:B------:R-:W-:-:S03]  /*1660*/  IMAD.MOV.U32 R20, RZ, RZ, R14 ;  /* 0x000000ffff147224 */ /* 0x000fc600078e000e */
[----:B------:R-:W-:-:S03]  /*1670*/  LOP3.LUT R21, R21, 0x800fffff, R15, 0xf8, !PT ;  /* 0x800fffff15157812 */ /* 0x000fc600078ef80f */
[----:B------:R-:W-:-:S03]  /*1680*/  DFMA R26, R22, -R10, 1 ;  /* 0x3ff00000161a742b */ /* 0x000fc6000000080a */
[----:B------:R-:W-:Y:S01]  /*1690*/  @!P2 DFMA R20, R20, 2, -R28 ;  /* 0x400000001414a82b */ /* 0x000fe2000000081c */
[----:B------:R-:W-:-:S04]  /*16a0*/  IMAD.MOV.U32 R28, RZ, RZ, R5 ;  /* 0x000000ffff1c7224 */ /* 0x000fc800078e0005 */
[----:B------:R-:W-:Y:S01]  /*16b0*/  DFMA R26, R22, R26, R22 ;  /* 0x0000001a161a722b */ /* 0x000fe20000000016 */
[----:B------:R-:W-:Y:S01]  /*16c0*/  IMAD.MOV.U32 R29, RZ, RZ, R8 ;  /* 0x000000ffff1d7224 */ /* 0x000fe200078e0008 */
[----:B------:R-:W-:-:S03]  /*16d0*/  @!P0 LOP3.LUT R29, R11, 0x7ff00000, RZ, 0xc0, !PT ;  /* 0x7ff000000b1d8812 */ /* 0x000fc600078ec0ff */
[----:B------:R-:W-:Y:S02]  /*16e0*/  @!P2 LOP3.LUT R28, R21, 0x7ff00000, RZ, 0xc0, !PT ;  /* 0x7ff00000151ca812 */ /* 0x000fe400078ec0ff */
[----:B------:R-:W-:Y:S01]  /*16f0*/  VIADD R33, R29, 0xffffffff ;  /* 0xffffffff1d217836 */ /* 0x000fe20000000000 */
[----:B------:R-:W-:Y:S02]  /*1700*/  DMUL R22, R26, R20 ;  /* 0x000000141a167228 */ /* 0x000fe40000000000 */
[----:B------:R-:W-:-:S05]  /*1710*/  VIADD R32, R28, 0xffffffff ;  /* 0xffffffff1c207836 */ /* 0x000fca0000000000 */
[----:B------:R-:W-:Y:S01]  /*1720*/  ISETP.GT.U32.AND P0, PT, R32, 0x7feffffe, PT ;  /* 0x7feffffe2000780c */ /* 0x000fe20003f04070 */
[----:B------:R-:W-:-:S03]  /*1730*/  DFMA R8, R22, -R10, R20 ;  /* 0x8000000a1608722b */ /* 0x000fc60000000014 */
[----:B------:R-:W-:-:S05]  /*1740*/  ISETP.GT.U32.OR P0, PT, R33, 0x7feffffe, P0 ;  /* 0x7feffffe2100780c */ /* 0x000fca0000704470 */
[----:B------:R-:W-:-:S08]  /*1750*/  DFMA R8, R26, R8, R22 ;  /* 0x000000081a08722b */ /* 0x000fd00000000016 */
[----:B------:R-:W-:Y:S05]  /*1760*/  @P0 BRA `(.L_x_19) ;  /* 0x00000000006c0947 */ /* 0x000fea0003800000 */
[----:B------:R-:W-:-:S04]  /*1770*/  LOP3.LUT R22, R13, 0x7ff00000, RZ, 0xc0, !PT ;  /* 0x7ff000000d167812 */ /* 0x000fc800078ec0ff */
[CC--:B------:R-:W-:Y:S02]  /*1780*/  VIADDMNMX R14, R5.reuse, -R22.reuse, 0xb9600000, !PT ;  /* 0xb9600000050e7446 */ /* 0x0c0fe40007800916 */
[----:B------:R-:W-:Y:S02]  /*1790*/  ISETP.GE.U32.AND P0, PT, R5, R22, PT ;  /* 0x000000160500720c */ /* 0x000fe40003f06070 */
[----:B------:R-:W-:Y:S01]  /*17a0*/  VIMNMX R5, PT, PT, R14, 0x46a00000, PT ;  /* 0x46a000000e057848 */ /* 0x000fe20003fe0100 */
[----:B------:R-:W-:Y:S01]  /*17b0*/  IMAD.MOV.U32 R14, RZ, RZ, RZ ;  /* 0x000000ffff0e7224 */ /* 0x000fe200078e00ff */
[----:B------:R-:W-:-:S05]  /*17c0*/  SEL R6, R6, 0x63400000, !P0 ;  /* 0x6340000006067807 */ /* 0x000fca0004000000 */
[----:B------:R-:W-:-:S04]  /*17d0*/  IMAD.IADD R5, R5, 0x1, -R6 ;  /* 0x0000000105057824 */ /* 0x000fc800078e0a06 */
[----:B------:R-:W-:-:S06]  /*17e0*/  VIADD R15, R5, 0x7fe00000 ;  /* 0x7fe00000050f7836 */ /* 0x000fcc0000000000 */
[----:B------:R-:W-:-:S10]  /*17f0*/  DMUL R22, R8, R14 ;  /* 0x0000000e08167228 */ /* 0x000fd40000000000 */
[----:B------:R-:W-:-:S13]  /*1800*/  FSETP.GTU.AND P0, PT, |R23|, 1.469367938527859385e-39, PT ;  /* 0x001000001700780b */ /* 0x000fda0003f0c200 */
[----:B------:R-:W-:Y:S05]  /*1810*/  @P0 BRA `(.L_x_20) ;  /* 0x0000000000940947 */ /* 0x000fea0003800000 */
[----:B------:R-:W-:Y:S01]  /*1820*/  DFMA R10, R8, -R10, R20 ;  /* 0x8000000a080a722b */ /* 0x000fe20000000014 */
[----:B------:R-:W-:-:S09]  /*1830*/  IMAD.MOV.U32 R14, RZ, RZ, RZ ;  /* 0x000000ffff0e7224 */ /* 0x000fd200078e00ff */
[C---:B------:R-:W-:Y:S02]  /*1840*/  FSETP.NEU.AND P0, PT, R11.reuse, RZ, PT ;  /* 0x000000ff0b00720b */ /* 0x040fe40003f0d000 */
[----:B------:R-:W-:-:S04]  /*1850*/  LOP3.LUT R13, R11, 0x80000000, R13, 0x48, !PT ;  /* 0x800000000b0d7812 */ /* 0x000fc800078e480d */
[----:B------:R-:W-:-:S07]  /*1860*/  LOP3.LUT R15, R13, R15, RZ, 0xfc, !PT ;  /* 0x0000000f0d0f7212 */ /* 0x000fce00078efcff */
[----:B------:R-:W-:Y:S05]  /*1870*/  @!P0 BRA `(.L_x_20) ;  /* 0x00000000007c8947 */ /* 0x000fea0003800000 */
[----:B------:R-:W-:Y:S01]  /*1880*/  IMAD.MOV R11, RZ, RZ, -R5 ;  /* 0x000000ffff0b7224 */ /* 0x000fe200078e0a05 */
[----:B------:R-:W-:Y:S01]  /*1890*/  IADD3 R5, PT, PT, -R5, -0x43300000, RZ ;  /* 0xbcd0000005057810 */ /* 0x000fe20007ffe1ff */
[----:B------:R-:W-:-:S06]  /*18a0*/  IMAD.MOV.U32 R10, RZ, RZ, RZ ;  /* 0x000000ffff0a7224 */ /* 0x000fcc00078e00ff */
[----:B------:R-:W-:Y:S02]  /*18b0*/  DFMA R10, R22, -R10, R8 ;  /* 0x8000000a160a722b */ /* 0x000fe40000000008 */
[----:B------:R-:W-:-:S08]  /*18c0*/  DMUL.RP R8, R8, R14 ;  /* 0x0000000e08087228 */ /* 0x000fd00000008000 */
[----:B------:R-:W-:Y:S02]  /*18d0*/  FSETP.NEU.AND P0, PT, |R11|, R5, PT ;  /* 0x000000050b00720b */ /* 0x000fe40003f0d200 */
[----:B------:R-:W-:Y:S02]  /*18e0*/  LOP3.LUT R13, R9, R13, RZ, 0x3c, !PT ;  /* 0x0000000d090d7212 */ /* 0x000fe400078e3cff */
[----:B------:R-:W-:Y:S02]  /*18f0*/  FSEL R22, R8, R22, !P0 ;  /* 0x0000001608167208 */ /* 0x000fe40004000000 */
[----:B------:R-:W-:Y:S01]  /*1900*/  FSEL R23, R13, R23, !P0 ;  /* 0x000000170d177208 */ /* 0x000fe20004000000 */
[----:B------:R-:W-:Y:S06]  /*1910*/  BRA `(.L_x_20) ;  /* 0x0000000000547947 */ /* 0x000fec0003800000 */
.L_x_19:
[----:B------:R-:W-:-:S14]  /*1920*/  DSETP.NAN.AND P0, PT, R14, R14, PT ;  /* 0x0000000e0e00722a */ /* 0x000fdc0003f08000 */
[----:B------:R-:W-:Y:S05]  /*1930*/  @P0 BRA `(.L_x_21) ;  /* 0x0000000000440947 */ /* 0x000fea0003800000 */
[----:B------:R-:W-:-:S14]  /*1940*/  DSETP.NAN.AND P0, PT, R12, R12, PT ;  /* 0x0000000c0c00722a */ /* 0x000fdc0003f08000 */
[----:B------:R-:W-:Y:S05]  /*1950*/  @P0 BRA `(.L_x_22) ;  /* 0x0000000000300947 */ /* 0x000fea0003800000 */
[----:B------:R-:W-:Y:S01]  /*1960*/  ISETP.NE.AND P0, PT, R28, R29, PT ;  /* 0x0000001d1c00720c */ /* 0x000fe20003f05270 */
[----:B------:R-:W-:Y:S02]  /*1970*/  IMAD.MOV.U32 R22, RZ, RZ, 0x0 ;  /* 0x00000000ff167424 */ /* 0x000fe400078e00ff */
[----:B------:R-:W-:-:S10]  /*1980*/  IMAD.MOV.U32 R23, RZ, RZ, -0x80000 ;  /* 0xfff80000ff177424 */ /* 0x000fd400078e00ff */
[----:B------:R-:W-:Y:S05]  /*1990*/  @!P0 BRA `(.L_x_20) ;  /* 0x0000000000348947 */ /* 0x000fea0003800000 */
[----:B------:R-:W-:Y:S02]  /*19a0*/  ISETP.NE.AND P0, PT, R28, 0x7ff00000, PT ;  /* 0x7ff000001c00780c */ /* 0x000fe40003f05270 */
[----:B------:R-:W-:Y:S02]  /*19b0*/  LOP3.LUT R23, R15, 0x80000000, R13, 0x48, !PT ;  /* 0x800000000f177812 */ /* 0x000fe400078e480d */
[----:B------:R-:W-:-:S13]  /*19c0*/  ISETP.EQ.OR P0, PT, R29, RZ, !P0 ;  /* 0x000000ff1d00720c */ /* 0x000fda0004702670 */
[----:B------:R-:W-:Y:S01]  /*19d0*/  @P0 LOP3.LUT R5, R23, 0x7ff00000, RZ, 0xfc, !PT ;  /* 0x7ff0000017050812 */ /* 0x000fe200078efcff */
[----:B------:R-:W-:Y:S02]  /*19e0*/  @!P0 IMAD.MOV.U32 R22, RZ, RZ, RZ ;  /* 0x000000ffff168224 */ /* 0x000fe400078e00ff */
[----:B------:R-:W-:Y:S02]  /*19f0*/  @P0 IMAD.MOV.U32 R22, RZ, RZ, RZ ;  /* 0x000000ffff160224 */ /* 0x000fe400078e00ff */
[----:B------:R-:W-:Y:S01]  /*1a00*/  @P0 IMAD.MOV.U32 R23, RZ, RZ, R5 ;  /* 0x000000ffff170224 */ /* 0x000fe200078e0005 */
[----:B------:R-:W-:Y:S06]  /*1a10*/  BRA `(.L_x_20) ;  /* 0x0000000000147947 */ /* 0x000fec0003800000 */
.L_x_22:
[----:B------:R-:W-:Y:S01]  /*1a20*/  LOP3.LUT R23, R13, 0x80000, RZ, 0xfc, !PT ;  /* 0x000800000d177812 */ /* 0x000fe200078efcff */
[----:B------:R-:W-:Y:S01]  /*1a30*/  IMAD.MOV.U32 R22, RZ, RZ, R12 ;  /* 0x000000ffff167224 */ /* 0x000fe200078e000c */
[----:B------:R-:W-:Y:S06]  /*1a40*/  BRA `(.L_x_20) ;  /* 0x0000000000087947 */ /* 0x000fec0003800000 */
.L_x_21:
[----:B------:R-:W-:Y:S01]  /*1a50*/  LOP3.LUT R23, R15, 0x80000, RZ, 0xfc, !PT ;  /* 0x000800000f177812 */ /* 0x000fe200078efcff */
[----:B------:R-:W-:-:S07]  /*1a60*/  IMAD.MOV.U32 R22, RZ, RZ, R14 ;  /* 0x000000ffff167224 */ /* 0x000fce00078e000e */
.L_x_20:
[----:B------:R-:W-:Y:S05]  /*1a70*/  BSYNC.RECONVERGENT B1 ;  /* 0x0000000000017941 */ /* 0x000fea0003800200 */
.L_x_18:
[----:B------:R-:W-:Y:S02]  /*1a80*/  IMAD.MOV.U32 R5, RZ, RZ, 0x0 ;  /* 0x00000000ff057424 */ /* 0x000fe400078e00ff */
[----:B------:R-:W-:Y:S02]  /*1a90*/  IMAD.MOV.U32 R8, RZ, RZ, R22 ;  /* 0x000000ffff087224 */ /* 0x000fe400078e0016 */
[----:B------:R-:W-:Y:S01]  /*1aa0*/  IMAD.MOV.U32 R9, RZ, RZ, R23 ;  /* 0x000000ffff097224 */ /* 0x000fe200078e0017 */
[----:B------:R-:W-:Y:S06]  /*1ab0*/  RET.REL.NODEC R4 `(_Z34kernel_compute_wigner_single_slicePdPK7double2iididd) ;  /* 0xffffffe404507950 */ /* 0x000fec0003c3ffff */
        .type           $_Z34kernel_compute_wigner_single_slicePdPK7double2iididd$__internal_trig_reduction_slowpathd,@function
        .size           $_Z34kernel_compute_wigner_single_slicePdPK7double2iididd$__internal_trig_reduction_slowpathd,(.L_x_257 - $_Z34kernel_compute_wigner_single_slicePdPK7double2iididd$__internal_trig_reduction_slowpathd)
$_Z34kernel_compute_wigner_single_slicePdPK7double2iididd$__internal_trig_reduction_slowpathd:
[--C-:B------:R-:W-:Y:S01]  /*1ac0*/  SHF.R.U32.HI R12, RZ, 0x14, R14.reuse ;  /* 0x00000014ff0c7819 */ /* 0x100fe2000001160e */
[----:B------:R-:W-:Y:S02]  /*1ad0*/  IMAD.MOV.U32 R7, RZ, RZ, R14 ;  /* 0x000000ffff077224 */ /* 0x000fe400078e000e */
[----:B------:R-:W-:Y:S01]  /*1ae0*/  IMAD.MOV.U32 R4, RZ, RZ, RZ ;  /* 0x000000ffff047224 */ /* 0x000fe200078e00ff */
[----:B------:R-:W-:-:S04]  /*1af0*/  LOP3.LUT R5, R12, 0x7ff, RZ, 0xc0, !PT ;  /* 0x000007ff0c057812 */ /* 0x000fc800078ec0ff */
[----:B------:R-:W-:-:S13]  /*1b00*/  ISETP.NE.AND P0, PT, R5, 0x7ff, PT ;  /* 0x000007ff0500780c */ /* 0x000fda0003f05270 */
[----:B------:R-:W-:Y:S05]  /*1b10*/  @!P0 BRA `(.L_x_23) ;  /* 0x0000000800488947 */ /* 0x000fea0003800000 */
[----:B------:R-:W-:Y:S01]  /*1b20*/  VIADD R4, R5, 0xfffffc00 ;  /* 0xfffffc0005047836 */ /* 0x000fe20000000000 */
[----:B------:R-:W-:Y:S01]  /*1b30*/  BSSY.RECONVERGENT B3, `(.L_x_24) ;  /* 0x000002f000037945 */ /* 0x000fe20003800200 */
[----:B------:R-:W-:-:S03]  /*1b40*/  CS2R R8, SRZ ;  /* 0x0000000000087805 */ /* 0x000fc6000001ff00 */
[----:B------:R-:W-:Y:S02]  /*1b50*/  SHF.R.U32.HI R15, RZ, 0x6, R4 ;  /* 0x00000006ff0f7819 */ /* 0x000fe40000011604 */
[----:B------:R-:W-:Y:S02]  /*1b60*/  ISETP.GE.U32.AND P0, PT, R4, 0x80, PT ;  /* 0x000000800400780c */ /* 0x000fe40003f06070 */
[C---:B------:R-:W-:Y:S02]  /*1b70*/  IADD3 R10, PT, PT, -R15.reuse, 0x13, RZ ;  /* 0x000000130f0a7810 */ /* 0x040fe40007ffe1ff */
[----:B------:R-:W-:Y:S02]  /*1b80*/  IADD3 R11, PT, PT, -R15, 0xf, RZ ;  /* 0x0000000f0f0b7810 */ /* 0x000fe40007ffe1ff */
[----:B------:R-:W-:-:S04]  /*1b90*/  SEL R10, R10, 0x12, P0 ;  /* 0x000000120a0a7807 */ /* 0x000fc80000000000 */
[----:B------:R-:W-:-:S13]  /*1ba0*/  ISETP.GE.AND P0, PT, R11, R10, PT ;  /* 0x0000000a0b00720c */ /* 0x000fda0003f06270 */
[----:B------:R-:W-:Y:S05]  /*1bb0*/  @P0 BRA `(.L_x_25) ;  /* 0x0000000000980947 */ /* 0x000fea0003800000 */
[----:B------:R-:W0:Y:S01]  /*1bc0*/  LDC.64 R4, c[0x0][0x358] ;  /* 0x0000d600ff047b82 */ /* 0x000e220000000a00 */
[C---:B------:R-:W-:Y:S01]  /*1bd0*/  SHF.L.U64.HI R31, R6.reuse, 0xb, R7 ;  /* 0x0000000b061f7819 */ /* 0x040fe20000010207 */
[----:B------:R-:W-:Y:S01]  /*1be0*/  BSSY.RECONVERGENT B4, `(.L_x_26) ;  /* 0x0000022000047945 */ /* 0x000fe20003800200 */
[----:B------:R-:W-:Y:S01]  /*1bf0*/  IMAD.SHL.U32 R13, R6, 0x800, RZ ;  /* 0x00000800060d7824 */ /* 0x000fe200078e00ff */
[----:B------:R-:W-:Y:S01]  /*1c00*/  IADD3 R29, PT, PT, RZ, -R15, -R10 ;  /* 0x8000000fff1d7210 */ /* 0x000fe20007ffe80a */
[----:B------:R-:W-:Y:S01]  /*1c10*/  IMAD.MOV.U32 R30, RZ, RZ, RZ ;  /* 0x000000ffff1e7224 */ /* 0x000fe200078e00ff */
[----:B------:R-:W-:Y:S02]  /*1c20*/  CS2R R8, SRZ ;  /* 0x0000000000087805 */ /* 0x000fe4000001ff00 */
[----:B------:R-:W-:-:S07]  /*1c30*/  LOP3.LUT R31, R31, 0x80000000, RZ, 0xfc, !PT ;  /* 0x800000001f1f7812 */ /* 0x000fce00078efcff */
.L_x_27:
[----:B------:R-:W1:Y:S01]  /*1c40*/  LDC.64 R6, c[0x4][RZ] ;  /* 0x01000000ff067b82 */ /* 0x000e620000000a00 */
[----:B0-----:R-:W-:Y:S02]  /*1c50*/  R2UR UR10, R4 ;  /* 0x00000000040a72ca */ /* 0x001fe400000e0000 */
[----:B------:R-:W-:Y:S01]  /*1c60*/  R2UR UR11, R5 ;  /* 0x00000000050b72ca */ /* 0x000fe200000e0000 */
[----:B-1----:R-:W-:-:S12]  /*1c70*/  IMAD.WIDE R6, R11, 0x8, R6 ;  /* 0x000000080b067825 */ /* 0x002fd800078e0206 */
[----:B------:R-:W2:Y:S01]  /*1c80*/  LDG.E.64.CONSTANT R6, desc[UR10][R6.64] ;  /* 0x0000000a06067981 */ /* 0x000ea2000c1e9b00 */
[----:B------:R-:W-:Y:S02]  /*1c90*/  VIADD R29, R29, 0x1 ;  /* 0x000000011d1d7836 */ /* 0x000fe40000000000 */
[----:B------:R-:W-:Y:S02]  /*1ca0*/  VIADD R11, R11, 0x1 ;  /* 0x000000010b0b7836 */ /* 0x000fe40000000000 */
[----:B--2---:R-:W-:-:S04]  /*1cb0*/  IMAD.WIDE.U32 R8, P2, R6, R13, R8 ;  /* 0x0000000d06087225 */ /* 0x004fc80007840008 */
[----:B------:R-:W-:Y:S02]  /*1cc0*/  IMAD R33, R6, R31, RZ ;  /* 0x0000001f06217224 */ /* 0x000fe400078e02ff */
[CC--:B------:R-:W-:Y:S02]  /*1cd0*/  IMAD R32, R7.reuse, R13.reuse, RZ ;  /* 0x0000000d07207224 */ /* 0x0c0fe400078e02ff */
[----:B------:R-:W-:Y:S01]  /*1ce0*/  IMAD.HI.U32 R35, R7, R13, RZ ;  /* 0x0000000d07237227 */ /* 0x000fe200078e00ff */
[----:B------:R-:W-:-:S03]  /*1cf0*/  IADD3 R9, P0, PT, R33, R9, RZ ;  /* 0x0000000921097210 */ /* 0x000fc60007f1e0ff */
[----:B------:R-:W-:Y:S01]  /*1d00*/  IMAD R33, R30, 0x8, R1 ;  /* 0x000000081e217824 */ /* 0x000fe200078e0201 */
[----:B------:R-:W-:Y:S01]  /*1d10*/  IADD3 R9, P1, PT, R32, R9, RZ ;  /* 0x0000000920097210 */ /* 0x000fe20007f3e0ff */
[----:B------:R-:W-:-:S04]  /*1d20*/  IMAD.HI.U32 R32, R6, R31, RZ ;  /* 0x0000001f06207227 */ /* 0x000fc800078e00ff */
[----:B------:R-:W-:Y:S01]  /*1d30*/  IMAD.X R6, RZ, RZ, R32, P2 ;  /* 0x000000ffff067224 */ /* 0x000fe200010e0620 */
[----:B------:R0:W-:Y:S01]  /*1d40*/  STL.64 [R33], R8 ;  /* 0x0000000821007387 */ /* 0x0001e20000100a00 */
[----:B------:R-:W-:-:S03]  /*1d50*/  IMAD.HI.U32 R32, R7, R31, RZ ;  /* 0x0000001f07207227 */ /* 0x000fc600078e00ff */
[----:B------:R-:W-:Y:S01]  /*1d60*/  IADD3.X R6, P0, PT, R35, R6, RZ, P0, !PT ;  /* 0x0000000623067210 */ /* 0x000fe2000071e4ff */
[----:B------:R-:W-:Y:S02]  /*1d70*/  IMAD R7, R7, R31, RZ ;  /* 0x0000001f07077224 */ /* 0x000fe400078e02ff */
[----:B------:R-:W-:-:S03]  /*1d80*/  VIADD R30, R30, 0x1 ;  /* 0x000000011e1e7836 */ /* 0x000fc60000000000 */
[----:B------:R-:W-:Y:S01]  /*1d90*/  IADD3.X R7, P1, PT, R7, R6, RZ, P1, !PT ;  /* 0x0000000607077210 */ /* 0x000fe20000f3e4ff */
[----:B------:R-:W-:Y:S01]  /*1da0*/  IMAD.X R6, RZ, RZ, R32, P0 ;  /* 0x000000ffff067224 */ /* 0x000fe200000e0620 */
[----:B------:R-:W-:-:S03]  /*1db0*/  ISETP.NE.AND P0, PT, R29, -0xf, PT ;  /* 0xfffffff11d00780c */ /* 0x000fc60003f05270 */
[----:B------:R-:W-:Y:S02]  /*1dc0*/  IMAD.X R6, RZ, RZ, R6, P1 ;  /* 0x000000ffff067224 */ /* 0x000fe400008e0606 */
[----:B0-----:R-:W-:Y:S02]  /*1dd0*/  IMAD.MOV.U32 R8, RZ, RZ, R7 ;  /* 0x000000ffff087224 */ /* 0x001fe400078e0007 */
[----:B------:R-:W-:-:S06]  /*1de0*/  IMAD.MOV.U32 R9, RZ, RZ, R6 ;  /* 0x000000ffff097224 */ /* 0x000fcc00078e0006 */
[----:B------:R-:W-:Y:S05]  /*1df0*/  @P0 BRA `(.L_x_27) ;  /* 0xfffffffc00900947 */ /* 0x000fea000383ffff */
[----:B------:R-:W-:Y:S05]  /*1e00*/  BSYNC.RECONVERGENT B4 ;  /* 0x0000000000047941 */ /* 0x000fea0003800200 */
.L_x_26:
[----:B------:R-:W-:-:S07]  /*1e10*/  IMAD.MOV.U32 R11, RZ, RZ, R10 ;  /* 0x000000ffff0b7224 */ /* 0x000fce00078e000a */
.L_x_25:
[----:B------:R-:W-:Y:S05]  /*1e20*/  BSYNC.RECONVERGENT B3 ;  /* 0x0000000000037941 */ /* 0x000fea0003800200 */
.L_x_24:
[----:B------:R-:W-:Y:S01]  /*1e30*/  LOP3.LUT P0, R33, R12, 0x3f, RZ, 0xc0, !PT ;  /* 0x0000003f0c217812 */ /* 0x000fe2000780c0ff */
[----:B------:R-:W-:-:S04]  /*1e40*/  IMAD.IADD R4, R15, 0x1, R11 ;  /* 0x000000010f047824 */ /* 0x000fc800078e020b */
[----:B------:R-:W-:-:S05]  /*1e50*/  IMAD.U32 R35, R4, 0x8, R1 ;  /* 0x0000000804237824 */ /* 0x000fca00078e0001 */
[----:B------:R0:W-:Y:S04]  /*1e60*/  STL.64 [R35+-0x78], R8 ;  /* 0xffff880823007387 */ /* 0x0001e80000100a00 */
[----:B------:R-:W2:Y:S04]  /*1e70*/  @P0 LDL.64 R12, [R1+0x8] ;  /* 0x00000800010c0983 */ /* 0x000ea80000100a00 */
[----:B------:R-:W3:Y:S04]  /*1e80*/  LDL.64 R6, [R1+0x10] ;  /* 0x0000100001067983 */ /* 0x000ee80000100a00 */
[----:B------:R-:W4:Y:S01]  /*1e90*/  LDL.64 R4, [R1+0x18] ;  /* 0x0000180001047983 */ /* 0x000f220000100a00 */
[----:B------:R-:W-:Y:S01]  /*1ea0*/  @P0 LOP3.LUT R10, R33, 0x3f, RZ, 0x3c, !PT ;  /* 0x0000003f210a0812 */ /* 0x000fe200078e3cff */
[----:B------:R-:W-:Y:S01]  /*1eb0*/  BSSY.RECONVERGENT B3, `(.L_x_28) ;  /* 0x0000034000037945 */ /* 0x000fe20003800200 */
[----:B--2---:R-:W-:-:S02]  /*1ec0*/  @P0 SHF.R.U64 R11, R12, 0x1, R13 ;  /* 0x000000010c0b0819 */ /* 0x004fc4000000120d */
[----:B------:R-:W-:Y:S02]  /*1ed0*/  @P0 SHF.R.U32.HI R13, RZ, 0x1, R13 ;  /* 0x00000001ff0d0819 */ /* 0x000fe4000001160d */
[CC--:B---3--:R-:W-:Y:S02]  /*1ee0*/  @P0 SHF.L.U32 R15, R6.reuse, R33.reuse, RZ ;  /* 0x00000021060f0219 */ /* 0x0c8fe400000006ff */
[----:B0-----:R-:W-:Y:S02]  /*1ef0*/  @P0 SHF.R.U64 R8, R11, R10, R13 ;  /* 0x0000000a0b080219 */ /* 0x001fe4000000120d */
[--C-:B------:R-:W-:Y:S02]  /*1f00*/  @P0 SHF.R.U32.HI R31, RZ, 0x1, R7.reuse ;  /* 0x00000001ff1f0819 */ /* 0x100fe40000011607 */
[C-C-:B------:R-:W-:Y:S02]  /*1f10*/  @P0 SHF.R.U64 R29, R6.reuse, 0x1, R7.reuse ;  /* 0x00000001061d0819 */ /* 0x140fe40000001207 */
[----:B------:R-:W-:-:S02]  /*1f20*/  @P0 SHF.L.U64.HI R12, R6, R33, R7 ;  /* 0x00000021060c0219 */ /* 0x000fc40000010207 */
[----:B------:R-:W-:Y:S02]  /*1f30*/  @P0 SHF.R.U32.HI R9, RZ, R10, R13 ;  /* 0x0000000aff090219 */ /* 0x000fe4000001160d */
[----:B------:R-:W-:Y:S02]  /*1f40*/  @P0 LOP3.LUT R6, R15, R8, RZ, 0xfc, !PT ;  /* 0x000000080f060212 */ /* 0x000fe400078efcff */
[----:B----4-:R-:W-:Y:S02]  /*1f50*/  @P0 SHF.L.U32 R11, R4, R33, RZ ;  /* 0x00000021040b0219 */ /* 0x010fe400000006ff */
[----:B------:R-:W-:Y:S01]  /*1f60*/  @P0 SHF.R.U64 R30, R29, R10, R31 ;  /* 0x0000000a1d1e0219 */ /* 0x000fe2000000121f */
[----:B------:R-:W-:Y:S01]  /*1f70*/  IMAD.SHL.U32 R8, R6, 0x4, RZ ;  /* 0x0000000406087824 */ /* 0x000fe200078e00ff */
[----:B------:R-:W-:Y:S02]  /*1f80*/  @P0 LOP3.LUT R7, R12, R9, RZ, 0xfc, !PT ;  /* 0x000000090c070212 */ /* 0x000fe400078efcff */
[----:B------:R-:W-:-:S02]  /*1f90*/  @P0 SHF.L.U64.HI R12, R4, R33, R5 ;  /* 0x00000021040c0219 */ /* 0x000fc40000010205 */
[----:B------:R-:W-:Y:S02]  /*1fa0*/  @P0 SHF.R.U32.HI R31, RZ, R10, R31 ;  /* 0x0000000aff1f0219 */ /* 0x000fe4000001161f */
[----:B------:R-:W-:Y:S02]  /*1fb0*/  @P0 LOP3.LUT R4, R11, R30, RZ, 0xfc, !PT ;  /* 0x0000001e0b040212 */ /* 0x000fe400078efcff */
[----:B------:R-:W-:Y:S02]  /*1fc0*/  SHF.L.U64.HI R10, R6, 0x2, R7 ;  /* 0x00000002060a7819 */ /* 0x000fe40000010207 */
[----:B------:R-:W-:Y:S02]  /*1fd0*/  @P0 LOP3.LUT R5, R12, R31, RZ, 0xfc, !PT ;  /* 0x0000001f0c050212 */ /* 0x000fe400078efcff */
[----:B------:R-:W-:Y:S02]  /*1fe0*/  SHF.L.W.U32.HI R7, R7, 0x2, R4 ;  /* 0x0000000207077819 */ /* 0x000fe40000010e04 */
[----:B------:R-:W-:-:S02]  /*1ff0*/  IADD3 RZ, P0, PT, RZ, -R8, RZ ;  /* 0x80000008ffff7210 */ /* 0x000fc40007f1e0ff */
[----:B------:R-:W-:Y:S02]  /*2000*/  LOP3.LUT R6, RZ, R10, RZ, 0x33, !PT ;  /* 0x0000000aff067212 */ /* 0x000fe400078e33ff */
[----:B------:R-:W-:Y:S02]  /*2010*/  SHF.L.W.U32.HI R4, R4, 0x2, R5 ;  /* 0x0000000204047819 */ /* 0x000fe40000010e05 */
[----:B------:R-:W-:Y:S02]  /*2020*/  LOP3.LUT R9, RZ, R7, RZ, 0x33, !PT ;  /* 0x00000007ff097212 */ /* 0x000fe400078e33ff */
[----:B------:R-:W-:Y:S02]  /*2030*/  IADD3.X R11, P0, PT, RZ, R6, RZ, P0, !PT ;  /* 0x00000006ff0b7210 */ /* 0x000fe4000071e4ff */
[----:B------:R-:W-:Y:S02]  /*2040*/  LOP3.LUT R6, RZ, R4, RZ, 0x33, !PT ;  /* 0x00000004ff067212 */ /* 0x000fe400078e33ff */
[----:B------:R-:W-:-:S02]  /*2050*/  IADD3.X R12, P1, PT, RZ, R9, RZ, P0, !PT ;  /* 0x00000009ff0c7210 */ /* 0x000fc4000073e4ff */
[----:B------:R-:W-:-:S03]  /*2060*/  ISETP.GT.U32.AND P2, PT, R7, -0x1, PT ;  /* 0xffffffff0700780c */ /* 0x000fc60003f44070 */
[----:B------:R-:W-:Y:S01]  /*2070*/  IMAD.X R9, RZ, RZ, R6, P1 ;  /* 0x000000ffff097224 */ /* 0x000fe200008e0606 */
[----:B------:R-:W-:-:S04]  /*2080*/  ISETP.GT.AND.EX P0, PT, R4, -0x1, PT, P2 ;  /* 0xffffffff0400780c */ /* 0x000fc80003f04320 */
[----:B------:R-:W-:Y:S02]  /*2090*/  SEL R6, R4, R9, P0 ;  /* 0x0000000904067207 */ /* 0x000fe40000000000 */
[----:B------:R-:W-:Y:S02]  /*20a0*/  SEL R9, R7, R12, P0 ;  /* 0x0000000c07097207 */ /* 0x000fe40000000000 */
[----:B------:R-:W-:-:S04]  /*20b0*/  ISETP.NE.U32.AND P1, PT, R6, RZ, PT ;  /* 0x000000ff0600720c */ /* 0x000fc80003f25070 */
[----:B------:R-:W-:Y:S01]  /*20c0*/  SEL R12, R9, R6, !P1 ;  /* 0x00000006090c7207 */ /* 0x000fe20004800000 */
[----:B------:R-:W-:-:S05]  /*20d0*/  @!P0 IMAD.MOV R8, RZ, RZ, -R8 ;  /* 0x000000ffff088224 */ /* 0x000fca00078e0a08 */
[----:B------:R-:W0:Y:S02]  /*20e0*/  FLO.U32 R12, R12 ;  /* 0x0000000c000c7300 */ /* 0x000e2400000e0000 */
[C---:B0-----:R-:W-:Y:S02]  /*20f0*/  IADD3 R13, PT, PT, -R12.reuse, 0x1f, RZ ;  /* 0x0000001f0c0d7810 */ /* 0x041fe40007ffe1ff */
[----:B------:R-:W-:-:S03]  /*2100*/  IADD3 R7, PT, PT, -R12, 0x3f, RZ ;  /* 0x0000003f0c077810 */ /* 0x000fc60007ffe1ff */
[----:B------:R-:W-:Y:S01]  /*2110*/  @P1 IMAD.MOV R7, RZ, RZ, R13 ;  /* 0x000000ffff071224 */ /* 0x000fe200078e020d */
[----:B------:R-:W-:-:S04]  /*2120*/  SEL R13, R10, R11, P0 ;  /* 0x0000000b0a0d7207 */ /* 0x000fc80000000000 */
[----:B------:R-:W-:-:S13]  /*2130*/  ISETP.NE.AND P1, PT, R7, RZ, PT ;  /* 0x000000ff0700720c */ /* 0x000fda0003f25270 */
[----:B------:R-:W-:Y:S05]  /*2140*/  @!P1 BRA `(.L_x_29) ;  /* 0x0000000000289947 */ /* 0x000fea0003800000 */
[--C-:B------:R-:W-:Y:S02]  /*2150*/  SHF.R.U64 R11, R8, 0x1, R13.reuse ;  /* 0x00000001080b7819 */ /* 0x100fe4000000120d */
[C---:B------:R-:W-:Y:S02]  /*2160*/  LOP3.LUT R8, R7.reuse, 0x3f, RZ, 0xc0, !PT ;  /* 0x0000003f07087812 */ /* 0x040fe400078ec0ff */
[----:B------:R-:W-:Y:S02]  /*2170*/  SHF.R.U32.HI R13, RZ, 0x1, R13 ;  /* 0x00000001ff0d7819 */ /* 0x000fe4000001160d */
[----:B------:R-:W-:Y:S02]  /*2180*/  LOP3.LUT R10, R7, 0x3f, RZ, 0xc, !PT ;  /* 0x0000003f070a7812 */ /* 0x000fe400078e0cff */
[CC--:B------:R-:W-:Y:S02]  /*2190*/  SHF.L.U64.HI R15, R9.reuse, R8.reuse, R6 ;  /* 0x00000008090f7219 */ /* 0x0c0fe40000010206 */
[----:B------:R-:W-:-:S02]  /*21a0*/  SHF.L.U32 R8, R9, R8, RZ ;  /* 0x0000000809087219 */ /* 0x000fc400000006ff */
[-CC-:B------:R-:W-:Y:S02]  /*21b0*/  SHF.R.U64 R9, R11, R10.reuse, R13.reuse ;  /* 0x0000000a0b097219 */ /* 0x180fe4000000120d */
[----:B------:R-:W-:Y:S02]  /*21c0*/  SHF.R.U32.HI R6, RZ, R10, R13 ;  /* 0x0000000aff067219 */ /* 0x000fe4000001160d */
[----:B------:R-:W-:Y:S02]  /*21d0*/  LOP3.LUT R9, R8, R9, RZ, 0xfc, !PT ;  /* 0x0000000908097212 */ /* 0x000fe400078efcff */
[----:B------:R-:W-:-:S07]  /*21e0*/  LOP3.LUT R6, R15, R6, RZ, 0xfc, !PT ;  /* 0x000000060f067212 */ /* 0x000fce00078efcff */
.L_x_29:
[----:B------:R-:W-:Y:S05]  /*21f0*/  BSYNC.RECONVERGENT B3 ;  /* 0x0000000000037941 */ /* 0x000fea0003800200 */
.L_x_28:
[----:B------:R-:W-:-:S04]  /*2200*/  IMAD.WIDE.U32 R12, R9, 0x2168c235, RZ ;  /* 0x2168c235090c7825 */ /* 0x000fc800078e00ff */
[----:B------:R-:W-:Y:S01]  /*2210*/  IMAD.MOV.U32 R10, RZ, RZ, R13 ;  /* 0x000000ffff0a7224 */ /* 0x000fe200078e000d */
[----:B------:R-:W-:Y:S01]  /*2220*/  IADD3 RZ, P1, PT, R12, R12, RZ ;  /* 0x0000000c0cff7210 */ /* 0x000fe20007f3e0ff */
[----:B------:R-:W-:Y:S02]  /*2230*/  IMAD.MOV.U32 R11, RZ, RZ, RZ ;  /* 0x000000ffff0b7224 */ /* 0x000fe400078e00ff */
[----:B------:R-:W-:-:S04]  /*2240*/  IMAD.WIDE.U32 R8, R9, -0x36f0255e, R10 ;  /* 0xc90fdaa209087825 */ /* 0x000fc800078e000a */
[----:B------:R-:W-:-:S04]  /*2250*/  IMAD.HI.U32 R10, R6, -0x36f0255e, RZ ;  /* 0xc90fdaa2060a7827 */ /* 0x000fc800078e00ff */
[----:B------:R-:W-:-:S04]  /*2260*/  IMAD.WIDE.U32 R8, P2, R6, 0x2168c235, R8 ;  /* 0x2168c23506087825 */ /* 0x000fc80007840008 */
[----:B------:R-:W-:Y:S01]  /*2270*/  IMAD R11, R6, -0x36f0255e, RZ ;  /* 0xc90fdaa2060b7824 */ /* 0x000fe200078e02ff */
[----:B------:R-:W-:Y:S01]  /*2280*/  IADD3.X RZ, P1, PT, R8, R8, RZ, P1, !PT ;  /* 0x0000000808ff7210 */ /* 0x000fe20000f3e4ff */
[----:B------:R-:W-:-:S03]  /*2290*/  IMAD.X R6, RZ, RZ, R10, P2 ;  /* 0x000000ffff067224 */ /* 0x000fc600010e060a */
[----:B------:R-:W-:-:S04]  /*22a0*/  IADD3 R9, P2, PT, R11, R9, RZ ;  /* 0x000000090b097210 */ /* 0x000fc80007f5e0ff */
[C---:B------:R-:W-:Y:S01]  /*22b0*/  ISETP.GT.U32.AND P3, PT, R9.reuse, RZ, PT ;  /* 0x000000ff0900720c */ /* 0x040fe20003f64070 */
[----:B------:R-:W-:Y:S01]  /*22c0*/  IMAD.X R6, RZ, RZ, R6, P2 ;  /* 0x000000ffff067224 */ /* 0x000fe200010e0606 */
[----:B------:R-:W-:-:S04]  /*22d0*/  IADD3.X R8, P2, PT, R9, R9, RZ, P1, !PT ;  /* 0x0000000909087210 */ /* 0x000fc80000f5e4ff */
[C---:B------:R-:W-:Y:S01]  /*22e0*/  ISETP.GT.AND.EX P1, PT, R6.reuse, RZ, PT, P3 ;  /* 0x000000ff0600720c */ /* 0x040fe20003f24330 */
[----:B------:R-:W-:-:S03]  /*22f0*/  IMAD.X R11, R6, 0x1, R6, P2 ;  /* 0x00000001060b7824 */ /* 0x000fc600010e0606 */
[----:B------:R-:W-:Y:S02]  /*2300*/  SEL R8, R8, R9, P1 ;  /* 0x0000000908087207 */ /* 0x000fe40000800000 */
[----:B------:R-:W-:Y:S02]  /*2310*/  SEL R9, R11, R6, P1 ;  /* 0x000000060b097207 */ /* 0x000fe40000800000 */
[----:B------:R-:W-:Y:S02]  /*2320*/  IADD3 R6, P2, PT, R8, 0x1, RZ ;  /* 0x0000000108067810 */ /* 0x000fe40007f5e0ff */
[----:B------:R-:W-:Y:S02]  /*2330*/  SEL R10, RZ, 0xffffffff, !P1 ;  /* 0xffffffffff0a7807 */ /* 0x000fe40004800000 */
[----:B------:R-:W-:Y:S01]  /*2340*/  LOP3.LUT P1, R8, R14, 0x80000000, RZ, 0xc0, !PT ;  /* 0x800000000e087812 */ /* 0x000fe2000782c0ff */
[----:B------:R-:W-:Y:S01]  /*2350*/  IMAD.X R9, RZ, RZ, R9, P2 ;  /* 0x000000ffff097224 */ /* 0x000fe200010e0609 */
[----:B------:R-:W-:Y:S01]  /*2360*/  SHF.R.U32.HI R11, RZ, 0x1e, R5 ;  /* 0x0000001eff0b7819 */ /* 0x000fe20000011605 */
[----:B------:R-:W-:Y:S01]  /*2370*/  IMAD.IADD R7, R10, 0x1, -R7 ;  /* 0x000000010a077824 */ /* 0x000fe200078e0a07 */
[----:B------:R-:W-:-:S02]  /*2380*/  @!P0 LOP3.LUT R8, R8, 0x80000000, RZ, 0x3c, !PT ;  /* 0x8000000008088812 */ /* 0x000fc400078e3cff */
[----:B------:R-:W-:Y:S01]  /*2390*/  SHF.R.U64 R6, R6, 0xa, R9 ;  /* 0x0000000a06067819 */ /* 0x000fe20000001209 */
[----:B------:R-:W-:Y:S01]  /*23a0*/  IMAD.SHL.U32 R5, R7, 0x100000, RZ ;  /* 0x0010000007057824 */ /* 0x000fe200078e00ff */
[----:B------:R-:W-:Y:S02]  /*23b0*/  LEA.HI R4, R4, R11, RZ, 0x1 ;  /* 0x0000000b04047211 */ /* 0x000fe400078f08ff */
[----:B------:R-:W-:-:S03]  /*23c0*/  IADD3 R6, P2, PT, R6, 0x1, RZ ;  /* 0x0000000106067810 */ /* 0x000fc60007f5e0ff */
[----:B------:R-:W-:Y:S01]  /*23d0*/  @P1 IMAD.MOV R4, RZ, RZ, -R4 ;  /* 0x000000ffff041224 */ /* 0x000fe200078e0a04 */
[----:B------:R-:W-:-:S04]  /*23e0*/  LEA.HI.X R9, R9, RZ, RZ, 0x16, P2 ;  /* 0x000000ff09097211 */ /* 0x000fc800010fb4ff */
[--C-:B------:R-:W-:Y:S02]  /*23f0*/  SHF.R.U64 R6, R6, 0x1, R9.reuse ;  /* 0x0000000106067819 */ /* 0x100fe40000001209 */
[----:B------:R-:W-:Y:S02]  /*2400*/  SHF.R.U32.HI R10, RZ, 0x1, R9 ;  /* 0x00000001ff0a7819 */ /* 0x000fe40000011609 */
[----:B------:R-:W-:-:S04]  /*2410*/  IADD3 R6, P2, P3, RZ, RZ, R6 ;  /* 0x000000ffff067210 */ /* 0x000fc80007b5e006 */
[----:B------:R-:W-:-:S04]  /*2420*/  IADD3.X R5, PT, PT, R5, 0x3fe00000, R10, P2, P3 ;  /* 0x3fe0000005057810 */ /* 0x000fc800017e640a */
[----:B------:R-:W-:-:S07]  /*2430*/  LOP3.LUT R7, R5, R8, RZ, 0xfc, !PT ;  /* 0x0000000805077212 */ /* 0x000fce00078efcff */
.L_x_23:
[----:B------:R-:W-:-:S04]  /*2440*/  IMAD.MOV.U32 R29, RZ, RZ, 0x0 ;  /* 0x00000000ff1d7424 */ /* 0x000fc800078e00ff */
[----:B------:R-:W-:Y:S05]  /*2450*/  RET.REL.NODEC R28 `(_Z34kernel_compute_wigner_single_slicePdPK7double2iididd) ;  /* 0xffffffd81ce87950 */ /* 0x000fea0003c3ffff */
.L_x_30:
[----:B------:R-:W-:-:S00]  /*2460*/  BRA `(.L_x_30) ;  /* 0xfffffffc00fc7947 */ /* 0x000fc0000383ffff */
[----:B------:R-:W-:-:S00]  /*2470*/  NOP ;  /* 0x0000000000007918 */ /* 0x000fc00000000000 */
        /* <DEDUP_REMOVED lines=8> */
.L_x_257:


//--------------------- .text._Z21kernel_compute_wignerPdPK7double2iididd --------------------------
	.section	.text._Z21kernel_compute_wignerPdPK7double2iididd,"ax",@progbits
	.align	128
        .global         _Z21kernel_compute_wignerPdPK7double2iididd
        .type           _Z21kernel_compute_wignerPdPK7double2iididd,@function
        .size           _Z21kernel_compute_wignerPdPK7double2iididd,(.L_x_259 - _Z21kernel_compute_wignerPdPK7double2iididd)
        .other          _Z21kernel_compute_wignerPdPK7double2iididd,@"STO_CUDA_ENTRY STV_DEFAULT"
_Z21kernel_compute_wignerPdPK7double2iididd:
.text._Z21kernel_compute_wignerPdPK7double2iididd:
        /* <DEDUP_REMOVED lines=27> */
[----:B------:R-:W0:Y:S04]  /*01b0*/  LDC.64 R12, c[0x0][0x3a8] ;  /* 0x0000ea00ff0c7b82 */ /* 0x000e280000000a00 */
[----:B------:R-:W-:Y:S01]  /*01c0*/  IMAD.HI.U32 R18, R11, R3, RZ ;  /* 0x000000030b127227 */ /* 0x000fe200078e00ff */
[----:B------:R-:W-:-:S03]  /*01d0*/  DFMA R10, -R16, R4, 1 ;  /* 0x3ff00000100a742b */ /* 0x000fc60000000104 */
[----:B------:R-:W-:-:S04]  /*01e0*/  IMAD.MOV R6, RZ, RZ, -R18 ;  /* 0x000000ffff067224 */ /* 0x000fc800078e0a12 */
[----:B------:R-:W-:Y:S01]  /*01f0*/  IMAD R3, R2, R6, R3 ;  /* 0x0000000602037224 */ /* 0x000fe200078e0203 */
[----:B------:R-:W-:Y:S01]  /*0200*/  DFMA R10, R4, R10, R4 ;  /* 0x0000000a040a722b */ /* 0x000fe20000000004 */
[----:B------:R-:W-:-:S03]  /*0210*/  LOP3.LUT R6, R0, R7, RZ, 0x3c, !PT ;  /* 0x0000000700067212 */ /* 0x000fc600078e3cff */
        /* <DEDUP_REMOVED lines=22> */
[----:B------:R-:W-:Y:S05]  /*0380*/  CALL.REL.NOINC `($__internal_1_$__cuda_sm20_div_rn_f64_full) ;  /* 0x0000001400a47944 */ /* 0x000fea0003c00000 */
[----:B------:R-:W-:Y:S02]  /*0390*/  IMAD.MOV.U32 R2, RZ, RZ, R24 ;  /* 0x000000ffff027224 */ /* 0x000fe400078e0018 */
[----:B------:R-:W-:-:S07]  /*03a0*/  IMAD.MOV.U32 R3, RZ, RZ, R25 ;  /* 0x000000ffff037224 */ /* 0x000fce00078e0019 */
.L_x_31:
        /* <DEDUP_REMOVED lines=19> */
[----:B------:R-:W-:Y:S05]  /*04e0*/  CALL.REL.NOINC `($__internal_1_$__cuda_sm20_div_rn_f64_full) ;  /* 0x00000014004c7944 */ /* 0x000fea0003c00000 */
[----:B------:R-:W-:Y:S02]  /*04f0*/  IMAD.MOV.U32 R4, RZ, RZ, R24 ;  /* 0x000000ffff047224 */ /* 0x000fe400078e0018 */
[----:B------:R-:W-:-:S07]  /*0500*/  IMAD.MOV.U32 R5, RZ, RZ, R25 ;  /* 0x000000ffff057224 */ /* 0x000fce00078e0019 */
.L_x_32:
        /* <DEDUP_REMOVED lines=11> */
[----:B------:R-:W0:Y:S02]  /*05c0*/  LDCU UR4, c[0x0][0x394] ;  /* 0x00007280ff0477ac */ /* 0x000e240008000800 */
[----:B0-----:R-:W-:-:S09]  /*05d0*/  UISETP.GE.AND UP0, UPT, UR4, 0x1, UPT ;  /* 0x000000010400788c */ /* 0x001fd2000bf06270 */
[----:B------:R-:W-:Y:S05]  /*05e0*/  BRA.U !UP0, `(.L_x_34) ;  /* 0x0000000d08847547 */ /* 0x000fea000b800000 */
[----:B------:R-:W-:Y:S01]  /*05f0*/  DADD R18, R4, R4 ;  /* 0x0000000004127229 */ /* 0x000fe20000000004 */
[----:B------:R-:W-:Y:S01]  /*0600*/  USHF.R.U32.HI UR9, URZ, 0x1, UR4 ;  /* 0x00000001ff097899 */ /* 0x000fe20008011604 */
[----:B------:R-:W-:Y:S01]  /*0610*/  CS2R R16, SRZ ;  /* 0x0000000000107805 */ /* 0x000fe2000001ff00 */
[----:B------:R-:W-:Y:S02]  /*0620*/  UIADD3 UR7, UPT, UPT, -UR4, URZ, URZ ;  /* 0x000000ff04077290 */ /* 0x000fe4000fffe1ff */
[----:B------:R-:W-:Y:S01]  /*0630*/  UIADD3 UR8, UPT, UPT, -UR9, URZ, URZ ;  /* 0x000000ff09087290 */ /* 0x000fe2000fffe1ff */
[----:B------:R-:W-:-:S11]  /*0640*/  UMOV UR4, URZ ;  /* 0x000000ff00047c82 */ /* 0x000fd60008000000 */
.L_x_50:
[----:B------:R-:W-:Y:S01]  /*0650*/  CS2R R20, SRZ ;  /* 0x0000000000147805 */ /* 0x000fe2000001ff00 */
[----:B------:R-:W0:Y:S01]  /*0660*/  LDCU UR12, c[0x0][0x39c] ;  /* 0x00007380ff0c77ac */ /* 0x000e220008000800 */
[----:B------:R-:W1:Y:S01]  /*0670*/  LDCU.64 UR16, c[0x4][0x8] ;  /* 0x01000100ff1077ac */ /* 0x000e620008000a00 */
[----:B------:R-:W-:Y:S01]  /*0680*/  UMOV UR5, UR8 ;  /* 0x0000000800057c82 */ /* 0x000fe20008000000 */
[----:B------:R-:W-:-:S05]  /*0690*/  UMOV UR6, UR7 ;  /* 0x0000000700067c82 */ /* 0x000fca0008000000 */
.L_x_49:
[----:B------:R-:W2:Y:S01]  /*06a0*/  LDC.64 R32, c[0x0][0x398] ;  /* 0x0000e600ff207b82 */ /* 0x000ea20000000a00 */
[----:B0-----:R-:W2:Y:S01]  /*06b0*/  MUFU.RCP64H R5, UR12 ;  /* 0x0000000c00057d08 */ /* 0x001ea20008001800 */
[----:B------:R-:W-:Y:S01]  /*06c0*/  IMAD.MOV.U32 R4, RZ, RZ, 0x1 ;  /* 0x00000001ff047424 */ /* 0x000fe200078e00ff */
[----:B------:R-:W-:Y:S01]  /*06d0*/  UIADD3 UR6, UPT, UPT, UR6, 0x1, URZ ;  /* 0x0000000106067890 */ /* 0x000fe2000fffe0ff */
[----:B------:R-:W-:Y:S03]  /*06e0*/  BSSY.RECONVERGENT B0, `(.L_x_35) ;  /* 0x000001a000007945 */ /* 0x000fe60003800200 */
[----:B------:R-:W-:Y:S02]  /*06f0*/  UISETP.NE.AND UP0, UPT, UR6, URZ, UPT ;  /* 0x000000ff0600728c */ /* 0x000fe4000bf05270 */
[----:B------:R-:W0:Y:S01]  /*0700*/  I2F.F64 R28, UR5 ;  /* 0x00000005001c7d12 */ /* 0x000e220008201c00 */
[----:B--2---:R-:W-:-:S02]  /*0710*/  DFMA R6, R4, -R32, 1 ;  /* 0x3ff000000406742b */ /* 0x004fc40000000820 */
[----:B0-----:R-:W-:-:S06]  /*0720*/  DMUL R28, R28, R32 ;  /* 0x000000201c1c7228 */ /* 0x001fcc0000000000 */
        /* <DEDUP_REMOVED lines=18> */
[----:B-1-3--:R-:W-:Y:S05]  /*0850*/  CALL.REL.NOINC `($__internal_1_$__cuda_sm20_div_rn_f64_full) ;  /* 0x0000001000707944 */ /* 0x00afea0003c00000 */
[----:B------:R-:W-:Y:S02]  /*0860*/  IMAD.MOV.U32 R4, RZ, RZ, R24 ;  /* 0x000000ffff047224 */ /* 0x000fe400078e0018 */
[----:B------:R-:W-:-:S07]  /*0870*/  IMAD.MOV.U32 R5, RZ, RZ, R25 ;  /* 0x000000ffff057224 */ /* 0x000fce00078e0019 */
.L_x_36:
[----:B-1-3--:R-:W-:Y:S05]  /*0880*/  BSYNC.RECONVERGENT B0 ;  /* 0x0000000000007941 */ /* 0x00afea0003800200 */
.L_x_35:
[----:B------:R-:W0:Y:S01]  /*0890*/  MUFU.RCP64H R7, UR12 ;  /* 0x0000000c00077d08 */ /* 0x000e220008001800 */
[----:B------:R-:W-:Y:S01]  /*08a0*/  IMAD.MOV.U32 R6, RZ, RZ, 0x1 ;  /* 0x00000001ff067424 */ /* 0x000fe200078e00ff */
[----:B------:R-:W-:Y:S05]  /*08b0*/  BSSY.RECONVERGENT B0, `(.L_x_37) ;  /* 0x000001b000007945 */ /* 0x000fea0003800200 */
[----:B0-----:R-:W-:-:S08]  /*08c0*/  DFMA R8, R6, -R32, 1 ;  /* 0x3ff000000608742b */ /* 0x001fd00000000820 */
[----:B------:R-:W-:-:S08]  /*08d0*/  DFMA R8, R8, R8, R8 ;  /* 0x000000080808722b */ /* 0x000fd00000000008 */
[----:B------:R-:W-:Y:S02]  /*08e0*/  DFMA R6, R6, R8, R6 ;  /* 0x000000080606722b */ /* 0x000fe40000000006 */
[----:B------:R-:W-:-:S06]  /*08f0*/  DADD R8, R2, -R28 ;  /* 0x0000000002087229 */ /* 0x000fcc000000081c */
[----:B------:R-:W-:-:S04]  /*0900*/  DFMA R10, R6, -R32, 1 ;  /* 0x3ff00000060a742b */ /* 0x000fc80000000820 */
[----:B------:R-:W-:-:S04]  /*0910*/  FSETP.GEU.AND P1, PT, |R9|, 6.5827683646048100446e-37, PT ;  /* 0x036000000900780b */ /* 0x000fc80003f2e200 */
[----:B------:R-:W-:Y:S01]  /*0920*/  DFMA R14, R6, R10, R6 ;  /* 0x0000000a060e722b */ /* 0x000fe20000000006 */
[----:B------:R-:W-:Y:S02]  /*0930*/  IMAD.MOV.U32 R7, RZ, RZ, 0x3fe00000 ;  /* 0x3fe00000ff077424 */ /* 0x000fe400078e00ff */
[----:B------:R-:W-:-:S03]  /*0940*/  IMAD.MOV.U32 R6, RZ, RZ, RZ ;  /* 0x000000ffff067224 */ /* 0x000fc600078e00ff */
[----:B------:R-:W-:Y:S02]  /*0950*/  LOP3.LUT R7, R7, 0x80000000, R5, 0xb8, !PT ;  /* 0x8000000007077812 */ /* 0x000fe400078eb805 */
[----:B------:R-:W-:-:S04]  /*0960*/  DMUL R12, R14, R8 ;  /* 0x000000080e0c7228 */ /* 0x000fc80000000000 */
[----:B------:R-:W-:-:S04]  /*0970*/  DADD.RZ R10, R6, R4 ;  /* 0x00000000060a7229 */ /* 0x000fc8000000c004 */
[----:B------:R-:W-:Y:S02]  /*0980*/  DFMA R32, R12, -R32, R8 ;  /* 0x800000200c20722b */ /* 0x000fe40000000008 */
[----:B------:R-:W0:Y:S06]  /*0990*/  F2I.F64.TRUNC R7, R10 ;  /* 0x0000000a00077311 */ /* 0x000e2c000030d100 */
[----:B------:R-:W-:-:S10]  /*09a0*/  DFMA R4, R14, R32, R12 ;  /* 0x000000200e04722b */ /* 0x000fd4000000000c */
[----:B------:R-:W-:Y:S01]  /*09b0*/  FFMA R6, RZ, UR12, R5 ;  /* 0x0000000cff067c23 */ /* 0x000fe20008000005 */
[----:B0-----:R-:W-:-:S04]  /*09c0*/  VIADD R7, R7, UR9 ;  /* 0x0000000907077c36 */ /* 0x001fc80008000000 */
[----:B------:R-:W-:-:S13]  /*09d0*/  FSETP.GT.AND P0, PT, |R6|, 1.469367938527859385e-39, PT ;  /* 0x001000000600780b */ /* 0x000fda0003f04200 */
[----:B------:R-:W-:Y:S05]  /*09e0*/  @P0 BRA P1, `(.L_x_38) ;  /* 0x00000000001c0947 */ /* 0x000fea0000800000 */
[----:B------:R-:W0:Y:S01]  /*09f0*/  LDCU.64 UR14, c[0x0][0x398] ;  /* 0x00007300ff0e77ac */ /* 0x000e220008000a00 */
[----:B------:R-:W-:Y:S01]  /*0a00*/  MOV R4, 0xa40 ;  /* 0x00000a4000047802 */ /* 0x000fe20000000f00 */
[----:B0-----:R-:W-:Y:S02]  /*0a10*/  IMAD.U32 R12, RZ, RZ, UR14 ;  /* 0x0000000eff0c7e24 */ /* 0x001fe4000f8e00ff */
[----:B------:R-:W-:-:S07]  /*0a20*/  IMAD.U32 R13, RZ, RZ, UR15 ;  /* 0x0000000fff0d7e24 */ /* 0x000fce000f8e00ff */
[----:B------:R-:W-:Y:S05]  /*0a30*/  CALL.REL.NOINC `($__internal_1_$__cuda_sm20_div_rn_f64_full) ;  /* 0x0000000c00f87944 */ /* 0x000fea0003c00000 */
[----:B------:R-:W-:Y:S02]  /*0a40*/  IMAD.MOV.U32 R4, RZ, RZ, R24 ;  /* 0x000000ffff047224 */ /* 0x000fe400078e0018 */
[----:B------:R-:W-:-:S07]  /*0a50*/  IMAD.MOV.U32 R5, RZ, RZ, R25 ;  /* 0x000000ffff057224 */ /* 0x000fce00078e0019 */
.L_x_38:
[----:B------:R-:W-:Y:S05]  /*0a60*/  BSYNC.RECONVERGENT B0 ;  /* 0x0000000000007941 */ /* 0x000fea0003800200 */
.L_x_37:
[----:B------:R-:W-:Y:S01]  /*0a70*/  IMAD.MOV.U32 R9, RZ, RZ, 0x3fe00000 ;  /* 0x3fe00000ff097424 */ /* 0x000fe200078e00ff */
[----:B------:R-:W-:Y:S01]  /*0a80*/  BSSY.RECONVERGENT B0, `(.L_x_39) ;  /* 0x000008e000007945 */ /* 0x000fe20003800200 */
[----:B------:R-:W-:-:S03]  /*0a90*/  IMAD.MOV.U32 R8, RZ, RZ, RZ ;  /* 0x000000ffff087224 */ /* 0x000fc600078e00ff */
[----:B------:R-:W-:-:S06]  /*0aa0*/  LOP3.LUT R9, R9, 0x80000000, R5, 0xb8, !PT ;  /* 0x8000000009097812 */ /* 0x000fcc00078eb805 */
[----:B------:R-:W-:Y:S01]  /*0ab0*/  DADD.RZ R4, R8, R4 ;  /* 0x0000000008047229 */ /* 0x000fe2000000c004 */
[----:B------:R-:W0:Y:S09]  /*0ac0*/  LDC R9, c[0x0][0x394] ;  /* 0x0000e500ff097b82 */ /* 0x000e320000000800 */
[----:B------:R-:W1:Y:S02]  /*0ad0*/  F2I.F64.TRUNC R4, R4 ;  /* 0x0000000400047311 */ /* 0x000e64000030d100 */
[----:B-1----:R-:W-:-:S05]  /*0ae0*/  VIADD R8, R4, UR9 ;  /* 0x0000000904087c36 */ /* 0x002fca0008000000 */
[----:B------:R-:W-:-:S04]  /*0af0*/  VIMNMX.U32 R6, PT, PT, R7, R8, !PT ;  /* 0x0000000807067248 */ /* 0x000fc80007fe0000 */
[----:B0-----:R-:W-:-:S13]  /*0b00*/  ISETP.GE.U32.AND P0, PT, R6, R9, PT ;  /* 0x000000090600720c */ /* 0x001fda0003f06070 */
[----:B------:R-:W-:Y:S05]  /*0b10*/  @P0 BRA `(.L_x_40) ;  /* 0x0000000800100947 */ /* 0x000fea0003800000 */
[----:B------:R-:W0:Y:S01]  /*0b20*/  LDC.64 R4, c[0x0][0x388] ;  /* 0x0000e200ff047b82 */ /* 0x000e220000000a00 */
[C---:B------:R-:W-:Y:S02]  /*0b30*/  IMAD R27, R9.reuse, UR4, R7 ;  /* 0x00000004091b7c24 */ /* 0x040fe4000f8e0207 */
[----:B------:R-:W-:Y:S02]  /*0b40*/  IMAD R7, R9, UR4, R8 ;  /* 0x0000000409077c24 */ /* 0x000fe4000f8e0208 */
[----:B0-----:R-:W-:-:S04]  /*0b50*/  IMAD.WIDE R26, R27, 0x10, R4 ;  /* 0x000000101b1a7825 */ /* 0x001fc800078e0204 */
[----:B------:R-:W-:Y:S02]  /*0b60*/  IMAD.WIDE R4, R7, 0x10, R4 ;  /* 0x0000001007047825 */ /* 0x000fe400078e0204 */
[----:B------:R-:W2:Y:S04]  /*0b70*/  LDG.E.128 R24, desc[UR10][R26.64] ;  /* 0x0000000a1a187981 */ /* 0x000ea8000c1e1d00 */
[----:B------:R-:W2:Y:S01]  /*0b80*/  LDG.E.128 R4, desc[UR10][R4.64] ;  /* 0x0000000a04047981 */ /* 0x000ea2000c1e1d00 */
[----:B------:R-:W-:Y:S01]  /*0b90*/  DMUL R28, R18, R28 ;  /* 0x0000001c121c7228 */ /* 0x000fe20000000000 */
[----:B------:R-:W-:Y:S07]  /*0ba0*/  BSSY.RECONVERGENT B1, `(.L_x_41) ;  /* 0x0000023000017945 */ /* 0x000fee0003800200 */
[----:B------:R-:W-:-:S02]  /*0bb0*/  DSETP.NEU.AND P2, PT, |R28|, +INF , PT ;  /* 0x7ff000001c00742a */ /* 0x000fc40003f4d200 */
[C---:B--2---:R-:W-:Y:S02]  /*0bc0*/  DMUL R22, R26.reuse, R6 ;  /* 0x000000061a167228 */ /* 0x044fe40000000000 */
[----:B------:R-:W-:-:S06]  /*0bd0*/  DMUL R8, R26, R4 ;  /* 0x000000041a087228 */ /* 0x000fcc0000000000 */
[C---:B------:R-:W-:Y:S02]  /*0be0*/  DFMA R22, R24.reuse, R4, R22 ;  /* 0x000000041816722b */ /* 0x040fe40000000016 */
[----:B------:R-:W-:Y:S02]  /*0bf0*/  DFMA R24, R24, R6, -R8 ;  /* 0x000000061818722b */ /* 0x000fe40000000808 */
[----:B------:R-:W-:Y:S09]  /*0c00*/  @!P2 BRA `(.L_x_42) ;  /* 0x000000000068a947 */ /* 0x000ff20003800000 */
        /* <DEDUP_REMOVED lines=20> */
[----:B------:R-:W-:Y:S05]  /*0d50*/  CALL.REL.NOINC `($_Z21kernel_compute_wignerPdPK7double2iididd$__internal_trig_reduction_slowpathd) ;  /* 0x0000001000a47944 */ /* 0x000fea0003c00000 */
[----:B------:R-:W-:Y:S02]  /*0d60*/  IMAD.MOV.U32 R26, RZ, RZ, R8 ;  /* 0x000000ffff1a7224 */ /* 0x000fe400078e0008 */
[----:B------:R-:W-:-:S07]  /*0d70*/  IMAD.MOV.U32 R27, RZ, RZ, R9 ;  /* 0x000000ffff1b7224 */ /* 0x000fce00078e0009 */
.L_x_44:
[----:B------:R-:W-:Y:S05]  /*0d80*/  BSYNC.RECONVERGENT B2 ;  /* 0x0000000000027941 */ /* 0x000fea0003800200 */
.L_x_43:
[----:B------:R-:W-:Y:S01]  /*0d90*/  VIADD R30, R4, 0x1 ;  /* 0x00000001041e7836 */ /* 0x000fe20000000000 */
[----:B------:R-:W-:Y:S06]  /*0da0*/  BRA `(.L_x_45) ;  /* 0x0000000000087947 */ /* 0x000fec0003800000 */
.L_x_42:
[----:B------:R-:W-:Y:S01]  /*0db0*/  DMUL R26, RZ, R28 ;  /* 0x0000001cff1a7228 */ /* 0x000fe20000000000 */
[----:B------:R-:W-:-:S10]  /*0dc0*/  IMAD.MOV.U32 R30, RZ, RZ, 0x1 ;  /* 0x00000001ff1e7424 */ /* 0x000fd400078e00ff */
.L_x_45:
[----:B------:R-:W-:Y:S05]  /*0dd0*/  BSYNC.RECONVERGENT B1 ;  /* 0x0000000000017941 */ /* 0x000fea0003800200 */
.L_x_41:
        /* <DEDUP_REMOVED lines=12> */
[----:B------:R-:W-:-:S03]  /*0ea0*/  IMAD.MOV.U32 R31, RZ, RZ, 0x3da8ff83 ;  /* 0x3da8ff83ff1f7424 */ /* 0x000fc600078e00ff */
        /* <DEDUP_REMOVED lines=38> */
[----:B------:R-:W-:Y:S02]  /*1110*/  IMAD.MOV.U32 R30, RZ, RZ, R8 ;  /* 0x000000ffff1e7224 */ /* 0x000fe400078e0008 */
[----:B------:R-:W-:Y:S01]  /*1120*/  IMAD.MOV.U32 R31, RZ, RZ, R9 ;  /* 0x000000ffff1f7224 */ /* 0x000fe200078e0009 */
[----:B------:R-:W-:Y:S06]  /*1130*/  BRA `(.L_x_48) ;  /* 0x0000000000087947 */ /* 0x000fec0003800000 */
.L_x_47:
[----:B------:R-:W-:Y:S01]  /*1140*/  DMUL R30, RZ, R28 ;  /* 0x0000001cff1e7228 */ /* 0x000fe20000000000 */
[----:B------:R-:W-:-:S10]  /*1150*/  IMAD.MOV.U32 R32, RZ, RZ, RZ ;  /* 0x000000ffff207224 */ /* 0x000fd400078e00ff */
.L_x_48:
[----:B------:R-:W-:Y:S05]  /*1160*/  BSYNC.RECONVERGENT B1 ;  /* 0x0000000000017941 */ /* 0x000fea0003800200 */
.L_x_46:
        /* <DEDUP_REMOVED lines=8> */
[----:B------:R-:W-:-:S03]  /*11f0*/  IMAD.MOV.U32 R34, RZ, RZ, 0x20fd8164 ;  /* 0x20fd8164ff227424 */ /* 0x000fc600078e00ff */
[----:B------:R-:W-:Y:S01]  /*1200*/  ISETP.NE.U32.AND P0, PT, R28, 0x1, PT ;  /* 0x000000011c00780c */ /* 0x000fe20003f05070 */
[----:B------:R-:W-:-:S03]  /*1210*/  IMAD.MOV.U32 R28, RZ, RZ, 0x3da8ff83 ;  /* 0x3da8ff83ff1c7424 */ /* 0x000fc600078e00ff */
[----:B------:R-:W-:Y:S02]  /*1220*/  FSEL R34, R34, -8.06006814911005101289e+34, !P0 ;  /* 0xf9785eba22227808 */ /* 0x000fe40004000000 */
[----:B------:R-:W-:Y:S01]  /*1230*/  FSEL R35, -R28, 0.11223486810922622681, !P0 ;  /* 0x3de5db651c237808 */ /* 0x000fe20004000100 */
[----:B------:R-:W-:-:S08]  /*1240*/  DMUL R28, R30, R30 ;  /* 0x0000001e1e1c7228 */ /* 0x000fd00000000000 */
        /* <DEDUP_REMOVED lines=17> */
.L_x_40:
[----:B------:R-:W-:Y:S05]  /*1360*/  BSYNC.RECONVERGENT B0 ;  /* 0x0000000000007941 */ /* 0x000fea0003800200 */
.L_x_39:
[----:B------:R-:W-:Y:S01]  /*1370*/  UIADD3 UR5, UPT, UPT, UR5, 0x1, URZ ;  /* 0x0000000105057890 */ /* 0x000fe2000fffe0ff */
[----:B------:R-:W-:Y:S11]  /*1380*/  BRA.U UP0, `(.L_x_49) ;  /* 0xfffffff100c47547 */ /* 0x000ff6000b83ffff */
[----:B------:R-:W0:Y:S01]  /*1390*/  LDCU UR5, c[0x0][0x390] ;  /* 0x00007200ff0577ac */ /* 0x000e220008000800 */
[----:B------:R-:W1:Y:S01]  /*13a0*/  LDCU.64 UR12, c[0x0][0x398] ;  /* 0x00007300ff0c77ac */ /* 0x000e620008000a00 */
[----:B------:R-:W-:-:S04]  /*13b0*/  UIADD3 UR4, UPT, UPT, UR4, 0x1, URZ ;  /* 0x0000000104047890 */ /* 0x000fc8000fffe0ff */
[----:B0-----:R-:W-:Y:S01]  /*13c0*/  UISETP.NE.AND UP0, UPT, UR4, UR5, UPT ;  /* 0x000000050400728c */ /* 0x001fe2000bf05270 */
[----:B-1----:R-:W-:-:S08]  /*13d0*/  DFMA R16, R20, UR12, R16 ;  /* 0x0000000c14107c2b */ /* 0x002fd00008000010 */
[----:B------:R-:W-:Y:S05]  /*13e0*/  BRA.U !UP0, `(.L_x_33) ;  /* 0x0000000508147547 */ /* 0x000fea000b800000 */
[----:B------:R-:W-:Y:S05]  /*13f0*/  BRA `(.L_x_50) ;  /* 0xfffffff000947947 */ /* 0x000fea000383ffff */
.L_x_34:
[----:B------:R-:W-:Y:S01]  /*1400*/  UISETP.GE.U32.AND UP0, UPT, UR5, 0x4, UPT ;  /* 0x000000040500788c */ /* 0x000fe2000bf06070 */
[----:B------:R-:W-:Y:S01]  /*1410*/  CS2R R16, SRZ ;  /* 0x0000000000107805 */ /* 0x000fe2000001ff00 */
[----:B------:R-:W-:-:S07]  /*1420*/  ULOP3.LUT UR6, UR5, 0x3, URZ, 0xc0, !UPT ;  /* 0x0000000305067892 */ /* 0x000fce000f8ec0ff */
[----:B------:R-:W-:Y:S05]  /*1430*/  BRA.U !UP0, `(.L_x_51) ;  /* 0x0000000108e07547 */ /* 0x000fea000b800000 */
[----:B------:R-:W-:Y:S01]  /*1440*/  ULOP3.LUT UR5, UR5, 0x7ffffffc, URZ, 0xc0, !UPT ;  /* 0x7ffffffc05057892 */ /* 0x000fe2000f8ec0ff */
[----:B------:R-:W-:Y:S01]  /*1450*/  CS2R R16, SRZ ;  /* 0x0000000000107805 */ /* 0x000fe2000001ff00 */
[----:B------:R-:W-:Y:S02]  /*1460*/  UMOV UR4, URZ ;  /* 0x000000ff00047c82 */ /* 0x000fe40008000000 */
[----:B------:R-:W-:-:S09]  /*1470*/  UISETP.GT.AND UP0, UPT, UR5, URZ, UPT ;  /* 0x000000ff0500728c */ /* 0x000fd2000bf04270 */
[----:B------:R-:W-:Y:S05]  /*1480*/  BRA.U !UP0, `(.L_x_52) ;  /* 0x0000000108a87547 */ /* 0x000fea000b800000 */
[----:B------:R-:W-:Y:S02]  /*1490*/  UIADD3 UR7, UPT, UPT, UR5, -UR4, URZ ;  /* 0x8000000405077290 */ /* 0x000fe4000fffe0ff */
[----:B------:R-:W-:Y:S02]  /*14a0*/  UPLOP3.LUT UP0, UPT, UPT, UPT, UPT, 0x80, 0x8 ;  /* 0x000000000008789c */ /* 0x000fe40003f0f070 */
[----:B------:R-:W-:-:S09]  /*14b0*/  UISETP.GT.AND UP1, UPT, UR7, 0xc, UPT ;  /* 0x0000000c0700788c */ /* 0x000fd2000bf24270 */
[----:B------:R-:W-:Y:S05]  /*14c0*/  BRA.U !UP1, `(.L_x_53) ;  /* 0x0000000109587547 */ /* 0x000fea000b800000 */
[----:B------:R-:W0:Y:S01]  /*14d0*/  LDCU.64 UR8, c[0x0][0x398] ;  /* 0x00007300ff0877ac */ /* 0x000e220008000a00 */
[----:B------:R-:W-:Y:S02]  /*14e0*/  UIADD3 UR7, UPT, UPT, UR5, -0xc, URZ ;  /* 0xfffffff405077890 */ /* 0x000fe4000fffe0ff */
[----:B------:R-:W-:-:S11]  /*14f0*/  UPLOP3.LUT UP0, UPT, UPT, UPT, UPT, 0x40, 0x4 ;  /* 0x000000000004789c */ /* 0x000fd60003f0e870 */
.L_x_54:
[----:B0-----:R-:W-:Y:S01]  /*1500*/  DFMA R16, RZ, UR8, R16 ;  /* 0x00000008ff107c2b */ /* 0x001fe20008000010 */
[----:B------:R-:W-:-:S04]  /*1510*/  UIADD3 UR4, UPT, UPT, UR4, 0x10, URZ ;  /* 0x0000001004047890 */ /* 0x000fc8000fffe0ff */
[----:B------:R-:W-:-:S03]  /*1520*/  UISETP.GE.AND UP1, UPT, UR4, UR7, UPT ;  /* 0x000000070400728c */ /* 0x000fc6000bf26270 */
[----:B------:R-:W-:-:S08]  /*1530*/  DFMA R16, RZ, UR8, R16 ;  /* 0x00000008ff107c2b */ /* 0x000fd00008000010 */
        /* <DEDUP_REMOVED lines=13> */
[----:B------:R-:W-:Y:S01]  /*1610*/  DFMA R16, RZ, UR8, R16 ;  /* 0x00000008ff107c2b */ /* 0x000fe20008000010 */
[----:B------:R-:W-:Y:S10]  /*1620*/  BRA.U !UP1, `(.L_x_54) ;  /* 0xfffffffd09b47547 */ /* 0x000ff4000b83ffff */
.L_x_53:
[----:B------:R-:W-:-:S04]  /*1630*/  UIADD3 UR7, UPT, UPT, UR5, -UR4, URZ ;  /* 0x8000000405077290 */ /* 0x000fc8000fffe0ff */
[----:B------:R-:W-:-:S09]  /*1640*/  UISETP.GT.AND UP1, UPT, UR7, 0x4, UPT ;  /* 0x000000040700788c */ /* 0x000fd2000bf24270 */
[----:B------:R-:W-:Y:S05]  /*1650*/  BRA.U !UP1, `(.L_x_55) ;  /* 0x00000001092c7547 */ /* 0x000fea000b800000 */
[----:B------:R-:W0:Y:S01]  /*1660*/  LDCU.64 UR8, c[0x0][0x398] ;  /* 0x00007300ff0877ac */ /* 0x000e220008000a00 */
[----:B------:R-:W-:Y:S02]  /*1670*/  UPLOP3.LUT UP0, UPT, UPT, UPT, UPT, 0x40, 0x4 ;  /* 0x000000000004789c */ /* 0x000fe40003f0e870 */
[----:B------:R-:W-:Y:S01]  /*1680*/  UIADD3 UR4, UPT, UPT, UR4, 0x8, URZ ;  /* 0x0000000804047890 */ /* 0x000fe2000fffe0ff */
[----:B0-----:R-:W-:-:S08]  /*1690*/  DFMA R16, RZ, UR8, R16 ;  /* 0x00000008ff107c2b */ /* 0x001fd00008000010 */
[----:B------:R-:W-:-:S08]  /*16a0*/  DFMA R16, RZ, UR8, R16 ;  /* 0x00000008ff107c2b */ /* 0x000fd00008000010 */
[----:B------:R-:W-:-:S08]  /*16b0*/  DFMA R16, RZ, UR8, R16 ;  /* 0x00000008ff107c2b */ /* 0x000fd00008000010 */
[----:B------:R-:W-:-:S08]  /*16c0*/  DFMA R16, RZ, UR8, R16 ;  /* 0x00000008ff107c2b */ /* 0x000fd00008000010 */
[----:B------:R-:W-:-:S08]  /*16d0*/  DFMA R16, RZ, UR8, R16 ;  /* 0x00000008ff107c2b */ /* 0x000fd00008000010 */
[----:B------:R-:W-:-:S08]  /*16e0*/  DFMA R16, RZ, UR8, R16 ;  /* 0x00000008ff107c2b */ /* 0x000fd00008000010 */
[----:B------:R-:W-:-:S08]  /*16f0*/  DFMA R16, RZ, UR8, R16 ;  /* 0x00000008ff107c2b */ /* 0x000fd00008000010 */
[----:B------:R-:W-:-:S11]  /*1700*/  DFMA R16, RZ, UR8, R16 ;  /* 0x00000008ff107c2b */ /* 0x000fd60008000010 */
.L_x_55:
[----:B------:R-:W-:-:S09]  /*1710*/  UISETP.NE.OR UP0, UPT, UR4, UR5, UP0 ;  /* 0x000000050400728c */ /* 0x000fd20008705670 */
[----:B------:R-:W-:Y:S05]  /*1720*/  BRA.U !UP0, `(.L_x_51) ;  /* 0x0000000108247547 */ /* 0x000fea000b800000 */
.L_x_52:
[----:B------:R-:W0:Y:S01]  /*1730*/  LDCU.64 UR8, c[0x0][0x398] ;  /* 0x00007300ff0877ac */ /* 0x000e220008000a00 */
[----:B------:R-:W-:Y:S01]  /*1740*/  NOP ;  /* 0x0000000000007918 */ /* 0x000fe20000000000 */
.L_x_56:
[----:B0-----:R-:W-:Y:S01]  /*1750*/  DFMA R16, RZ, UR8, R16 ;  /* 0x00000008ff107c2b */ /* 0x001fe20008000010 */
[----:B------:R-:W-:-:S04]  /*1760*/  UIADD3 UR4, UPT, UPT, UR4, 0x4, URZ ;  /* 0x0000000404047890 */ /* 0x000fc8000fffe0ff */
[----:B------:R-:W-:-:S03]  /*1770*/  UISETP.NE.AND UP0, UPT, UR4, UR5, UPT ;  /* 0x000000050400728c */ /* 0x000fc6000bf05270 */
[----:B------:R-:W-:-:S08]  /*1780*/  DFMA R16, RZ, UR8, R16 ;  /* 0x00000008ff107c2b */ /* 0x000fd00008000010 */
[----:B------:R-:W-:-:S08]  /*1790*/  DFMA R16, RZ, UR8, R16 ;  /* 0x00000008ff107c2b */ /* 0x000fd00008000010 */
[----:B------:R-:W-:Y:S01]  /*17a0*/  DFMA R16, RZ, UR8, R16 ;  /* 0x00000008ff107c2b */ /* 0x000fe20008000010 */
[----:B------:R-:W-:Y:S10]  /*17b0*/  BRA.U UP0, `(.L_x_56) ;  /* 0xfffffffd00e47547 */ /* 0x000ff4000b83ffff */
.L_x_51:
[----:B------:R-:W-:-:S09]  /*17c0*/  UISETP.NE.AND UP0, UPT, UR6, URZ, UPT ;  /* 0x000000ff0600728c */ /* 0x000fd2000bf05270 */
[----:B------:R-:W-:Y:S05]  /*17d0*/  BRA.U !UP0, `(.L_x_33) ;  /* 0x0000000108187547 */ /* 0x000fea000b800000 */
[----:B------:R-:W0:Y:S01]  /*17e0*/  LDCU.64 UR8, c[0x0][0x398] ;  /* 0x00007300ff0877ac */ /* 0x000e220008000a00 */
[----:B------:R-:W-:-:S05]  /*17f0*/  UMOV UR4, URZ ;  /* 0x000000ff00047c82 */ /* 0x000fca0008000000 */
.L_x_57:
[----:B------:R-:W-:Y:S01]  /*1800*/  UIADD3 UR4, UPT, UPT, UR4, 0x1, URZ ;  /* 0x0000000104047890 */ /* 0x000fe2000fffe0ff */
[----:B0-----:R-:W-:-:S03]  /*1810*/  DFMA R16, RZ, UR8, R16 ;  /* 0x00000008ff107c2b */ /* 0x001fc60008000010 */
[----:B------:R-:W-:-:S09]  /*1820*/  UISETP.NE.AND UP0, UPT, UR4, UR6, UPT ;  /* 0x000000060400728c */ /* 0x000fd2000bf05270 */
[----:B------:R-:W-:Y:S05]  /*1830*/  BRA.U UP0, `(.L_x_57) ;  /* 0xfffffffd00f07547 */ /* 0x000fea000b83ffff */
.L_x_33:
[----:B------:R-:W0:Y:S01]  /*1840*/  MUFU.RCP64H R3, 3.1415920257568359375 ;  /* 0x400921fb00037908 */ /* 0x000e220000001800 */
[----:B------:R-:W-:Y:S01]  /*1850*/  IMAD.MOV.U32 R6, RZ, RZ, 0x54442d18 ;  /* 0x54442d18ff067424 */ /* 0x000fe200078e00ff */
[----:B------:R-:W-:Y:S01]  /*1860*/  FSETP.GEU.AND P1, PT, |R17|, 6.5827683646048100446e-37, PT ;  /* 0x036000001100780b */ /* 0x000fe20003f2e200 */
[----:B------:R-:W-:Y:S01]  /*1870*/  IMAD.MOV.U32 R7, RZ, RZ, 0x400921fb ;  /* 0x400921fbff077424 */ /* 0x000fe200078e00ff */
[----:B------:R-:W-:Y:S01]  /*1880*/  BSSY.RECONVERGENT B0, `(.L_x_58) ;  /* 0x0000015000007945 */ /* 0x000fe20003800200 */
[----:B------:R-:W-:-:S06]  /*1890*/  IMAD.MOV.U32 R2, RZ, RZ, 0x1 ;  /* 0x00000001ff027424 */ /* 0x000fcc00078e00ff */
[----:B0-----:R-:W-:-:S08]  /*18a0*/  DFMA R4, R2, -R6, 1 ;  /* 0x3ff000000204742b */ /* 0x001fd00000000806 */
[----:B------:R-:W-:-:S08]  /*18b0*/  DFMA R4, R4, R4, R4 ;  /* 0x000000040404722b */ /* 0x000fd00000000004 */
        /* <DEDUP_REMOVED lines=9> */
[----:B------:R-:W-:Y:S01]  /*1950*/  IMAD.MOV.U32 R8, RZ, RZ, R16 ;  /* 0x000000ffff087224 */ /* 0x000fe200078e0010 */
[----:B------:R-:W-:Y:S01]  /*1960*/  MOV R4, 0x19b0 ;  /* 0x000019b000047802 */ /* 0x000fe20000000f00 */
[----:B------:R-:W-:Y:S02]  /*1970*/  IMAD.MOV.U32 R9, RZ, RZ, R17 ;  /* 0x000000ffff097224 */ /* 0x000fe400078e0011 */
[----:B------:R-:W-:Y:S02]  /*1980*/  IMAD.MOV.U32 R12, RZ, RZ, 0x54442d18 ;  /* 0x54442d18ff0c7424 */ /* 0x000fe400078e00ff */
[----:B------:R-:W-:-:S07]  /*1990*/  IMAD.MOV.U32 R13, RZ, RZ, 0x400921fb ;  /* 0x400921fbff0d7424 */ /* 0x000fce00078e00ff */
[----:B---3--:R-:W-:Y:S05]  /*19a0*/  CALL.REL.NOINC `($__internal_1_$__cuda_sm20_div_rn_f64_full) ;  /* 0x00000000001c7944 */ /* 0x008fea0003c00000 */
[----:B------:R-:W-:Y:S02]  /*19b0*/  IMAD.MOV.U32 R2, RZ, RZ, R24 ;  /* 0x000000ffff027224 */ /* 0x000fe400078e0018 */
[----:B------:R-:W-:-:S07]  /*19c0*/  IMAD.MOV.U32 R3, RZ, RZ, R25 ;  /* 0x000000ffff037224 */ /* 0x000fce00078e0019 */
.L_x_59:
[----:B---3--:R-:W-:Y:S05]  /*19d0*/  BSYNC.RECONVERGENT B0 ;  /* 0x0000000000007941 */ /* 0x008fea0003800200 */
.L_x_58:
[----:B------:R-:W0:Y:S02]  /*19e0*/  LDC.64 R4, c[0x0][0x380] ;  /* 0x0000e000ff047b82 */ /* 0x000e240000000a00 */
[----:B0-----:R-:W-:-:S05]  /*19f0*/  IMAD.WIDE R4, R0, 0x8, R4 ;  /* 0x0000000800047825 */ /* 0x001fca00078e0204 */
[----:B------:R-:W-:Y:S01]  /*1a00*/  STG.E.64 desc[UR10][R4.64], R2 ;  /* 0x0000000204007986 */ /* 0x000fe2000c101b0a */
[----:B------:R-:W-:Y:S05]  /*1a10*/  EXIT ;  /* 0x000000000000794d */ /* 0x000fea0003800000 */
        .weak           $__internal_1_$__cuda_sm20_div_rn_f64_full
        .type           $__internal_1_$__cuda_sm20_div_rn_f64_full,@function
        .size           $__internal_1_$__cuda_sm20_div_rn_f64_full,($_Z21kernel_compute_wignerPdPK7double2iididd$__internal_trig_reduction_slowpathd - $__internal_1_$__cuda_sm20_div_rn_f64_full)
$__internal_1_$__cuda_sm20_div_rn_f64_full:
[C---:B------:R-:W-:Y:S01]  /*1a20*/  FSETP.GEU.AND P0, PT, |R13|.reuse, 1.469367938527859385e-39, PT ;  /* 0x001000000d00780b */ /* 0x040fe20003f0e200 */
[----:B------:R-:W-:Y:S01]  /*1a30*/  IMAD.MOV.U32 R15, RZ, RZ, R9 ;  /* 0x000000ffff0f7224 */ /* 0x000fe200078e0009 */
[----:B------:R-:W-:Y:S01]  /*1a40*/  LOP3.LUT R10, R13, 0x800fffff, RZ, 0xc0, !PT ;  /* 0x800fffff0d0a7812 */ /* 0x000fe200078ec0ff */
[----:B------:R-:W-:Y:S01]  /*1a50*/  IMAD.MOV.U32 R22, RZ, RZ, 0x1 ;  /* 0x00000001ff167424 */ /* 0x000fe200078e00ff */
[----:B------:R-:W-:Y:S01]  /*1a60*/  BSSY.RECONVERGENT B1, `(.L_x_60) ;  /* 0x0000056000017945 */ /* 0x000fe20003800200 */
[----:B------:R-:W-:Y:S01]  /*1a70*/  IMAD.MOV.U32 R14, RZ, RZ, R8 ;  /* 0x000000ffff0e7224 */ /* 0x000fe200078e0008 */
[----:B------:R-:W-:Y:S01]  /*1a80*/  LOP3.LUT R11, R10, 0x3ff00000, RZ, 0xfc, !PT ;  /* 0x3ff000000a0b7812 */ /* 0x000fe200078efcff */
[----:B------:R-:W-:Y:S01]  /*1a90*/  IMAD.MOV.U32 R10, RZ, RZ, R12 ;  /* 0x000000ffff0a7224 */ /* 0x000fe200078e000c */
[C---:B------:R-:W-:Y:S02]  /*1aa0*/  FSETP.GEU.AND P2, PT, |R15|.reuse, 1.469367938527859385e-39, PT ;  /* 0x001000000f00780b */ /* 0x040fe40003f4e200 */
[----:B------:R-:W-:-:S02]  /*1ab0*/  LOP3.LUT R5, R15, 0x7ff00000, RZ, 0xc0, !PT ;  /* 0x7ff000000f057812 */ /* 0x000fc400078ec0ff */
[----:B------:R-:W-:Y:S01]  /*1ac0*/  LOP3.LUT R8, R13, 0x7ff00000, RZ, 0xc0, !PT ;  /* 0x7ff000000d087812 */ /* 0x000fe200078ec0ff */
[----:B------:R-:W-:-:S03]  /*1ad0*/  @!P0 DMUL R10, R12, 8.98846567431157953865e+307 ;  /* 0x7fe000000c0a8828 */ /* 0x000fc60000000000 */
[----:B------:R-:W-:-:S03]  /*1ae0*/  ISETP.GE.U32.AND P1, PT, R5, R8, PT ;  /* 0x000000080500720c */ /* 0x000fc60003f26070 */
[----:B------:R-:W0:Y:S02]  /*1af0*/  MUFU.RCP64H R23, R11 ;  /* 0x0000000b00177308 */ /* 0x000e240000001800 */
[----:B------:R-:W-:-:S04]  /*1b00*/  @!P2 LOP3.LUT R6, R13, 0x7ff00000, RZ, 0xc0, !PT ;  /* 0x7ff000000d06a812 */ /* 0x000fc800078ec0ff */
[----:B------:R-:W-:Y:S01]  /*1b10*/  @!P2 ISETP.GE.U32.AND P3, PT, R5, R6, PT ;  /* 0x000000060500a20c */ /* 0x000fe20003f66070 */
[----:B------:R-:W-:-:S05]  /*1b20*/  IMAD.MOV.U32 R6, RZ, RZ, 0x1ca00000 ;  /* 0x1ca00000ff067424 */ /* 0x000fca00078e00ff */
[----:B------:R-:W-:-:S04]  /*1b30*/  @!P2 SEL R9, R6, 0x63400000, !P3 ;  /* 0x634000000609a807 */ /* 0x000fc80005800000 */
[----:B------:R-:W-:Y:S01]  /*1b40*/  @!P2 LOP3.LUT R30, R9, 0x80000000, R15, 0xf8, !PT ;  /* 0x80000000091ea812 */ /* 0x000fe200078ef80f */
[----:B0-----:R-:W-:-:S03]  /*1b50*/  DFMA R24, R22, -R10, 1 ;  /* 0x3ff000001618742b */ /* 0x001fc6000000080a */
[----:B------:R-:W-:Y:S01]  /*1b60*/  @!P2 LOP3.LUT R31, R30, 0x100000, RZ, 0xfc, !PT ;  /* 0x001000001e1fa812 */ /* 0x000fe200078efcff */
[----:B------:R-:W-:-:S04]  /*1b70*/  @!P2 IMAD.MOV.U32 R30, RZ, RZ, RZ ;  /* 0x000000ffff1ea224 */ /* 0x000fc800078e00ff */
        /* <DEDUP_REMOVED lines=11> */
[----:B------:R-:W-:-:S03]  /*1c30*/  @!P2 LOP3.LUT R30, R23, 0x7ff00000, RZ, 0xc0, !PT ;  /* 0x7ff00000171ea812 */ /* 0x000fc600078ec0ff */
[----:B------:R-:W-:Y:S02]  /*1c40*/  DMUL R24, R26, R22 ;  /* 0x000000161a187228 */ /* 0x000fe40000000000 */
[----:B------:R-:W-:-:S05]  /*1c50*/  VIADD R34, R30, 0xffffffff ;  /* 0xffffffff1e227836 */ /* 0x000fca0000000000 */
[----:B------:R-:W-:Y:S01]  /*1c60*/  ISETP.GT.U32.AND P0, PT, R34, 0x7feffffe, PT ;  /* 0x7feffffe2200780c */ /* 0x000fe20003f04070 */
[----:B------:R-:W-:Y:S01]  /*1c70*/  VIADD R34, R31, 0xffffffff ;  /* 0xffffffff1f227836 */ /* 0x000fe20000000000 */
[----:B------:R-:W-:-:S04]  /*1c80*/  DFMA R8, R24, -R10, R22 ;  /* 0x8000000a1808722b */ /* 0x000fc80000000016 */
[----:B------:R-:W-:-:S04]  /*1c90*/  ISETP.GT.U32.OR P0, PT, R34, 0x7feffffe, P0 ;  /* 0x7feffffe2200780c */ /* 0x000fc80000704470 */
[----:B------:R-:W-:-:S09]  /*1ca0*/  DFMA R8, R26, R8, R24 ;  /* 0x000000081a08722b */ /* 0x000fd20000000018 */
        /* <DEDUP_REMOVED lines=28> */
.L_x_61:
        /* <DEDUP_REMOVED lines=16> */
.L_x_64:
[----:B------:R-:W-:Y:S01]  /*1f70*/  LOP3.LUT R25, R13, 0x80000, RZ, 0xfc, !PT ;  /* 0x000800000d197812 */ /* 0x000fe200078efcff */
[----:B------:R-:W-:Y:S01]  /*1f80*/  IMAD.MOV.U32 R24, RZ, RZ, R12 ;  /* 0x000000ffff187224 */ /* 0x000fe200078e000c */
[----:B------:R-:W-:Y:S06]  /*1f90*/  BRA `(.L_x_62) ;  /* 0x0000000000087947 */ /* 0x000fec0003800000 */
.L_x_63:
[----:B------:R-:W-:Y:S01]  /*1fa0*/  LOP3.LUT R25, R15, 0x80000, RZ, 0xfc, !PT ;  /* 0x000800000f197812 */ /* 0x000fe200078efcff */
[----:B------:R-:W-:-:S07]  /*1fb0*/  IMAD.MOV.U32 R24, RZ, RZ, R14 ;  /* 0x000000ffff187224 */ /* 0x000fce00078e000e */
.L_x_62:
[----:B------:R-:W-:Y:S05]  /*1fc0*/  BSYNC.RECONVERGENT B1 ;  /* 0x0000000000017941 */ /* 0x000fea0003800200 */
.L_x_60:
[----:B------:R-:W-:-:S04]  /*1fd0*/  IMAD.MOV.U32 R5, RZ, RZ, 0x0 ;  /* 0x00000000ff057424 */ /* 0x000fc800078e00ff */
[----:B------:R-:W-:Y:S05]  /*1fe0*/  RET.REL.NODEC R4 `(_Z21kernel_compute_wignerPdPK7double2iididd) ;  /* 0xffffffe004047950 */ /* 0x000fea0003c3ffff */
        .type           $_Z21kernel_compute_wignerPdPK7double2iididd$__internal_trig_reduction_slowpathd,@function
        .size           $_Z21kernel_compute_wignerPdPK7double2iididd$__internal_trig_reduction_slowpathd,(.L_x_259 - $_Z21kernel_compute_wignerPdPK7double2iididd$__internal_trig_reduction_slowpathd)
$_Z21kernel_compute_wignerPdPK7double2iididd$__internal_trig_reduction_slowpathd:
        /* <DEDUP_REMOVED lines=24> */
.L_x_69:
        /* <DEDUP_REMOVED lines=20> */
[----:B------:R-:W-:Y:S02]  /*22b0*/  VIADD R32, R32, 0x1 ;  /* 0x0000000120207836 */ /* 0x000fe40000000000 */
[----:B------:R-:W-:Y:S01]  /*22c0*/  IMAD.X R8, RZ, RZ, R8, P0 ;  /* 0x000000ffff087224 */ /* 0x000fe200000e0608 */
[----:B------:R-:W-:Y:S02]  /*22d0*/  ISETP.NE.AND P0, PT, R31, -0xf, PT ;  /* 0xfffffff11f00780c */ /* 0x000fe40003f05270 */
[----:B------:R-:W-:-:S05]  /*22e0*/  IADD3.X R34, P1, PT, R9, R34, RZ, P1, !PT ;  /* 0x0000002209227210 */ /* 0x000fca0000f3e4ff */
[----:B0-----:R-:W-:Y:S02]  /*22f0*/  IMAD.X R7, RZ, RZ, R8, P1 ;  /* 0x000000ffff077224 */ /* 0x001fe400008e0608 */
[----:B------:R-:W-:-:S04]  /*2300*/  IMAD.MOV.U32 R6, RZ, RZ, R34 ;  /* 0x000000ffff067224 */ /* 0x000fc800078e0022 */
[----:B------:R-:W-:Y:S05]  /*2310*/  @P0 BRA `(.L_x_69) ;  /* 0xfffffffc00940947 */ /* 0x000fea000383ffff */
[----:B------:R-:W-:Y:S05]  /*2320*/  BSYNC.RECONVERGENT B4 ;  /* 0x0000000000047941 */ /* 0x000fea0003800200 */
.L_x_68:
[----:B------:R-:W-:-:S07]  /*2330*/  IMAD.MOV.U32 R11, RZ, RZ, R10 ;  /* 0x000000ffff0b7224 */ /* 0x000fce00078e000a */
.L_x_67:
[----:B------:R-:W-:Y:S05]  /*2340*/  BSYNC.RECONVERGENT B3 ;  /* 0x0000000000037941 */ /* 0x000fea0003800200 */
.L_x_66:
        /* <DEDUP_REMOVED lines=19> */
[----:B------:R-:W-:Y:S02]  /*2480*/  @P0 SHF.R.U64 R32, R31, R10, R33 ;  /* 0x0000000a1f200219 */ /* 0x000fe40000001221 */
[----:B------:R-:W-:Y:S01]  /*2490*/  @P0 LOP3.LUT R9, R12, R7, RZ, 0xfc, !PT ;  /* 0x000000070c090212 */ /* 0x000fe200078efcff */
[----:B------:R-:W-:Y:S01]  /*24a0*/  IMAD.SHL.U32 R7, R8, 0x4, RZ ;  /* 0x0000000408077824 */ /* 0x000fe200078e00ff */
        /* <DEDUP_REMOVED lines=28> */
[----:B------:R-:W-:Y:S02]  /*2670*/  LOP3.LUT R8, R9, 0x3f, RZ, 0xc0, !PT ;  /* 0x0000003f09087812 */ /* 0x000fe400078ec0ff */
[--C-:B------:R-:W-:Y:S02]  /*2680*/  SHF.R.U64 R10, R7, 0x1, R12.reuse ;  /* 0x00000001070a7819 */ /* 0x100fe4000000120c */
        /* <DEDUP_REMOVED lines=8> */
.L_x_71:
[----:B------:R-:W-:Y:S05]  /*2710*/  BSYNC.RECONVERGENT B3 ;  /* 0x0000000000037941 */ /* 0x000fea0003800200 */
.L_x_70:
[----:B------:R-:W-:-:S04]  /*2720*/  IMAD.WIDE.U32 R12, R11, 0x2168c235, RZ ;  /* 0x2168c2350b0c7825 */ /* 0x000fc800078e00ff */
[----:B------:R-:W-:Y:S01]  /*2730*/  IMAD.MOV.U32 R32, RZ, RZ, R13 ;  /* 0x000000ffff207224 */ /* 0x000fe200078e000d */
[----:B------:R-:W-:Y:S01]  /*2740*/  IADD3 RZ, P1, PT, R12, R12, RZ ;  /* 0x0000000c0cff7210 */ /* 0x000fe20007f3e0ff */
[----:B------:R-:W-:Y:S02]  /*2750*/  IMAD.MOV.U32 R33, RZ, RZ, RZ ;  /* 0x000000ffff217224 */ /* 0x000fe400078e00ff */
[----:B------:R-:W-:-:S04]  /*2760*/  IMAD.HI.U32 R7, R6, -0x36f0255e, RZ ;  /* 0xc90fdaa206077827 */ /* 0x000fc800078e00ff */
[----:B------:R-:W-:-:S04]  /*2770*/  IMAD.WIDE.U32 R10, R11, -0x36f0255e, R32 ;  /* 0xc90fdaa20b0a7825 */ /* 0x000fc800078e0020 */
[C---:B------:R-:W-:Y:S02]  /*2780*/  IMAD R13, R6.reuse, -0x36f0255e, RZ ;  /* 0xc90fdaa2060d7824 */ /* 0x040fe400078e02ff */
[----:B------:R-:W-:-:S04]  /*2790*/  IMAD.WIDE.U32 R10, P3, R6, 0x2168c235, R10 ;  /* 0x2168c235060a7825 */ /* 0x000fc8000786000a */
[----:B------:R-:W-:Y:S01]  /*27a0*/  IMAD.X R6, RZ, RZ, R7, P3 ;  /* 0x000000ffff067224 */ /* 0x000fe200018e0607 */
[----:B------:R-:W-:Y:S02]  /*27b0*/  IADD3 R7, P3, PT, R13, R11, RZ ;  /* 0x0000000b0d077210 */ /* 0x000fe40007f7e0ff */
[----:B------:R-:W-:Y:S02]  /*27c0*/  IADD3.X RZ, P1, PT, R10, R10, RZ, P1, !PT ;  /* 0x0000000a0aff7210 */ /* 0x000fe40000f3e4ff */
        /* <DEDUP_REMOVED lines=25> */
.L_x_65:
[----:B------:R-:W-:-:S04]  /*2960*/  IMAD.MOV.U32 R31, RZ, RZ, 0x0 ;  /* 0x00000000ff1f7424 */ /* 0x000fc800078e00ff */
[----:B------:R-:W-:Y:S05]  /*2970*/  RET.REL.NODEC R30 `(_Z21kernel_compute_wignerPdPK7double2iididd) ;  /* 0xffffffd41ea07950 */ /* 0x000fea0003c3ffff */
.L_x_72:
        /* <DEDUP_REMOVED lines=16> */
.L_x_259:


//--------------------- .text._Z24kernel_apply_index_phaseP7double2iid --------------------------
	.section	.text._Z24kernel_apply_index_phaseP7double2iid,"ax",@progbits
	.align	128
        .global         _Z24kernel_apply_index_phaseP7double2iid
        .type           _Z24kernel_apply_index_phaseP7double2iid,@function
        .size           _Z24kernel_apply_index_phaseP7double2iid,(.L_x_260 - _Z24kernel_apply_index_phaseP7double2iid)
        .other          _Z24kernel_apply_index_phaseP7double2iid,@"STO_CUDA_ENTRY STV_DEFAULT"
_Z24kernel_apply_index_phaseP7double2iid:
.text._Z24kernel_apply_index_phaseP7double2iid:
[----:B------:R-:W0:Y:S01]  /*0000*/  LDC R1, c[0x0][0x37c] ;  /* 0x0000df00ff017b82 */ /* 0x000e220000000800 */
[----:B------:R-:W1:Y:S07]  /*0010*/  S2R R0, SR_TID.X ;  /* 0x0000000000007919 */ /* 0x000e6e0000002100 */
[----:B------:R-:W1:Y:S01]  /*0020*/  S2UR UR4, SR_CTAID.X ;  /* 0x00000000000479c3 */ /* 0x000e620000002500 */
[----:B------:R-:W2:Y:S01]  /*0030*/  LDCU UR5, c[0x0][0x388] ;  /* 0x00007100ff0577ac */ /* 0x000ea20008000800 */
[----:B0-----:R-:W-:-:S06]  /*0040*/  VIADD R1, R1, 0xffffffd8 ;  /* 0xffffffd801017836 */ /* 0x001fcc0000000000 */
[----:B------:R-:W1:Y:S02]  /*0050*/  LDC R11, c[0x0][0x360] ;  /* 0x0000d800ff0b7b82 */ /* 0x000e640000000800 */
[----:B-1----:R-:W-:-:S05]  /*0060*/  IMAD R11, R11, UR4, R0 ;  /* 0x000000040b0b7c24 */ /* 0x002fca000f8e0200 */
[----:B--2---:R-:W-:-:S13]  /*0070*/  ISETP.GE.AND P0, PT, R11, UR5, PT ;  /* 0x000000050b007c0c */ /* 0x004fda000bf06270 */
[----:B------:R-:W-:Y:S05]  /*0080*/  @P0 EXIT ;  /* 0x000000000000094d */ /* 0x000fea0003800000 */
[----:B------:R-:W0:Y:S01]  /*0090*/  LDC.64 R8, c[0x0][0x380] ;  /* 0x0000e000ff087b82 */ /* 0x000e220000000a00 */
[----:B------:R-:W1:Y:S07]  /*00a0*/  LDCU.64 UR4, c[0x0][0x358] ;  /* 0x00006b00ff0477ac */ /* 0x000e6e0008000a00 */
[----:B------:R-:W2:Y:S01]  /*00b0*/  LDC R10, c[0x0][0x38c] ;  /* 0x0000e300ff0a7b82 */ /* 0x000ea20000000800 */
[C---:B------:R-:W-:Y:S01]  /*00c0*/  ISETP.GE.AND P2, PT, R11.reuse, RZ, PT ;  /* 0x000000ff0b00720c */ /* 0x040fe20003f46270 */
[----:B------:R-:W3:Y:S01]  /*00d0*/  LDCU.64 UR6, c[0x0][0x390] ;  /* 0x00007200ff0677ac */ /* 0x000ee20008000a00 */
[----:B0-----:R-:W-:-:S05]  /*00e0*/  IMAD.WIDE R8, R11, 0x10, R8 ;  /* 0x000000100b087825 */ /* 0x001fca00078e0208 */
[----:B-1----:R0:W5:Y:S01]  /*00f0*/  LDG.E.128 R4, desc[UR4][R8.64] ;  /* 0x0000000408047981 */ /* 0x002162000c1e1d00 */
[----:B------:R-:W-:Y:S01]  /*0100*/  BSSY.RECONVERGENT B0, `(.L_x_73) ;  /* 0x0000035000007945 */ /* 0x000fe20003800200 */
[----:B--2---:R-:W-:-:S04]  /*0110*/  IABS R13, R10 ;  /* 0x0000000a000d7213 */ /* 0x004fc80000000000 */
[----:B------:R-:W1:Y:S08]  /*0120*/  I2F.RP R0, R13 ;  /* 0x0000000d00007306 */ /* 0x000e700000209400 */
[----:B-1----:R-:W1:Y:S02]  /*0130*/  MUFU.RCP R0, R0 ;  /* 0x0000000000007308 */ /* 0x002e640000001000 */
[----:B-1----:R-:W-:-:S06]  /*0140*/  VIADD R2, R0, 0xffffffe ;  /* 0x0ffffffe00027836 */ /* 0x002fcc0000000000 */
[----:B------:R1:W2:Y:S02]  /*0150*/  F2I.FTZ.U32.TRUNC.NTZ R3, R2 ;  /* 0x0000000200037305 */ /* 0x0002a4000021f000 */
[----:B-1----:R-:W-:Y:S02]  /*0160*/  IMAD.MOV.U32 R2, RZ, RZ, RZ ;  /* 0x000000ffff027224 */ /* 0x002fe400078e00ff */
[----:B--2---:R-:W-:-:S04]  /*0170*/  IMAD.MOV R12, RZ, RZ, -R3 ;  /* 0x000000ffff0c7224 */ /* 0x004fc800078e0a03 */
[----:B------:R-:W-:Y:S01]  /*0180*/  IMAD R15, R12, R13, RZ ;  /* 0x0000000d0c0f7224 */ /* 0x000fe200078e02ff */
[----:B------:R-:W-:-:S03]  /*0190*/  IABS R12, R11 ;  /* 0x0000000b000c7213 */ /* 0x000fc60000000000 */
[----:B------:R-:W-:-:S06]  /*01a0*/  IMAD.HI.U32 R3, R3, R15, R2 ;  /* 0x0000000f03037227 */ /* 0x000fcc00078e0002 */
[----:B------:R-:W-:-:S04]  /*01b0*/  IMAD.HI.U32 R3, R3, R12, RZ ;  /* 0x0000000c03037227 */ /* 0x000fc800078e00ff */
[----:B------:R-:W-:-:S04]  /*01c0*/  IMAD.MOV R3, RZ, RZ, -R3 ;  /* 0x000000ffff037224 */ /* 0x000fc800078e0a03 */
[----:B------:R-:W-:-:S05]  /*01d0*/  IMAD R0, R13, R3, R12 ;  /* 0x000000030d007224 */ /* 0x000fca00078e020c */
[----:B------:R-:W-:-:S13]  /*01e0*/  ISETP.GT.U32.AND P0, PT, R13, R0, PT ;  /* 0x000000000d00720c */ /* 0x000fda0003f04070 */
[----:B------:R-:W-:Y:S01]  /*01f0*/  @!P0 IMAD.IADD R0, R0, 0x1, -R13 ;  /* 0x0000000100008824 */ /* 0x000fe200078e0a0d */
[----:B------:R-:W-:-:S04]  /*0200*/  ISETP.NE.AND P0, PT, R10, RZ, PT ;  /* 0x000000ff0a00720c */ /* 0x000fc80003f05270 */
[----:B------:R-:W-:-:S13]  /*0210*/  ISETP.GT.U32.AND P1, PT, R13, R0, PT ;  /* 0x000000000d00720c */ /* 0x000fda0003f24070 */
[----:B------:R-:W-:-:S04]  /*0220*/  @!P1 IMAD.IADD R0, R0, 0x1, -R13 ;  /* 0x0000000100009824 */ /* 0x000fc800078e0a0d */
[----:B------:R-:W-:Y:S01]  /*0230*/  @!P2 IMAD.MOV R0, RZ, RZ, -R0 ;  /* 0x000000ffff00a224 */ /* 0x000fe200078e0a00 */
[----:B------:R-:W-:-:S04]  /*0240*/  @!P0 LOP3.LUT R0, RZ, R10, RZ, 0x33, !PT ;  /* 0x0000000aff008212 */ /* 0x000fc800078e33ff */
[----:B------:R-:W3:Y:S02]  /*0250*/  I2F.F64 R2, R0 ;  /* 0x0000000000027312 */ /* 0x000ee40000201c00 */
[----:B---3--:R-:W-:-:S08]  /*0260*/  DMUL R2, R2, UR6 ;  /* 0x0000000602027c28 */ /* 0x008fd00008000000 */
[----:B------:R-:W-:-:S14]  /*0270*/  DSETP.NEU.AND P0, PT, |R2|, +INF , PT ;  /* 0x7ff000000200742a */ /* 0x000fdc0003f0d200 */
[----:B------:R-:W-:Y:S01]  /*0280*/  @!P0 DMUL R10, RZ, R2 ;  /* 0x00000002ff0a8228 */ /* 0x000fe20000000000 */
[----:B------:R-:W-:Y:S01]  /*0290*/  @!P0 IMAD.MOV.U32 R0, RZ, RZ, 0x1 ;  /* 0x00000001ff008424 */ /* 0x000fe200078e00ff */
[----:B0-----:R-:W-:Y:S09]  /*02a0*/  @!P0 BRA `(.L_x_74) ;  /* 0x0000000000688947 */ /* 0x001ff20003800000 */
[----:B------:R-:W-:Y:S01]  /*02b0*/  UMOV UR6, 0x6dc9c883 ;  /* 0x6dc9c88300067882 */ /* 0x000fe20000000000 */
[----:B------:R-:W-:Y:S01]  /*02c0*/  UMOV UR7, 0x3fe45f30 ;  /* 0x3fe45f3000077882 */ /* 0x000fe20000000000 */
[C---:B------:R-:W-:Y:S01]  /*02d0*/  DSETP.GE.AND P0, PT, |R2|.reuse, 2.14748364800000000000e+09, PT ;  /* 0x41e000000200742a */ /* 0x040fe20003f06200 */
[----:B------:R-:W-:Y:S01]  /*02e0*/  BSSY.RECONVERGENT B1, `(.L_x_75) ;  /* 0x0000015000017945 */ /* 0x000fe20003800200 */
[----:B------:R-:W-:Y:S01]  /*02f0*/  DMUL R12, R2, UR6 ;  /* 0x00000006020c7c28 */ /* 0x000fe20008000000 */
[----:B------:R-:W-:Y:S01]  /*0300*/  UMOV UR6, 0x54442d18 ;  /* 0x54442d1800067882 */ /* 0x000fe20000000000 */
[----:B------:R-:W-:-:S04]  /*0310*/  UMOV UR7, 0x3ff921fb ;  /* 0x3ff921fb00077882 */ /* 0x000fc80000000000 */
        /* <DEDUP_REMOVED lines=13> */
[----:B-----5:R-:W-:Y:S05]  /*03f0*/  CALL.REL.NOINC `($_Z24kernel_apply_index_phaseP7double2iid$__internal_trig_reduction_slowpathd) ;  /* 0x00000004008c7944 */ /* 0x020fea0003c00000 */
[----:B------:R-:W-:Y:S02]  /*0400*/  IMAD.MOV.U32 R0, RZ, RZ, R14 ;  /* 0x000000ffff007224 */ /* 0x000fe400078e000e */
[----:B------:R-:W-:Y:S02]  /*0410*/  IMAD.MOV.U32 R10, RZ, RZ, R12 ;  /* 0x000000ffff0a7224 */ /* 0x000fe400078e000c */
[----:B------:R-:W-:-:S07]  /*0420*/  IMAD.MOV.U32 R11, RZ, RZ, R13 ;  /* 0x000000ffff0b7224 */ /* 0x000fce00078e000d */
.L_x_76:
[----:B------:R-:W-:Y:S05]  /*0430*/  BSYNC.RECONVERGENT B1 ;  /* 0x0000000000017941 */ /* 0x000fea0003800200 */
.L_x_75:
[----:B------:R-:W-:-:S07]  /*0440*/  VIADD R0, R0, 0x1 ;  /* 0x0000000100007836 */ /* 0x000fce0000000000 */
.L_x_74:
[----:B------:R-:W-:Y:S05]  /*0450*/  BSYNC.RECONVERGENT B0 ;  /* 0x0000000000007941 */ /* 0x000fea0003800200 */
.L_x_73:
[----:B------:R-:W0:Y:S01]  /*0460*/  LDCU.64 UR6, c[0x4][0x8] ;  /* 0x01000100ff0677ac */ /* 0x000e220008000a00 */
[----:B------:R-:W-:-:S05]  /*0470*/  IMAD.SHL.U32 R12, R0, 0x40, RZ ;  /* 0x00000040000c7824 */ /* 0x000fca00078e00ff */
[----:B------:R-:W-:-:S04]  /*0480*/  LOP3.LUT R12, R12, 0x40, RZ, 0xc0, !PT ;  /* 0x000000400c0c7812 */ /* 0x000fc800078ec0ff */
[----:B0-----:R-:W-:-:S05]  /*0490*/  IADD3 R28, P0, PT, R12, UR6, RZ ;  /* 0x000000060c1c7c10 */ /* 0x001fca000ff1e0ff */
[----:B------:R-:W-:-:S05]  /*04a0*/  IMAD.X R29, RZ, RZ, UR7, P0 ;  /* 0x00000007ff1d7e24 */ /* 0x000fca00080e06ff */
[----:B------:R-:W2:Y:S04]  /*04b0*/  LDG.E.128.CONSTANT R12, desc[UR4][R28.64] ;  /* 0x000000041c0c7981 */ /* 0x000ea8000c1e9d00 */
[----:B------:R-:W3:Y:S04]  /*04c0*/  LDG.E.128.CONSTANT R16, desc[UR4][R28.64+0x10] ;  /* 0x000010041c107981 */ /* 0x000ee8000c1e9d00 */
[----:B------:R-:W4:Y:S01]  /*04d0*/  LDG.E.128.CONSTANT R20, desc[UR4][R28.64+0x20] ;  /* 0x000020041c147981 */ /* 0x000f22000c1e9d00 */
[----:B------:R-:W-:Y:S01]  /*04e0*/  LOP3.LUT R24, R0, 0x1, RZ, 0xc0, !PT ;  /* 0x0000000100187812 */ /* 0x000fe200078ec0ff */
[----:B------:R-:W-:Y:S01]  /*04f0*/  IMAD.MOV.U32 R26, RZ, RZ, 0x20fd8164 ;  /* 0x20fd8164ff1a7424 */ /* 0x000fe200078e00ff */
[----:B------:R-:W-:Y:S01]  /*0500*/  DSETP.NEU.AND P1, PT, |R2|, +INF , PT ;  /* 0x7ff000000200742a */ /* 0x000fe20003f2d200 */
[----:B------:R-:W-:Y:S01]  /*0510*/  BSSY.RECONVERGENT B0, `(.L_x_77) ;  /* 0x000002e000007945 */ /* 0x000fe20003800200 */
        /* <DEDUP_REMOVED lines=12> */
[----:B------:R-:W-:Y:S02]  /*05e0*/  DFMA R12, R24, R12, 1 ;  /* 0x3ff00000180c742b */ /* 0x000fe4000000000c */
[----:B------:R-:W-:-:S08]  /*05f0*/  @!P1 DMUL R24, RZ, R2 ;  /* 0x00000002ff189228 */ /* 0x000fd00000000000 */
[----:B------:R-:W-:Y:S02]  /*0600*/  FSEL R12, R12, R10, !P0 ;  /* 0x0000000a0c0c7208 */ /* 0x000fe40004000000 */
[----:B------:R-:W-:Y:S02]  /*0610*/  FSEL R13, R13, R11, !P0 ;  /* 0x0000000b0d0d7208 */ /* 0x000fe40004000000 */
[----:B------:R-:W-:Y:S01]  /*0620*/  LOP3.LUT P0, RZ, R0, 0x2, RZ, 0xc0, !PT ;  /* 0x0000000200ff7812 */ /* 0x000fe2000780c0ff */
[----:B------:R-:W-:-:S03]  /*0630*/  @!P1 IMAD.MOV.U32 R0, RZ, RZ, RZ ;  /* 0x000000ffff009224 */ /* 0x000fc600078e00ff */
        /* <DEDUP_REMOVED lines=27> */
.L_x_78:
[----:B------:R-:W-:Y:S05]  /*07f0*/  BSYNC.RECONVERGENT B0 ;  /* 0x0000000000007941 */ /* 0x000fea0003800200 */
.L_x_77:
        /* <DEDUP_REMOVED lines=29> */
[-C--:B-----5:R-:W-:Y:S02]  /*09d0*/  DMUL R12, R6, R2.reuse ;  /* 0x00000002060c7228 */ /* 0x0a0fe40000000000 */
[----:B------:R-:W-:-:S06]  /*09e0*/  DMUL R2, R4, R2 ;  /* 0x0000000204027228 */ /* 0x000fcc0000000000 */
[-C--:B------:R-:W-:Y:S02]  /*09f0*/  DFMA R4, R4, R10.reuse, -R12 ;  /* 0x0000000a0404722b */ /* 0x080fe4000000080c */
[----:B------:R-:W-:-:S07]  /*0a00*/  DFMA R6, R6, R10, R2 ;  /* 0x0000000a0606722b */ /* 0x000fce0000000002 */
[----:B------:R-:W-:Y:S01]  /*0a10*/  STG.E.128 desc[UR4][R8.64], R4 ;  /* 0x0000000408007986 */ /* 0x000fe2000c101d04 */
[----:B------:R-:W-:Y:S05]  /*0a20*/  EXIT ;  /* 0x000000000000794d */ /* 0x000fea0003800000 */
        .type           $_Z24kernel_apply_index_phaseP7double2iid$__internal_trig_reduction_slowpathd,@function
        .size           $_Z24kernel_apply_index_phaseP7double2iid$__internal_trig_reduction_slowpathd,(.L_x_260 - $_Z24kernel_apply_index_phaseP7double2iid$__internal_trig_reduction_slowpathd)
$_Z24kernel_apply_index_phaseP7double2iid$__internal_trig_reduction_slowpathd:
[----:B------:R-:W-:Y:S01]  /*0a30*/  SHF.R.U32.HI R20, RZ, 0x14, R22 ;  /* 0x00000014ff147819 */ /* 0x000fe20000011616 */
[----:B------:R-:W-:-:S03]  /*0a40*/  IMAD.MOV.U32 R12, RZ, RZ, RZ ;  /* 0x000000ffff0c7224 */ /* 0x000fc600078e00ff */
        /* <DEDUP_REMOVED lines=18> */
[----:B------:R-:W-:Y:S01]  /*0b70*/  IMAD.MOV.U32 R0, RZ, RZ, R14 ;  /* 0x000000ffff007224 */ /* 0x000fe200078e000e */
[----:B------:R-:W-:Y:S01]  /*0b80*/  CS2R R16, SRZ ;  /* 0x0000000000107805 */ /* 0x000fe2000001ff00 */
[----:B------:R-:W-:Y:S01]  /*0b90*/  IMAD.MOV.U32 R25, RZ, RZ, RZ ;  /* 0x000000ffff197224 */ /* 0x000fe200078e00ff */
[----:B------:R-:W-:-:S07]  /*0ba0*/  LOP3.LUT R27, R27, 0x80000000, RZ, 0xfc, !PT ;  /* 0x800000001b1b7812 */ /* 0x000fce00078efcff */
.L_x_83:
        /* <DEDUP_REMOVED lines=8> */
[C---:B------:R-:W-:Y:S02]  /*0c30*/  IMAD R29, R14.reuse, R27, RZ ;  /* 0x0000001b0e1d7224 */ /* 0x040fe400078e02ff */
[----:B------:R-:W-:Y:S02]  /*0c40*/  IMAD R26, R15, R19, RZ ;  /* 0x000000130f1a7224 */ /* 0x000fe400078e02ff */
[----:B------:R-:W-:Y:S01]  /*0c50*/  IMAD.HI.U32 R28, R14, R27, RZ ;  /* 0x0000001b0e1c7227 */ /* 0x000fe200078e00ff */
[----:B------:R-:W-:-:S03]  /*0c60*/  IADD3 R17, P0, PT, R29, R17, RZ ;  /* 0x000000111d117210 */ /* 0x000fc60007f1e0ff */
[----:B------:R-:W-:Y:S01]  /*0c70*/  IMAD.X R28, RZ, RZ, R28, P2 ;  /* 0x000000ffff1c7224 */ /* 0x000fe200010e061c */
[----:B------:R-:W-:Y:S01]  /*0c80*/  IADD3 R17, P1, PT, R26, R17, RZ ;  /* 0x000000111a117210 */ /* 0x000fe20007f3e0ff */
[----:B------:R-:W-:-:S04]  /*0c90*/  IMAD.HI.U32 R26, R15, R19, RZ ;  /* 0x000000130f1a7227 */ /* 0x000fc800078e00ff */
[----:B------:R-:W-:Y:S01]  /*0ca0*/  IMAD.HI.U32 R14, R15, R27, RZ ;  /* 0x0000001b0f0e7227 */ /* 0x000fe200078e00ff */
[----:B------:R-:W-:-:S03]  /*0cb0*/  IADD3.X R26, P0, PT, R26, R28, RZ, P0, !PT ;  /* 0x0000001c1a1a7210 */ /* 0x000fc6000071e4ff */
[----:B------:R-:W-:Y:S02]  /*0cc0*/  IMAD R15, R15, R27, RZ ;  /* 0x0000001b0f0f7224 */ /* 0x000fe400078e02ff */
[----:B------:R-:W-:Y:S01]  /*0cd0*/  IMAD.X R14, RZ, RZ, R14, P0 ;  /* 0x000000ffff0e7224 */ /* 0x000fe200000e060e */
[----:B------:R-:W-:Y:S01]  /*0ce0*/  ISETP.NE.AND P0, PT, R23, -0xf, PT ;  /* 0xfffffff11700780c */ /* 0x000fe20003f05270 */
[----:B------:R-:W-:Y:S01]  /*0cf0*/  IMAD R29, R25, 0x8, R1 ;  /* 0x00000008191d7824 */ /* 0x000fe200078e0201 */
[----:B------:R-:W-:Y:S01]  /*0d00*/  IADD3.X R26, P1, PT, R15, R26, RZ, P1, !PT ;  /* 0x0000001a0f1a7210 */ /* 0x000fe20000f3e4ff */
[----:B------:R-:W-:-:S03]  /*0d10*/  VIADD R25, R25, 0x1 ;  /* 0x0000000119197836 */ /* 0x000fc60000000000 */
[----:B------:R0:W-:Y:S02]  /*0d20*/  STL.64 [R29], R16 ;  /* 0x000000101d007387 */ /* 0x0001e40000100a00 */
[----:B0-----:R-:W-:Y:S02]  /*0d30*/  IMAD.X R17, RZ, RZ, R14, P1 ;  /* 0x000000ffff117224 */ /* 0x001fe400008e060e */
[----:B------:R-:W-:-:S03]  /*0d40*/  IMAD.MOV.U32 R16, RZ, RZ, R26 ;  /* 0x000000ffff107224 */ /* 0x000fc600078e001a */
[----:B------:R-:W-:Y:S05]  /*0d50*/  @P0 BRA `(.L_x_83) ;  /* 0xfffffffc00940947 */ /* 0x000fea000383ffff */
[----:B------:R-:W-:Y:S05]  /*0d60*/  BSYNC.RECONVERGENT B3 ;  /* 0x0000000000037941 */ /* 0x000fea0003800200 */
.L_x_82:
[----:B------:R-:W-:-:S07]  /*0d70*/  IMAD.MOV.U32 R14, RZ, RZ, R18 ;  /* 0x000000ffff0e7224 */ /* 0x000fce00078e0012 */
.L_x_81:
[----:B------:R-:W-:Y:S05]  /*0d80*/  BSYNC.RECONVERGENT B2 ;  /* 0x0000000000027941 */ /* 0x000fea0003800200 */
.L_x_80:
        /* <DEDUP_REMOVED lines=40> */
[----:B------:R-:W-:Y:S02]  /*1010*/  ISETP.NE.U32.AND P1, PT, R0, RZ, PT ;  /* 0x000000ff0000720c */ /* 0x000fe40003f25070 */
[----:B------:R-:W-:Y:S02]  /*1020*/  SEL R21, R14, R19, P0 ;  /* 0x000000130e157207 */ /* 0x000fe40000000000 */
[----:B------:R-:W-:Y:S01]  /*1030*/  SEL R18, R17, R0, !P1 ;  /* 0x0000000011127207 */ /* 0x000fe20004800000 */
[----:B------:R-:W-:-:S05]  /*1040*/  @!P0 IMAD.MOV R16, RZ, RZ, -R16 ;  /* 0x000000ffff108224 */ /* 0x000fca00078e0a10 */
[----:B------:R-:W0:Y:S02]  /*1050*/  FLO.U32 R18, R18 ;  /* 0x0000001200127300 */ /* 0x000e2400000e0000 */
[C---:B0-----:R-:W-:Y:S02]  /*1060*/  IADD3 R20, PT, PT, -R18.reuse, 0x1f, RZ ;  /* 0x0000001f12147810 */ /* 0x041fe40007ffe1ff */
[----:B------:R-:W-:-:S03]  /*1070*/  IADD3 R15, PT, PT, -R18, 0x3f, RZ ;  /* 0x0000003f120f7810 */ /* 0x000fc60007ffe1ff */
[----:B------:R-:W-:-:S05]  /*1080*/  @P1 IMAD.MOV R15, RZ, RZ, R20 ;  /* 0x000000ffff0f1224 */ /* 0x000fca00078e0214 */
[----:B------:R-:W-:-:S13]  /*1090*/  ISETP.NE.AND P1, PT, R15, RZ, PT ;  /* 0x000000ff0f00720c */ /* 0x000fda0003f25270 */
[----:B------:R-:W-:Y:S05]  /*10a0*/  @!P1 BRA `(.L_x_85) ;  /* 0x0000000000289947 */ /* 0x000fea0003800000 */
[C---:B------:R-:W-:Y:S02]  /*10b0*/  LOP3.LUT R14, R15.reuse, 0x3f, RZ, 0xc0, !PT ;  /* 0x0000003f0f0e7812 */ /* 0x040fe400078ec0ff */
        /* <DEDUP_REMOVED lines=9> */
.L_x_85:
[----:B------:R-:W-:Y:S05]  /*1150*/  BSYNC.RECONVERGENT B2 ;  /* 0x0000000000027941 */ /* 0x000fea0003800200 */
.L_x_84:
        /* <DEDUP_REMOVED lines=36> */
.L_x_79:
[----:B------:R-:W-:Y:S02]  /*13a0*/  IMAD.MOV.U32 R25, RZ, RZ, 0x0 ;  /* 0x00000000ff197424 */ /* 0x000fe400078e00ff */
[----:B------:R-:W-:Y:S02]  /*13b0*/  IMAD.MOV.U32 R14, RZ, RZ, R12 ;  /* 0x000000ffff0e7224 */ /* 0x000fe400078e000c */
[----:B------:R-:W-:Y:S02]  /*13c0*/  IMAD.MOV.U32 R12, RZ, RZ, R0 ;  /* 0x000000ffff0c7224 */ /* 0x000fe400078e0000 */
[----:B------:R-:W-:Y:S01]  /*13d0*/  IMAD.MOV.U32 R13, RZ, RZ, R22 ;  /* 0x000000ffff0d7224 */ /* 0x000fe200078e0016 */
[----:B------:R-:W-:Y:S06]  /*13e0*/  RET.REL.NODEC R24 `(_Z24kernel_apply_index_phaseP7double2iid) ;  /* 0xffffffec18047950 */ /* 0x000fec0003c3ffff */
.L_x_86:
        /* <DEDUP_REMOVED lines=9> */
.L_x_260:


//--------------------- .text._Z19kernel_apply_scalarP7double2id --------------------------
	.section	.text._Z19kernel_apply_scalarP7double2id,"ax",@progbits
	.align	128
        .global         _Z19kernel_apply_scalarP7double2id
        .type           _Z19kernel_apply_scalarP7double2id,@function
        .size           _Z19kernel_apply_scalarP7double2id,(.L_x_280 - _Z19kernel_apply_scalarP7double2id)
        .other          _Z19kernel_apply_scalarP7double2id,@"STO_CUDA_ENTRY STV_DEFAULT"
_Z19kernel_apply_scalarP7double2id:
.text._Z19kernel_apply_scalarP7double2id:
[----:B------:R-:W-:Y:S01]  /*0000*/  LDC R1, c[0x0][0x37c] ;  /* 0x0000df00ff017b82 */ /* 0x000fe20000000800 */
[----:B------:R-:W0:Y:S07]  /*0010*/  S2R R0, SR_TID.X ;  /* 0x0000000000007919 */ /* 0x000e2e0000002100 */
[----:B------:R-:W0:Y:S01]  /*0020*/  S2UR UR4, SR_CTAID.X ;  /* 0x00000000000479c3 */ /* 0x000e220000002500 */
[----:B------:R-:W1:Y:S07]  /*0030*/  LDCU UR5, c[0x0][0x388] ;  /* 0x00007100ff0577ac */ /* 0x000e6e0008000800 */
[----:B------:R-:W0:Y:S02]  /*0040*/  LDC R5, c[0x0][0x360] ;  /* 0x0000d800ff057b82 */ /* 0x000e240000000800 */
[----:B0-----:R-:W-:-:S05]  /*0050*/  IMAD R5, R5, UR4, R0 ;  /* 0x0000000405057c24 */ /* 0x001fca000f8e0200 */
[----:B-1----:R-:W-:-:S13]  /*0060*/  ISETP.GE.AND P0, PT, R5, UR5, PT ;  /* 0x0000000505007c0c */ /* 0x002fda000bf06270 */
[----:B------:R-:W-:Y:S05]  /*0070*/  @P0 EXIT ;  /* 0x000000000000094d */ /* 0x000fea0003800000 */
[----:B------:R-:W0:Y:S01]  /*0080*/  LDC.64 R2, c[0x0][0x380] ;  /* 0x0000e000ff027b82 */ /* 0x000e220000000a00 */
[----:B------:R-:W1:Y:S01]  /*0090*/  LDCU.64 UR4, c[0x0][0x358] ;  /* 0x00006b00ff0477ac */ /* 0x000e620008000a00 */
[----:B------:R-:W2:Y:S01]  /*00a0*/  LDCU.64 UR6, c[0x0][0x390] ;  /* 0x00007200ff0677ac */ /* 0x000ea20008000a00 */
[----:B0-----:R-:W-:-:S05]  /*00b0*/  IMAD.WIDE R2, R5, 0x10, R2 ;  /* 0x0000001005027825 */ /* 0x001fca00078e0202 */
[----:B-1----:R-:W2:Y:S02]  /*00c0*/  LDG.E.128 R4, desc[UR4][R2.64] ;  /* 0x0000000402047981 */ /* 0x002ea4000c1e1d00 */
[----:B--2---:R-:W-:Y:S02]  /*00d0*/  DMUL R4, R4, UR6 ;  /* 0x0000000604047c28 */ /* 0x004fe40008000000 */
[----:B------:R-:W-:-:S07]  /*00e0*/  DMUL R6, R6, UR6 ;  /* 0x0000000606067c28 */ /* 0x000fce0008000000 */
[----:B------:R-:W-:Y:S01]  /*00f0*/  STG.E.128 desc[UR4][R2.64], R4 ;  /* 0x0000000402007986 */ /* 0x000fe2000c101d04 */
[----:B------:R-:W-:Y:S05]  /*0100*/  EXIT ;  /* 0x000000000000794d */ /* 0x000fea0003800000 */
.L_x_87:
        /* <DEDUP_REMOVED lines=15> */
.L_x_280:


//--------------------- .text._Z15kernel_hadamardP7double2iiii --------------------------
	.section	.text._Z15kernel_hadamardP7double2iiii,"ax",@progbits
	.align	128
        .global         _Z15kernel_hadamardP7double2iiii
        .type           _Z15kernel_hadamardP7double2iiii,@function
        .size           _Z15kernel_hadamardP7double2iiii,(.L_x_281 - _Z15kernel_hadamardP7double2iiii)
        .other          _Z15kernel_hadamardP7double2iiii,@"STO_CUDA_ENTRY STV_DEFAULT"
_Z15kernel_hadamardP7double2iiii:
.text._Z15kernel_hadamardP7double2iiii:
[----:B------:R-:W-:Y:S08]  /*0000*/  LDC R1, c[0x0][0x37c] ;  /* 0x0000df00ff017b82 */ /* 0x000ff00000000800 */
[----:B------:R-:W0:Y:S08]  /*0010*/  LDC.64 R2, c[0x0][0x388] ;  /* 0x0000e200ff027b82 */ /* 0x000e300000000a00 */
[----:B------:R-:W1:Y:S01]  /*0020*/  S2UR UR4, SR_CTAID.X ;  /* 0x00000000000479c3 */ /* 0x000e620000002500 */
[----:B0-----:R-:W-:Y:S01]  /*0030*/  IMAD.SHL.U32 R7, R3, 0x2, RZ ;  /* 0x0000000203077824 */ /* 0x001fe200078e00ff */
[----:B------:R-:W-:-:S04]  /*0040*/  IABS R8, R2 ;  /* 0x0000000200087213 */ /* 0x000fc80000000000 */
[-C--:B------:R-:W-:Y:S02]  /*0050*/  IABS R11, R7.reuse ;  /* 0x00000007000b7213 */ /* 0x080fe40000000000 */
[----:B------:R-:W-:Y:S02]  /*0060*/  IABS R10, R7 ;  /* 0x00000007000a7213 */ /* 0x000fe40000000000 */
[----:B------:R-:W0:Y:S01]  /*0070*/  I2F.RP R0, R11 ;  /* 0x0000000b00007306 */ /* 0x000e220000209400 */
[----:B------:R-:W-:-:S04]  /*0080*/  LOP3.LUT R2, R7, R2, RZ, 0x3c, !PT ;  /* 0x0000000207027212 */ /* 0x000fc800078e3cff */
[----:B------:R-:W-:-:S03]  /*0090*/  ISETP.GE.AND P1, PT, R2, RZ, PT ;  /* 0x000000ff0200720c */ /* 0x000fc60003f26270 */
[----:B0-----:R-:W0:Y:S02]  /*00a0*/  MUFU.RCP R0, R0 ;  /* 0x0000000000007308 */ /* 0x001e240000001000 */
[----:B0-----:R-:W-:Y:S01]  /*00b0*/  VIADD R4, R0, 0xffffffe ;  /* 0x0ffffffe00047836 */ /* 0x001fe20000000000 */
[----:B------:R-:W-:-:S05]  /*00c0*/  IADD3 R0, PT, PT, RZ, -R10, RZ ;  /* 0x8000000aff007210 */ /* 0x000fca0007ffe0ff */
[----:B------:R0:W2:Y:S02]  /*00d0*/  F2I.FTZ.U32.TRUNC.NTZ R5, R4 ;  /* 0x0000000400057305 */ /* 0x0000a4000021f000 */
[----:B0-----:R-:W-:Y:S01]  /*00e0*/  IMAD.MOV.U32 R4, RZ, RZ, RZ ;  /* 0x000000ffff047224 */ /* 0x001fe200078e00ff */
[----:B--2---:R-:W-:-:S05]  /*00f0*/  IADD3 R6, PT, PT, RZ, -R5, RZ ;  /* 0x80000005ff067210 */ /* 0x004fca0007ffe0ff */
[----:B------:R-:W-:Y:S02]  /*0100*/  IMAD R9, R6, R11, RZ ;  /* 0x0000000b06097224 */ /* 0x000fe400078e02ff */
[----:B------:R-:W-:Y:S02]  /*0110*/  IMAD.MOV.U32 R6, RZ, RZ, R8 ;  /* 0x000000ffff067224 */ /* 0x000fe400078e0008 */
[----:B------:R-:W-:Y:S02]  /*0120*/  IMAD.HI.U32 R5, R5, R9, R4 ;  /* 0x0000000905057227 */ /* 0x000fe400078e0004 */
[----:B------:R-:W1:Y:S04]  /*0130*/  S2R R9, SR_TID.X ;  /* 0x0000000000097919 */ /* 0x000e680000002100 */
[----:B------:R-:W-:-:S04]  /*0140*/  IMAD.HI.U32 R5, R5, R6, RZ ;  /* 0x0000000605057227 */ /* 0x000fc800078e00ff */
[----:B------:R-:W-:-:S05]  /*0150*/  IMAD R0, R5, R0, R6 ;  /* 0x0000000005007224 */ /* 0x000fca00078e0206 */
[----:B------:R-:W-:-:S13]  /*0160*/  ISETP.GT.U32.AND P2, PT, R11, R0, PT ;  /* 0x000000000b00720c */ /* 0x000fda0003f44070 */
[----:B------:R-:W-:Y:S02]  /*0170*/  @!P2 IMAD.IADD R0, R0, 0x1, -R11 ;  /* 0x000000010000a824 */ /* 0x000fe400078e0a0b */
[----:B------:R-:W-:Y:S01]  /*0180*/  @!P2 VIADD R5, R5, 0x1 ;  /* 0x000000010505a836 */ /* 0x000fe20000000000 */
[----:B------:R-:W-:Y:S02]  /*0190*/  ISETP.NE.AND P2, PT, R7, RZ, PT ;  /* 0x000000ff0700720c */ /* 0x000fe40003f45270 */
[----:B------:R-:W-:Y:S02]  /*01a0*/  ISETP.GE.U32.AND P0, PT, R0, R11, PT ;  /* 0x0000000b0000720c */ /* 0x000fe40003f06070 */
[----:B------:R-:W1:Y:S11]  /*01b0*/  LDC R0, c[0x0][0x360] ;  /* 0x0000d800ff007b82 */ /* 0x000e760000000800 */
[----:B------:R-:W-:-:S05]  /*01c0*/  @P0 IADD3 R5, PT, PT, R5, 0x1, RZ ;  /* 0x0000000105050810 */ /* 0x000fca0007ffe0ff */
[----:B------:R-:W-:Y:S01]  /*01d0*/  @!P1 IMAD.MOV R5, RZ, RZ, -R5 ;  /* 0x000000ffff059224 */ /* 0x000fe200078e0a05 */
[----:B------:R-:W-:-:S05]  /*01e0*/  @!P2 LOP3.LUT R5, RZ, R7, RZ, 0x33, !PT ;  /* 0x00000007ff05a212 */ /* 0x000fca00078e33ff */
[----:B------:R-:W-:Y:S02]  /*01f0*/  IMAD R5, R5, R3, RZ ;  /* 0x0000000305057224 */ /* 0x000fe400078e02ff */
[----:B-1----:R-:W-:-:S05]  /*0200*/  IMAD R0, R0, UR4, R9 ;  /* 0x0000000400007c24 */ /* 0x002fca000f8e0209 */
[----:B------:R-:W-:-:S13]  /*0210*/  ISETP.GE.AND P0, PT, R0, R5, PT ;  /* 0x000000050000720c */ /* 0x000fda0003f06270 */
[----:B------:R-:W-:Y:S05]  /*0220*/  @P0 EXIT ;  /* 0x000000000000094d */ /* 0x000fea0003800000 */
[----:B------:R-:W-:Y:S01]  /*0230*/  IABS R10, R3 ;  /* 0x00000003000a7213 */ /* 0x000fe20000000000 */
[----:B------:R-:W0:Y:S01]  /*0240*/  LDCU.64 UR4, c[0x0][0x390] ;  /* 0x00007200ff0477ac */ /* 0x000e220008000a00 */
[----:B------:R-:W-:Y:S01]  /*0250*/  IMAD.MOV.U32 R2, RZ, RZ, 0x1 ;  /* 0x00000001ff027424 */ /* 0x000fe200078e00ff */
[----:B------:R-:W-:Y:S01]  /*0260*/  IABS R9, R0 ;  /* 0x0000000000097213 */ /* 0x000fe20000000000 */
[----:B------:R-:W1:Y:S01]  /*0270*/  I2F.RP R6, R10 ;  /* 0x0000000a00067306 */ /* 0x000e620000209400 */
[----:B------:R-:W2:Y:S07]  /*0280*/  LDC.64 R12, c[0x0][0x380] ;  /* 0x0000e000ff0c7b82 */ /* 0x000eae0000000a00 */
[----:B-1----:R-:W1:Y:S01]  /*0290*/  MUFU.RCP R6, R6 ;  /* 0x0000000600067308 */ /* 0x002e620000001000 */
[----:B0-----:R-:W-:-:S04]  /*02a0*/  ULOP3.LUT UR4, URZ, UR4, URZ, 0x33, !UPT ;  /* 0x00000004ff047292 */ /* 0x001fc8000f8e33ff */
[----:B------:R-:W-:-:S06]  /*02b0*/  UIADD3 UR4, UPT, UPT, UR4, UR5, URZ ;  /* 0x0000000504047290 */ /* 0x000fcc000fffe0ff */
[----:B------:R-:W-:-:S04]  /*02c0*/  SHF.L.U32 R2, R2, UR4, RZ ;  /* 0x0000000402027c19 */ /* 0x000fc800080006ff */
[----:B------:R-:W-:Y:S01]  /*02d0*/  IABS R11, R2 ;  /* 0x00000002000b7213 */ /* 0x000fe20000000000 */
[----:B------:R-:W0:Y:S01]  /*02e0*/  LDCU.64 UR4, c[0x0][0x358] ;  /* 0x00006b00ff0477ac */ /* 0x000e220008000a00 */
[----:B-1----:R-:W-:Y:S01]  /*02f0*/  VIADD R4, R6, 0xffffffe ;  /* 0x0ffffffe06047836 */ /* 0x002fe20000000000 */
[----:B------:R-:W-:-:S03]  /*0300*/  LOP3.LUT R6, R0, R3, RZ, 0x3c, !PT ;  /* 0x0000000300067212 */ /* 0x000fc600078e3cff */
[----:B------:R1:W3:Y:S01]  /*0310*/  F2I.FTZ.U32.TRUNC.NTZ R5, R4 ;  /* 0x0000000400057305 */ /* 0x0002e2000021f000 */
[----:B------:R-:W-:Y:S01]  /*0320*/  ISETP.GE.AND P1, PT, R6, RZ, PT ;  /* 0x000000ff0600720c */ /* 0x000fe20003f26270 */
[----:B-1----:R-:W-:Y:S01]  /*0330*/  IMAD.MOV.U32 R4, RZ, RZ, RZ ;  /* 0x000000ffff047224 */ /* 0x002fe200078e00ff */
[----:B---3--:R-:W-:-:S05]  /*0340*/  IADD3 R7, PT, PT, RZ, -R5, RZ ;  /* 0x80000005ff077210 */ /* 0x008fca0007ffe0ff */
[----:B------:R-:W-:-:S04]  /*0350*/  IMAD R7, R7, R10, RZ ;  /* 0x0000000a07077224 */ /* 0x000fc800078e02ff */
[----:B------:R-:W-:Y:S02]  /*0360*/  IMAD.HI.U32 R4, R5, R7, R4 ;  /* 0x0000000705047227 */ /* 0x000fe400078e0004 */
[----:B------:R-:W1:Y:S04]  /*0370*/  I2F.RP R7, R11 ;  /* 0x0000000b00077306 */ /* 0x000e680000209400 */
[----:B------:R-:W-:-:S05]  /*0380*/  IMAD.HI.U32 R4, R4, R9, RZ ;  /* 0x0000000904047227 */ /* 0x000fca00078e00ff */
[----:B------:R-:W-:-:S05]  /*0390*/  IADD3 R5, PT, PT, -R4, RZ, RZ ;  /* 0x000000ff04057210 */ /* 0x000fca0007ffe1ff */
[C---:B------:R-:W-:Y:S01]  /*03a0*/  IMAD R5, R10.reuse, R5, R9 ;  /* 0x000000050a057224 */ /* 0x040fe200078e0209 */
[----:B-1----:R-:W1:Y:S04]  /*03b0*/  MUFU.RCP R7, R7 ;  /* 0x0000000700077308 */ /* 0x002e680000001000 */
[----:B------:R-:W-:-:S13]  /*03c0*/  ISETP.GT.U32.AND P2, PT, R10, R5, PT ;  /* 0x000000050a00720c */ /* 0x000fda0003f44070 */
[----:B------:R-:W-:Y:S01]  /*03d0*/  @!P2 IMAD.IADD R5, R5, 0x1, -R10 ;  /* 0x000000010505a824 */ /* 0x000fe200078e0a0a */
[----:B-1----:R-:W-:Y:S01]  /*03e0*/  IADD3 R8, PT, PT, R7, 0xffffffe, RZ ;  /* 0x0ffffffe07087810 */ /* 0x002fe20007ffe0ff */
[----:B------:R-:W-:Y:S01]  /*03f0*/  @!P2 VIADD R4, R4, 0x1 ;  /* 0x000000010404a836 */ /* 0x000fe20000000000 */
[----:B------:R-:W-:Y:S02]  /*0400*/  ISETP.NE.AND P2, PT, R3, RZ, PT ;  /* 0x000000ff0300720c */ /* 0x000fe40003f45270 */
[----:B------:R-:W-:Y:S02]  /*0410*/  ISETP.GE.U32.AND P0, PT, R5, R10, PT ;  /* 0x0000000a0500720c */ /* 0x000fe40003f06070 */
[----:B------:R-:W1:Y:S01]  /*0420*/  F2I.FTZ.U32.TRUNC.NTZ R5, R8 ;  /* 0x0000000800057305 */ /* 0x000e62000021f000 */
[----:B------:R-:W-:-:S04]  /*0430*/  IABS R10, R2 ;  /* 0x00000002000a7213 */ /* 0x000fc80000000000 */
[----:B------:R-:W-:-:S06]  /*0440*/  IADD3 R10, PT, PT, RZ, -R10, RZ ;  /* 0x8000000aff0a7210 */ /* 0x000fcc0007ffe0ff */
[----:B------:R-:W-:-:S05]  /*0450*/  @P0 IADD3 R4, PT, PT, R4, 0x1, RZ ;  /* 0x0000000104040810 */ /* 0x000fca0007ffe0ff */
[----:B------:R-:W-:Y:S01]  /*0460*/  IMAD.MOV.U32 R9, RZ, RZ, R4 ;  /* 0x000000ffff097224 */ /* 0x000fe200078e0004 */
[----:B-1----:R-:W-:-:S03]  /*0470*/  IADD3 R4, PT, PT, RZ, -R5, RZ ;  /* 0x80000005ff047210 */ /* 0x002fc60007ffe0ff */
[----:B------:R-:W-:Y:S01]  /*0480*/  @!P1 IMAD.MOV R9, RZ, RZ, -R9 ;  /* 0x000000ffff099224 */ /* 0x000fe200078e0a09 */
[----:B------:R-:W-:Y:S01]  /*0490*/  @!P2 LOP3.LUT R9, RZ, R3, RZ, 0x33, !PT ;  /* 0x00000003ff09a212 */ /* 0x000fe200078e33ff */
[----:B------:R-:W-:Y:S02]  /*04a0*/  IMAD R7, R4, R11, RZ ;  /* 0x0000000b04077224 */ /* 0x000fe400078e02ff */
[----:B------:R-:W-:Y:S01]  /*04b0*/  IMAD.MOV.U32 R4, RZ, RZ, RZ ;  /* 0x000000ffff047224 */ /* 0x000fe200078e00ff */
[----:B------:R-:W-:Y:S02]  /*04c0*/  IABS R6, R9 ;  /* 0x0000000900067213 */ /* 0x000fe40000000000 */
[----:B------:R-:W-:Y:S01]  /*04d0*/  ISETP.GE.AND P2, PT, R9, RZ, PT ;  /* 0x000000ff0900720c */ /* 0x000fe20003f46270 */
[----:B------:R-:W-:Y:S01]  /*04e0*/  IMAD.HI.U32 R4, R5, R7, R4 ;  /* 0x0000000705047227 */ /* 0x000fe200078e0004 */
[----:B------:R-:W-:-:S03]  /*04f0*/  MOV R5, R6 ;  /* 0x0000000600057202 */ /* 0x000fc60000000f00 */
[----:B------:R-:W-:Y:S02]  /*0500*/  IMAD.MOV.U32 R6, RZ, RZ, R10 ;  /* 0x000000ffff067224 */ /* 0x000fe400078e000a */
[----:B------:R-:W-:-:S04]  /*0510*/  IMAD.HI.U32 R4, R4, R5, RZ ;  /* 0x0000000504047227 */ /* 0x000fc800078e00ff */
[----:B------:R-:W-:Y:S01]  /*0520*/  IMAD R4, R4, R6, R5 ;  /* 0x0000000604047224 */ /* 0x000fe200078e0205 */
[----:B------:R-:W-:-:S04]  /*0530*/  IADD3 R6, PT, PT, -R9, RZ, RZ ;  /* 0x000000ff09067210 */ /* 0x000fc80007ffe1ff */
[----:B------:R-:W-:Y:S01]  /*0540*/  ISETP.GT.U32.AND P0, PT, R11, R4, PT ;  /* 0x000000040b00720c */ /* 0x000fe20003f04070 */
[----:B------:R-:W-:-:S12]  /*0550*/  IMAD R6, R3, R6, R0 ;  /* 0x0000000603067224 */ /* 0x000fd800078e0200 */
[----:B------:R-:W-:Y:S02]  /*0560*/  @!P0 IADD3 R4, PT, PT, R4, -R11, RZ ;  /* 0x8000000b04048210 */ /* 0x000fe40007ffe0ff */
[----:B------:R-:W-:Y:S02]  /*0570*/  ISETP.NE.AND P0, PT, R2, RZ, PT ;  /* 0x000000ff0200720c */ /* 0x000fe40003f05270 */
[----:B------:R-:W-:-:S13]  /*0580*/  ISETP.GT.U32.AND P1, PT, R11, R4, PT ;  /* 0x000000040b00720c */ /* 0x000fda0003f24070 */
[----:B------:R-:W-:-:S05]  /*0590*/  @!P1 IMAD.IADD R4, R4, 0x1, -R11 ;  /* 0x0000000104049824 */ /* 0x000fca00078e0a0b */
[----:B------:R-:W-:Y:S02]  /*05a0*/  @!P2 IADD3 R4, PT, PT, -R4, RZ, RZ ;  /* 0x000000ff0404a210 */ /* 0x000fe40007ffe1ff */
[----:B------:R-:W-:-:S05]  /*05b0*/  @!P0 LOP3.LUT R4, RZ, R2, RZ, 0x33, !PT ;  /* 0x00000002ff048212 */ /* 0x000fca00078e33ff */
[----:B------:R-:W-:-:S04]  /*05c0*/  IMAD.IADD R5, R9, 0x1, -R4 ;  /* 0x0000000109057824 */ /* 0x000fc800078e0a04 */
[----:B------:R-:W-:-:S05]  /*05d0*/  IMAD R5, R5, 0x2, R4 ;  /* 0x0000000205057824 */ /* 0x000fca00078e0204 */
[----:B------:R-:W-:Y:S01]  /*05e0*/  IADD3 R2, PT, PT, R2, R5, RZ ;  /* 0x0000000502027210 */ /* 0x000fe20007ffe0ff */
[----:B------:R-:W-:-:S04]  /*05f0*/  IMAD R5, R5, R3, R6 ;  /* 0x0000000305057224 */ /* 0x000fc800078e0206 */
[----:B------:R-:W-:Y:S02]  /*0600*/  IMAD R7, R2, R3, R6 ;  /* 0x0000000302077224 */ /* 0x000fe400078e0206 */
[----:B--2---:R-:W-:-:S04]  /*0610*/  IMAD.WIDE R2, R5, 0x10, R12 ;  /* 0x0000001005027825 */ /* 0x004fc800078e020c */
[----:B------:R-:W-:Y:S01]  /*0620*/  IMAD.WIDE R12, R7, 0x10, R12 ;  /* 0x00000010070c7825 */ /* 0x000fe200078e020c */
[----:B0-----:R-:W2:Y:S04]  /*0630*/  LDG.E.128 R8, desc[UR4][R2.64] ;  /* 0x0000000402087981 */ /* 0x001ea8000c1e1d00 */
[----:B------:R-:W2:Y:S01]  /*0640*/  LDG.E.128 R4, desc[UR4][R12.64] ;  /* 0x000000040c047981 */ /* 0x000ea2000c1e1d00 */
[----:B------:R-:W-:Y:S01]  /*0650*/  UMOV UR6, 0x667f3bcc ;  /* 0x667f3bcc00067882 */ /* 0x000fe20000000000 */
[----:B------:R-:W-:Y:S01]  /*0660*/  UMOV UR7, 0x3fe6a09e ;  /* 0x3fe6a09e00077882 */ /* 0x000fe20000000000 */
[C-C-:B--2---:R-:W-:Y:S02]  /*0670*/  DADD R14, R8.reuse, R4.reuse ;  /* 0x00000000080e7229 */ /* 0x144fe40000000004 */
[----:B------:R-:W-:-:S02]  /*0680*/  DADD R16, R8, -R4 ;  /* 0x0000000008107229 */ /* 0x000fc40000000804 */
[C-C-:B------:R-:W-:Y:S02]  /*0690*/  DADD R8, R10.reuse, R6.reuse ;  /* 0x000000000a087229 */ /* 0x140fe40000000006 */
[----:B------:R-:W-:Y:S02]  /*06a0*/  DADD R18, R10, -R6 ;  /* 0x000000000a127229 */ /* 0x000fe40000000806 */
[----:B------:R-:W-:Y:S02]  /*06b0*/  DMUL R4, R14, UR6 ;  /* 0x000000060e047c28 */ /* 0x000fe40008000000 */
[----:B------:R-:W-:Y:S02]  /*06c0*/  DMUL R16, R16, UR6 ;  /* 0x0000000610107c28 */ /* 0x000fe40008000000 */
[----:B------:R-:W-:Y:S02]  /*06d0*/  DMUL R6, R8, UR6 ;  /* 0x0000000608067c28 */ /* 0x000fe40008000000 */
[----:B------:R-:W-:-:S05]  /*06e0*/  DMUL R18, R18, UR6 ;  /* 0x0000000612127c28 */ /* 0x000fca0008000000 */
[----:B------:R-:W-:Y:S04]  /*06f0*/  STG.E.128 desc[UR4][R2.64], R4 ;  /* 0x0000000402007986 */ /* 0x000fe8000c101d04 */
[----:B------:R-:W-:Y:S01]  /*0700*/  STG.E.128 desc[UR4][R12.64], R16 ;  /* 0x000000100c007986 */ /* 0x000fe2000c101d04 */
[----:B------:R-:W-:Y:S05]  /*0710*/  EXIT ;  /* 0x000000000000794d */ /* 0x000fea0003800000 */
.L_x_88:
        /* <DEDUP_REMOVED lines=14> */
.L_x_281:


//--------------------- .text._Z21kernel_pauli_rotationP7double2iiiiid --------------------------
	.section	.text._Z21kernel_pauli_rotationP7double2iiiiid,"ax",@progbits
	.align	128
        .global         _Z21kernel_pauli_rotationP7double2iiiiid
        .type           _Z21kernel_pauli_rotationP7double2iiiiid,@function
        .size           _Z21kernel_pauli_rotationP7double2iiiiid,(.L_x_261 - _Z21kernel_pauli_rotationP7double2iiiiid)
        .other          _Z21kernel_pauli_rotationP7double2iiiiid,@"STO_CUDA_ENTRY STV_DEFAULT"
_Z21kernel_pauli_rotationP7double2iiiiid:
.text._Z21kernel_pauli_rotationP7double2iiiiid:
[----:B------:R-:W0:Y:S01]  /*0000*/  LDC R1, c[0x0][0x37c] ;  /* 0x0000df00ff017b82 */ /* 0x000e220000000800 */
[----:B------:R-:W1:Y:S07]  /*0010*/  S2R R0, SR_TID.X ;  /* 0x0000000000007919 */ /* 0x000e6e0000002100 */
[----:B------:R-:W1:Y:S01]  /*0020*/  S2UR UR5, SR_CTAID.X ;  /* 0x00000000000579c3 */ /* 0x000e620000002500 */
[----:B------:R-:W2:Y:S01]  /*0030*/  LDCU UR4, c[0x0][0x388] ;  /* 0x00007100ff0477ac */ /* 0x000ea20008000800 */
[----:B0-----:R-:W-:-:S06]  /*0040*/  VIADD R1, R1, 0xffffffd8 ;  /* 0xffffffd801017836 */ /* 0x001fcc0000000000 */
[----:B------:R-:W1:Y:S01]  /*0050*/  LDC R3, c[0x0][0x360] ;  /* 0x0000d800ff037b82 */ /* 0x000e620000000800 */
[----:B--2---:R-:W-:-:S04]  /*0060*/  ULEA.HI UR4, UR4, UR4, URZ, 0x1 ;  /* 0x0000000404047291 */ /* 0x004fc8000f8f08ff */
[----:B------:R-:W-:Y:S01]  /*0070*/  USHF.R.S32.HI UR4, URZ, 0x1, UR4 ;  /* 0x00000001ff047899 */ /* 0x000fe20008011404 */
[----:B-1----:R-:W-:-:S05]  /*0080*/  IMAD R3, R3, UR5, R0 ;  /* 0x0000000503037c24 */ /* 0x002fca000f8e0200 */
[----:B------:R-:W-:-:S13]  /*0090*/  ISETP.GE.AND P0, PT, R3, UR4, PT ;  /* 0x0000000403007c0c */ /* 0x000fda000bf06270 */
[----:B------:R-:W-:Y:S05]  /*00a0*/  @P0 EXIT ;  /* 0x000000000000094d */ /* 0x000fea0003800000 */
[----:B------:R-:W0:Y:S01]  /*00b0*/  LDC R0, c[0x0][0x38c] ;  /* 0x0000e300ff007b82 */ /* 0x000e220000000800 */
[----:B------:R-:W1:Y:S01]  /*00c0*/  LDCU.64 UR4, c[0x0][0x390] ;  /* 0x00007200ff0477ac */ /* 0x000e620008000a00 */
[----:B------:R-:W-:Y:S01]  /*00d0*/  IMAD.MOV.U32 R2, RZ, RZ, 0x1 ;  /* 0x00000001ff027424 */ /* 0x000fe200078e00ff */
[----:B------:R-:W-:-:S05]  /*00e0*/  IABS R9, R3 ;  /* 0x0000000300097213 */ /* 0x000fca0000000000 */
[----:B------:R-:W2:Y:S08]  /*00f0*/  LDC.64 R18, c[0x0][0x380] ;  /* 0x0000e000ff127b82 */ /* 0x000eb00000000a00 */
[----:B------:R-:W3:Y:S01]  /*0100*/  LDC.64 R20, c[0x0][0x3a0] ;  /* 0x0000e800ff147b82 */ /* 0x000ee20000000a00 */
[----:B-1----:R-:W-:-:S04]  /*0110*/  ULOP3.LUT UR4, URZ, UR4, URZ, 0x33, !UPT ;  /* 0x00000004ff047292 */ /* 0x002fc8000f8e33ff */
[----:B------:R-:W-:Y:S01]  /*0120*/  UIADD3 UR4, UPT, UPT, UR4, UR5, URZ ;  /* 0x0000000504047290 */ /* 0x000fe2000fffe0ff */
[----:B0-----:R-:W-:-:S04]  /*0130*/  IABS R10, R0 ;  /* 0x00000000000a7213 */ /* 0x001fc80000000000 */
[----:B------:R-:W0:Y:S01]  /*0140*/  I2F.RP R6, R10 ;  /* 0x0000000a00067306 */ /* 0x000e220000209400 */
[----:B------:R-:W-:-:S04]  /*0150*/  SHF.L.U32 R2, R2, UR4, RZ ;  /* 0x0000000402027c19 */ /* 0x000fc800080006ff */
[----:B------:R-:W-:Y:S01]  /*0160*/  IABS R11, R2 ;  /* 0x00000002000b7213 */ /* 0x000fe20000000000 */
[----:B------:R-:W1:Y:S02]  /*0170*/  LDCU.64 UR4, c[0x0][0x358] ;  /* 0x00006b00ff0477ac */ /* 0x000e640008000a00 */
[----:B0-----:R-:W0:Y:S02]  /*0180*/  MUFU.RCP R6, R6 ;  /* 0x0000000600067308 */ /* 0x001e240000001000 */
[----:B0-----:R-:W-:Y:S01]  /*0190*/  VIADD R4, R6, 0xffffffe ;  /* 0x0ffffffe06047836 */ /* 0x001fe20000000000 */
[----:B------:R-:W-:-:S05]  /*01a0*/  LOP3.LUT R6, R3, R0, RZ, 0x3c, !PT ;  /* 0x0000000003067212 */ /* 0x000fca00078e3cff */
[----:B------:R0:W4:Y:S01]  /*01b0*/  F2I.FTZ.U32.TRUNC.NTZ R5, R4 ;  /* 0x0000000400057305 */ /* 0x000122000021f000 */
[----:B------:R-:W-:Y:S01]  /*01c0*/  ISETP.GE.AND P2, PT, R6, RZ, PT ;  /* 0x000000ff0600720c */ /* 0x000fe20003f46270 */
[----:B0-----:R-:W-:Y:S02]  /*01d0*/  IMAD.MOV.U32 R4, RZ, RZ, RZ ;  /* 0x000000ffff047224 */ /* 0x001fe400078e00ff */
[----:B----4-:R-:W-:-:S04]  /*01e0*/  IMAD.MOV R7, RZ, RZ, -R5 ;  /* 0x000000ffff077224 */ /* 0x010fc800078e0a05 */
[----:B------:R-:W-:-:S04]  /*01f0*/  IMAD R7, R7, R10, RZ ;  /* 0x0000000a07077224 */ /* 0x000fc800078e02ff */
[----:B------:R-:W-:Y:S02]  /*0200*/  IMAD.HI.U32 R4, R5, R7, R4 ;  /* 0x0000000705047227 */ /* 0x000fe400078e0004 */
[----:B------:R-:W0:Y:S04]  /*0210*/  I2F.RP R7, R11 ;  /* 0x0000000b00077306 */ /* 0x000e280000209400 */
[----:B------:R-:W-:-:S04]  /*0220*/  IMAD.HI.U32 R4, R4, R9, RZ ;  /* 0x0000000904047227 */ /* 0x000fc800078e00ff */
[----:B------:R-:W-:-:S04]  /*0230*/  IMAD.MOV R5, RZ, RZ, -R4 ;  /* 0x000000ffff057224 */ /* 0x000fc800078e0a04 */
[C---:B------:R-:W-:Y:S01]  /*0240*/  IMAD R5, R10.reuse, R5, R9 ;  /* 0x000000050a057224 */ /* 0x040fe200078e0209 */
[----:B0-----:R-:W0:Y:S04]  /*0250*/  MUFU.RCP R7, R7 ;  /* 0x0000000700077308 */ /* 0x001e280000001000 */
[----:B------:R-:W-:-:S13]  /*0260*/  ISETP.GT.U32.AND P1, PT, R10, R5, PT ;  /* 0x000000050a00720c */ /* 0x000fda0003f24070 */
[----:B------:R-:W-:Y:S02]  /*0270*/  @!P1 IMAD.IADD R5, R5, 0x1, -R10 ;  /* 0x0000000105059824 */ /* 0x000fe400078e0a0a */
[----:B0-----:R-:W-:Y:S02]  /*0280*/  VIADD R8, R7, 0xffffffe ;  /* 0x0ffffffe07087836 */ /* 0x001fe40000000000 */
[----:B------:R-:W-:Y:S01]  /*0290*/  @!P1 VIADD R4, R4, 0x1 ;  /* 0x0000000104049836 */ /* 0x000fe20000000000 */
[----:B------:R-:W-:Y:S02]  /*02a0*/  ISETP.GE.U32.AND P0, PT, R5, R10, PT ;  /* 0x0000000a0500720c */ /* 0x000fe40003f06070 */
[----:B------:R-:W0:Y:S01]  /*02b0*/  F2I.FTZ.U32.TRUNC.NTZ R5, R8 ;  /* 0x0000000800057305 */ /* 0x000e22000021f000 */
[----:B------:R-:W-:Y:S02]  /*02c0*/  ISETP.NE.AND P1, PT, R0, RZ, PT ;  /* 0x000000ff0000720c */ /* 0x000fe40003f25270 */
[----:B------:R-:W-:-:S05]  /*02d0*/  IABS R10, R2 ;  /* 0x00000002000a7213 */ /* 0x000fca0000000000 */
[----:B------:R-:W-:-:S03]  /*02e0*/  IMAD.MOV R10, RZ, RZ, -R10 ;  /* 0x000000ffff0a7224 */ /* 0x000fc600078e0a0a */
[----:B------:R-:W-:-:S04]  /*02f0*/  @P0 VIADD R4, R4, 0x1 ;  /* 0x0000000104040836 */ /* 0x000fc80000000000 */
[----:B------:R-:W-:Y:S02]  /*0300*/  IMAD.MOV.U32 R9, RZ, RZ, R4 ;  /* 0x000000ffff097224 */ /* 0x000fe400078e0004 */
[----:B0-----:R-:W-:Y:S02]  /*0310*/  IMAD.MOV R4, RZ, RZ, -R5 ;  /* 0x000000ffff047224 */ /* 0x001fe400078e0a05 */
[----:B------:R-:W-:Y:S01]  /*0320*/  @!P2 IMAD.MOV R9, RZ, RZ, -R9 ;  /* 0x000000ffff09a224 */ /* 0x000fe200078e0a09 */
[----:B------:R-:W-:Y:S01]  /*0330*/  @!P1 LOP3.LUT R9, RZ, R0, RZ, 0x33, !PT ;  /* 0x00000000ff099212 */ /* 0x000fe200078e33ff */
[----:B------:R-:W-:Y:S02]  /*0340*/  IMAD R7, R4, R11, RZ ;  /* 0x0000000b04077224 */ /* 0x000fe400078e02ff */
[----:B------:R-:W-:Y:S01]  /*0350*/  IMAD.MOV.U32 R4, RZ, RZ, RZ ;  /* 0x000000ffff047224 */ /* 0x000fe200078e00ff */
[----:B------:R-:W-:Y:S02]  /*0360*/  IABS R6, R9 ;  /* 0x0000000900067213 */ /* 0x000fe40000000000 */
[----:B------:R-:W-:Y:S01]  /*0370*/  ISETP.GE.AND P2, PT, R9, RZ, PT ;  /* 0x000000ff0900720c */ /* 0x000fe20003f46270 */
[----:B------:R-:W-:-:S04]  /*0380*/  IMAD.HI.U32 R4, R5, R7, R4 ;  /* 0x0000000705047227 */ /* 0x000fc800078e0004 */
[----:B------:R-:W-:Y:S02]  /*0390*/  IMAD.MOV.U32 R5, RZ, RZ, R6 ;  /* 0x000000ffff057224 */ /* 0x000fe400078e0006 */
[----:B------:R-:W-:Y:S02]  /*03a0*/  IMAD.MOV.U32 R6, RZ, RZ, R10 ;  /* 0x000000ffff067224 */ /* 0x000fe400078e000a */
[----:B------:R-:W-:-:S04]  /*03b0*/  IMAD.HI.U32 R4, R4, R5, RZ ;  /* 0x0000000504047227 */ /* 0x000fc800078e00ff */
[----:B------:R-:W-:Y:S02]  /*03c0*/  IMAD R4, R4, R6, R5 ;  /* 0x0000000604047224 */ /* 0x000fe400078e0205 */
[----:B------:R-:W-:-:S03]  /*03d0*/  IMAD.MOV R6, RZ, RZ, -R9 ;  /* 0x000000ffff067224 */ /* 0x000fc600078e0a09 */
[----:B------:R-:W-:Y:S01]  /*03e0*/  ISETP.GT.U32.AND P0, PT, R11, R4, PT ;  /* 0x000000040b00720c */ /* 0x000fe20003f04070 */
[----:B------:R-:W-:-:S12]  /*03f0*/  IMAD R6, R0, R6, R3 ;  /* 0x0000000600067224 */ /* 0x000fd800078e0203 */
[----:B------:R-:W-:Y:S01]  /*0400*/  @!P0 IMAD.IADD R4, R4, 0x1, -R11 ;  /* 0x0000000104048824 */ /* 0x000fe200078e0a0b */
[----:B------:R-:W-:-:S04]  /*0410*/  ISETP.NE.AND P0, PT, R2, RZ, PT ;  /* 0x000000ff0200720c */ /* 0x000fc80003f05270 */
[----:B------:R-:W-:-:S13]  /*0420*/  ISETP.GT.U32.AND P1, PT, R11, R4, PT ;  /* 0x000000040b00720c */ /* 0x000fda0003f24070 */
[----:B------:R-:W-:-:S04]  /*0430*/  @!P1 IMAD.IADD R4, R4, 0x1, -R11 ;  /* 0x0000000104049824 */ /* 0x000fc800078e0a0b */
[----:B------:R-:W-:Y:S01]  /*0440*/  @!P2 IMAD.MOV R4, RZ, RZ, -R4 ;  /* 0x000000ffff04a224 */ /* 0x000fe200078e0a04 */
[----:B------:R-:W-:-:S05]  /*0450*/  @!P0 LOP3.LUT R4, RZ, R2, RZ, 0x33, !PT ;  /* 0x00000002ff048212 */ /* 0x000fca00078e33ff */
[----:B------:R-:W-:-:S04]  /*0460*/  IMAD.IADD R5, R9, 0x1, -R4 ;  /* 0x0000000109057824 */ /* 0x000fc800078e0a04 */
[----:B------:R-:W-:-:S04]  /*0470*/  IMAD R5, R5, 0x2, R4 ;  /* 0x0000000205057824 */ /* 0x000fc800078e0204 */
[----:B------:R-:W-:Y:S02]  /*0480*/  IMAD.IADD R3, R2, 0x1, R5 ;  /* 0x0000000102037824 */ /* 0x000fe400078e0205 */
[-CC-:B------:R-:W-:Y:S02]  /*0490*/  IMAD R17, R5, R0.reuse, R6.reuse ;  /* 0x0000000005117224 */ /* 0x180fe400078e0206 */
[----:B------:R-:W-:Y:S02]  /*04a0*/  IMAD R3, R3, R0, R6 ;  /* 0x0000000003037224 */ /* 0x000fe400078e0206 */
[----:B--2---:R-:W-:-:S04]  /*04b0*/  IMAD.WIDE R16, R17, 0x10, R18 ;  /* 0x0000001011107825 */ /* 0x004fc800078e0212 */
[----:B------:R-:W-:Y:S01]  /*04c0*/  IMAD.WIDE R18, R3, 0x10, R18 ;  /* 0x0000001003127825 */ /* 0x000fe200078e0212 */
[----:B-1----:R0:W5:Y:S04]  /*04d0*/  LDG.E.128 R12, desc[UR4][R16.64] ;  /* 0x00000004100c7981 */ /* 0x002168000c1e1d00 */
[----:B------:R0:W5:Y:S01]  /*04e0*/  LDG.E.128 R8, desc[UR4][R18.64] ;  /* 0x0000000412087981 */ /* 0x000162000c1e1d00 */
[----:B---3--:R-:W-:-:S08]  /*04f0*/  DMUL R20, R20, 0.5 ;  /* 0x3fe0000014147828 */ /* 0x008fd00000000000 */
[----:B------:R-:W-:-:S14]  /*0500*/  DSETP.NEU.AND P0, PT, |R20|, +INF , PT ;  /* 0x7ff000001400742a */ /* 0x000fdc0003f0d200 */
[----:B------:R-:W-:Y:S01]  /*0510*/  @!P0 DMUL R2, RZ, R20 ;  /* 0x00000014ff028228 */ /* 0x000fe20000000000 */
[----:B------:R-:W-:Y:S01]  /*0520*/  @!P0 IMAD.MOV.U32 R0, RZ, RZ, 0x1 ;  /* 0x00000001ff008424 */ /* 0x000fe200078e00ff */
[----:B0-----:R-:W-:Y:S09]  /*0530*/  @!P0 BRA `(.L_x_89) ;  /* 0x0000000000608947 */ /* 0x001ff20003800000 */
        /* <DEDUP_REMOVED lines=19> */
[----:B-----5:R-:W-:Y:S05]  /*0670*/  CALL.REL.NOINC `($_Z21kernel_pauli_rotationP7double2iiiiid$__internal_trig_reduction_slowpathd) ;  /* 0x0000000400ec7944 */ /* 0x020fea0003c00000 */
[----:B------:R-:W-:Y:S02]  /*0680*/  IMAD.MOV.U32 R0, RZ, RZ, R4 ;  /* 0x000000ffff007224 */ /* 0x000fe400078e0004 */
[----:B------:R-:W-:Y:S02]  /*0690*/  IMAD.MOV.U32 R2, RZ, RZ, R6 ;  /* 0x000000ffff027224 */ /* 0x000fe400078e0006 */
[----:B------:R-:W-:-:S07]  /*06a0*/  IMAD.MOV.U32 R3, RZ, RZ, R7 ;  /* 0x000000ffff037224 */ /* 0x000fce00078e0007 */
.L_x_90:
[----:B------:R-:W-:-:S07]  /*06b0*/  VIADD R0, R0, 0x1 ;  /* 0x0000000100007836 */ /* 0x000fce0000000000 */
.L_x_89:
        /* <DEDUP_REMOVED lines=10> */
[----:B------:R-:W-:-:S02]  /*0760*/  DSETP.NEU.AND P1, PT, |R20|, +INF , PT ;  /* 0x7ff000001400742a */ /* 0x000fc40003f2d200 */
        /* <DEDUP_REMOVED lines=14> */
[----:B------:R-:W-:Y:S01]  /*0850*/  FSEL R7, R5, R3, !P0 ;  /* 0x0000000305077208 */ /* 0x000fe20004000000 */
[----:B------:R-:W-:Y:S01]  /*0860*/  @!P1 DMUL R2, RZ, R20 ;  /* 0x00000014ff029228 */ /* 0x000fe20000000000 */
        /* <DEDUP_REMOVED lines=29> */
.L_x_91:
[----:B------:R-:W0:Y:S01]  /*0a40*/  LDCU.64 UR6, c[0x4][0x8] ;  /* 0x01000100ff0677ac */ /* 0x000e220008000a00 */
[----:B------:R-:W-:-:S05]  /*0a50*/  IMAD.SHL.U32 R4, R0, 0x40, RZ ;  /* 0x0000004000047824 */ /* 0x000fca00078e00ff */
[----:B------:R-:W-:-:S04]  /*0a60*/  LOP3.LUT R4, R4, 0x40, RZ, 0xc0, !PT ;  /* 0x0000004004047812 */ /* 0x000fc800078ec0ff */
[----:B0-----:R-:W-:Y:S02]  /*0a70*/  IADD3 R32, P0, PT, R4, UR6, RZ ;  /* 0x0000000604207c10 */ /* 0x001fe4000ff1e0ff */
[----:B------:R-:W-:Y:S01]  /*0a80*/  LOP3.LUT R20, R0, 0x1, RZ, 0xc0, !PT ;  /* 0x0000000100147812 */ /* 0x000fe200078ec0ff */
[----:B------:R-:W-:Y:S01]  /*0a90*/  IMAD.MOV.U32 R34, RZ, RZ, 0x20fd8164 ;  /* 0x20fd8164ff227424 */ /* 0x000fe200078e00ff */
[----:B------:R-:W0:Y:S01]  /*0aa0*/  LDCU UR6, c[0x0][0x398] ;  /* 0x00007300ff0677ac */ /* 0x000e220008000800 */
[----:B------:R-:W-:-:S05]  /*0ab0*/  IMAD.X R33, RZ, RZ, UR7, P0 ;  /* 0x00000007ff217e24 */ /* 0x000fca00080e06ff */
[----:B------:R-:W2:Y:S04]  /*0ac0*/  LDG.E.128.CONSTANT R4, desc[UR4][R32.64] ;  /* 0x0000000420047981 */ /* 0x000ea8000c1e9d00 */
[----:B------:R-:W3:Y:S04]  /*0ad0*/  LDG.E.128.CONSTANT R24, desc[UR4][R32.64+0x10] ;  /* 0x0000100420187981 */ /* 0x000ee8000c1e9d00 */
[----:B------:R-:W4:Y:S01]  /*0ae0*/  LDG.E.128.CONSTANT R28, desc[UR4][R32.64+0x20] ;  /* 0x00002004201c7981 */ /* 0x000f22000c1e9d00 */
[----:B------:R-:W-:Y:S01]  /*0af0*/  ISETP.NE.U32.AND P0, PT, R20, 0x1, PT ;  /* 0x000000011400780c */ /* 0x000fe20003f05070 */
[----:B------:R-:W-:Y:S01]  /*0b00*/  IMAD.MOV.U32 R20, RZ, RZ, 0x3da8ff83 ;  /* 0x3da8ff83ff147424 */ /* 0x000fe200078e00ff */
[----:B0-----:R-:W-:-:S02]  /*0b10*/  UISETP.NE.AND UP0, UPT, UR6, 0x1, UPT ;  /* 0x000000010600788c */ /* 0x001fc4000bf05270 */
        /* <DEDUP_REMOVED lines=17> */
[----:B------:R-:W-:Y:S06]  /*0c30*/  BRA.U !UP0, `(.L_x_92) ;  /* 0x0000000108507547 */ /* 0x000fec000b800000 */
[----:B------:R-:W-:-:S09]  /*0c40*/  UISETP.NE.AND UP0, UPT, UR6, URZ, UPT ;  /* 0x000000ff0600728c */ /* 0x000fd2000bf05270 */
[----:B------:R-:W-:Y:S05]  /*0c50*/  BRA.U UP0, `(.L_x_93) ;  /* 0x0000000100247547 */ /* 0x000fea000b800000 */
[-C--:B-----5:R-:W-:Y:S02]  /*0c60*/  DMUL R4, R8, R20.reuse ;  /* 0x0000001408047228 */ /* 0x0a0fe40000000000 */
[-C--:B------:R-:W-:Y:S02]  /*0c70*/  DMUL R6, R14, R20.reuse ;  /* 0x000000140e067228 */ /* 0x080fe40000000000 */
[-C--:B------:R-:W-:Y:S02]  /*0c80*/  DMUL R2, R10, R20.reuse ;  /* 0x000000140a027228 */ /* 0x080fe40000000000 */
[----:B------:R-:W-:Y:S02]  /*0c90*/  DMUL R20, R12, R20 ;  /* 0x000000140c147228 */ /* 0x000fe40000000000 */
[-C--:B------:R-:W-:Y:S02]  /*0ca0*/  DFMA R14, R14, R22.reuse, -R4 ;  /* 0x000000160e0e722b */ /* 0x080fe40000000804 */
[----:B------:R-:W-:-:S02]  /*0cb0*/  DFMA R8, R8, R22, R6 ;  /* 0x000000160808722b */ /* 0x000fc40000000006 */
[-C--:B------:R-:W-:Y:S02]  /*0cc0*/  DFMA R12, R12, R22.reuse, R2 ;  /* 0x000000160c0c722b */ /* 0x080fe40000000002 */
[----:B------:R-:W-:Y:S01]  /*0cd0*/  DFMA R10, R10, R22, -R20 ;  /* 0x000000160a0a722b */ /* 0x000fe20000000814 */
[----:B------:R-:W-:Y:S10]  /*0ce0*/  BRA `(.L_x_94) ;  /* 0x0000000000447947 */ /* 0x000ff40003800000 */
.L_x_93:
[-C--:B-----5:R-:W-:Y:S02]  /*0cf0*/  DMUL R2, R14, R20.reuse ;  /* 0x000000140e027228 */ /* 0x0a0fe40000000000 */
[-C--:B------:R-:W-:Y:S02]  /*0d00*/  DMUL R4, R12, R20.reuse ;  /* 0x000000140c047228 */ /* 0x080fe40000000000 */
[-C--:B------:R-:W-:Y:S02]  /*0d10*/  DMUL R6, R10, R20.reuse ;  /* 0x000000140a067228 */ /* 0x080fe40000000000 */
[----:B------:R-:W-:Y:S02]  /*0d20*/  DMUL R20, R8, R20 ;  /* 0x0000001408147228 */ /* 0x000fe40000000000 */
[-C--:B------:R-:W-:Y:S02]  /*0d30*/  DFMA R12, R12, R22.reuse, R2 ;  /* 0x000000160c0c722b */ /* 0x080fe40000000002 */
[----:B------:R-:W-:-:S02]  /*0d40*/  DFMA R14, R14, R22, -R4 ;  /* 0x000000160e0e722b */ /* 0x000fc40000000804 */
[-C--:B------:R-:W-:Y:S02]  /*0d50*/  DFMA R8, R8, R22.reuse, -R6 ;  /* 0x000000160808722b */ /* 0x080fe40000000806 */
[----:B------:R-:W-:Y:S01]  /*0d60*/  DFMA R10, R10, R22, R20 ;  /* 0x000000160a0a722b */ /* 0x000fe20000000014 */
[----:B------:R-:W-:Y:S10]  /*0d70*/  BRA `(.L_x_94) ;  /* 0x0000000000207947 */ /* 0x000ff40003800000 */
.L_x_92:
[-C--:B-----5:R-:W-:Y:S02]  /*0d80*/  DMUL R2, R8, R20.reuse ;  /* 0x0000001408027228 */ /* 0x0a0fe40000000000 */
[-C--:B------:R-:W-:Y:S02]  /*0d90*/  DMUL R6, R12, R20.reuse ;  /* 0x000000140c067228 */ /* 0x080fe40000000000 */
[-C--:B------:R-:W-:Y:S02]  /*0da0*/  DMUL R4, R10, R20.reuse ;  /* 0x000000140a047228 */ /* 0x080fe40000000000 */
[----:B------:R-:W-:Y:S02]  /*0db0*/  DMUL R20, R14, R20 ;  /* 0x000000140e147228 */ /* 0x000fe40000000000 */
[-C--:B------:R-:W-:Y:S02]  /*0dc0*/  DFMA R12, R12, R22.reuse, -R2 ;  /* 0x000000160c0c722b */ /* 0x080fe40000000802 */
[----:B------:R-:W-:-:S02]  /*0dd0*/  DFMA R8, R8, R22, R6 ;  /* 0x000000160808722b */ /* 0x000fc40000000006 */
[-C--:B------:R-:W-:Y:S02]  /*0de0*/  DFMA R14, R14, R22.reuse, -R4 ;  /* 0x000000160e0e722b */ /* 0x080fe40000000804 */
[----:B------:R-:W-:-:S11]  /*0df0*/  DFMA R10, R10, R22, R20 ;  /* 0x000000160a0a722b */ /* 0x000fd60000000014 */
.L_x_94:
[----:B------:R-:W-:Y:S04]  /*0e00*/  STG.E.128 desc[UR4][R16.64], R12 ;  /* 0x0000000c10007986 */ /* 0x000fe8000c101d04 */
[----:B------:R-:W-:Y:S01]  /*0e10*/  STG.E.128 desc[UR4][R18.64], R8 ;  /* 0x0000000812007986 */ /* 0x000fe2000c101d04 */
[----:B------:R-:W-:Y:S05]  /*0e20*/  EXIT ;  /* 0x000000000000794d */ /* 0x000fea0003800000 */
        .type           $_Z21kernel_pauli_rotationP7double2iiiiid$__internal_trig_reduction_slowpathd,@function
        .size           $_Z21kernel_pauli_rotationP7double2iiiiid$__internal_trig_reduction_slowpathd,(.L_x_261 - $_Z21kernel_pauli_rotationP7double2iiiiid$__internal_trig_reduction_slowpathd)
$_Z21kernel_pauli_rotationP7double2iiiiid$__internal_trig_reduction_slowpathd:
[--C-:B------:R-:W-:Y:S01]  /*0e30*/  SHF.R.U32.HI R2, RZ, 0x14, R3.reuse ;  /* 0x00000014ff027819 */ /* 0x100fe20000011603 */
[----:B------:R-:W-:Y:S02]  /*0e40*/  IMAD.MOV.U32 R7, RZ, RZ, R3 ;  /* 0x000000ffff077224 */ /* 0x000fe400078e0003 */
[----:B------:R-:W-:Y:S01]  /*0e50*/  IMAD.MOV.U32 R4, RZ, RZ, RZ ;  /* 0x000000ffff047224 */ /* 0x000fe200078e00ff */
[----:B------:R-:W-:-:S04]  /*0e60*/  LOP3.LUT R5, R2, 0x7ff, RZ, 0xc0, !PT ;  /* 0x000007ff02057812 */ /* 0x000fc800078ec0ff */
[----:B------:R-:W-:-:S13]  /*0e70*/  ISETP.NE.AND P0, PT, R5, 0x7ff, PT ;  /* 0x000007ff0500780c */ /* 0x000fda0003f05270 */
[----:B------:R-:W-:Y:S05]  /*0e80*/  @!P0 BRA `(.L_x_95) ;  /* 0x00000008002c8947 */ /* 0x000fea0003800000 */
[----:B------:R-:W-:Y:S01]  /*0e90*/  VIADD R5, R5, 0xfffffc00 ;  /* 0xfffffc0005057836 */ /* 0x000fe20000000000 */
[----:B------:R-:W-:-:S04]  /*0ea0*/  CS2R R24, SRZ ;  /* 0x0000000000187805 */ /* 0x000fc8000001ff00 */
[----:B------:R-:W-:Y:S02]  /*0eb0*/  SHF.R.U32.HI R4, RZ, 0x6, R5 ;  /* 0x00000006ff047819 */ /* 0x000fe40000011605 */
[----:B------:R-:W-:Y:S02]  /*0ec0*/  ISETP.GE.U32.AND P0, PT, R5, 0x80, PT ;  /* 0x000000800500780c */ /* 0x000fe40003f06070 */
[C---:B------:R-:W-:Y:S02]  /*0ed0*/  IADD3 R5, PT, PT, -R4.reuse, 0x13, RZ ;  /* 0x0000001304057810 */ /* 0x040fe40007ffe1ff */
[----:B------:R-:W-:Y:S02]  /*0ee0*/  IADD3 R31, PT, PT, -R4, 0xf, RZ ;  /* 0x0000000f041f7810 */ /* 0x000fe40007ffe1ff */
[----:B------:R-:W-:-:S04]  /*0ef0*/  SEL R5, R5, 0x12, P0 ;  /* 0x0000001205057807 */ /* 0x000fc80000000000 */
[----:B------:R-:W-:-:S13]  /*0f00*/  ISETP.GE.AND P0, PT, R31, R5, PT ;  /* 0x000000051f00720c */ /* 0x000fda0003f06270 */
[----:B------:R-:W-:Y:S05]  /*0f10*/  @P0 BRA `(.L_x_96) ;  /* 0x00000000008c0947 */ /* 0x000fea0003800000 */
[C---:B------:R-:W-:Y:S01]  /*0f20*/  SHF.L.U64.HI R26, R6.reuse, 0xb, R7 ;  /* 0x0000000b061a7819 */ /* 0x040fe20000010207 */
[----:B------:R-:W-:Y:S01]  /*0f30*/  IMAD.SHL.U32 R7, R6, 0x800, RZ ;  /* 0x0000080006077824 */ /* 0x000fe200078e00ff */
[----:B------:R-:W-:Y:S01]  /*0f40*/  IADD3 R29, PT, PT, RZ, -R4, -R5 ;  /* 0x80000004ff1d7210 */ /* 0x000fe20007ffe805 */
[----:B------:R-:W-:Y:S01]  /*0f50*/  IMAD.MOV.U32 R28, RZ, RZ, RZ ;  /* 0x000000ffff1c7224 */ /* 0x000fe200078e00ff */
[----:B------:R-:W-:Y:S02]  /*0f60*/  CS2R R24, SRZ ;  /* 0x0000000000187805 */ /* 0x000fe4000001ff00 */
[----:B------:R-:W-:Y:S01]  /*0f70*/  LOP3.LUT R6, R26, 0x80000000, RZ, 0xfc, !PT ;  /* 0x800000001a067812 */ /* 0x000fe200078efcff */
[----:B------:R-:W0:Y:S01]  /*0f80*/  LDCU.64 UR6, c[0x0][0x358] ;  /* 0x00006b00ff0677ac */ /* 0x000e220008000a00 */
[----:B------:R-:W-:-:S05]  /*0f90*/  NOP ;  /* 0x0000000000007918 */ /* 0x000fca0000000000 */
.L_x_97:
[----:B------:R-:W1:Y:S02]  /*0fa0*/  LDC.64 R26, c[0x4][RZ] ;  /* 0x01000000ff1a7b82 */ /* 0x000e640000000a00 */
[----:B-1----:R-:W-:-:S06]  /*0fb0*/  IMAD.WIDE R26, R31, 0x8, R26 ;  /* 0x000000081f1a7825 */ /* 0x002fcc00078e021a */
[----:B0-----:R-:W2:Y:S01]  /*0fc0*/  LDG.E.64.CONSTANT R26, desc[UR6][R26.64] ;  /* 0x000000061a1a7981 */ /* 0x001ea2000c1e9b00 */
        /* <DEDUP_REMOVED lines=23> */
[----:B------:R-:W-:-:S07]  /*1140*/  IMAD.MOV.U32 R31, RZ, RZ, R5 ;  /* 0x000000ffff1f7224 */ /* 0x000fce00078e0005 */
.L_x_96:
[----:B------:R-:W-:Y:S01]  /*1150*/  LOP3.LUT P0, R37, R2, 0x3f, RZ, 0xc0, !PT ;  /* 0x0000003f02257812 */ /* 0x000fe2000780c0ff */
[----:B------:R-:W-:-:S04]  /*1160*/  IMAD.IADD R4, R4, 0x1, R31 ;  /* 0x0000000104047824 */ /* 0x000fc800078e021f */
[----:B------:R-:W-:-:S05]  /*1170*/  IMAD.U32 R30, R4, 0x8, R1 ;  /* 0x00000008041e7824 */ /* 0x000fca00078e0001 */
[----:B------:R0:W-:Y:S04]  /*1180*/  STL.64 [R30+-0x78], R24 ;  /* 0xffff88181e007387 */ /* 0x0001e80000100a00 */
[----:B------:R-:W2:Y:S04]  /*1190*/  @P0 LDL.64 R28, [R1+0x8] ;  /* 0x00000800011c0983 */ /* 0x000ea80000100a00 */
[----:B------:R-:W3:Y:S04]  /*11a0*/  LDL.64 R6, [R1+0x10] ;  /* 0x0000100001067983 */ /* 0x000ee80000100a00 */
[----:B------:R-:W4:Y:S01]  /*11b0*/  LDL.64 R4, [R1+0x18] ;  /* 0x0000180001047983 */ /* 0x000f220000100a00 */
[----:B------:R-:W-:-:S02]  /*11c0*/  @P0 LOP3.LUT R2, R37, 0x3f, RZ, 0x3c, !PT ;  /* 0x0000003f25020812 */ /* 0x000fc400078e3cff */
[--C-:B--2---:R-:W-:Y:S02]  /*11d0*/  @P0 SHF.R.U64 R27, R28, 0x1, R29.reuse ;  /* 0x000000011c1b0819 */ /* 0x104fe4000000121d */
[----:B------:R-:W-:Y:S02]  /*11e0*/  @P0 SHF.R.U32.HI R29, RZ, 0x1, R29 ;  /* 0x00000001ff1d0819 */ /* 0x000fe4000001161d */
[C---:B---3--:R-:W-:Y:S02]  /*11f0*/  @P0 SHF.L.U32 R31, R6.reuse, R37, RZ ;  /* 0x00000025061f0219 */ /* 0x048fe400000006ff */
[----:B0-----:R-:W-:Y:S02]  /*1200*/  @P0 SHF.R.U64 R24, R27, R2, R29 ;  /* 0x000000021b180219 */ /* 0x001fe4000000121d */
[--C-:B------:R-:W-:Y:S02]  /*1210*/  @P0 SHF.R.U32.HI R35, RZ, 0x1, R7.reuse ;  /* 0x00000001ff230819 */ /* 0x100fe40000011607 */
[----:B------:R-:W-:-:S02]  /*1220*/  @P0 SHF.R.U64 R33, R6, 0x1, R7 ;  /* 0x0000000106210819 */ /* 0x000fc40000001207 */
[-C--:B------:R-:W-:Y:S02]  /*1230*/  @P0 SHF.L.U64.HI R26, R6, R37.reuse, R7 ;  /* 0x00000025061a0219 */ /* 0x080fe40000010207 */
[----:B------:R-:W-:Y:S02]  /*1240*/  @P0 SHF.R.U32.HI R25, RZ, R2, R29 ;  /* 0x00000002ff190219 */ /* 0x000fe4000001161d */
[----:B------:R-:W-:Y:S02]  /*1250*/  @P0 LOP3.LUT R6, R31, R24, RZ, 0xfc, !PT ;  /* 0x000000181f060212 */ /* 0x000fe400078efcff */
[----:B----4-:R-:W-:Y:S02]  /*1260*/  @P0 SHF.L.U32 R27, R4, R37, RZ ;  /* 0x00000025041b0219 */ /* 0x010fe400000006ff */
[----:B------:R-:W-:Y:S01]  /*1270*/  @P0 SHF.R.U64 R28, R33, R2, R35 ;  /* 0x00000002211c0219 */ /* 0x000fe20000001223 */
[----:B------:R-:W-:Y:S01]  /*1280*/  IMAD.SHL.U32 R24, R6, 0x4, RZ ;  /* 0x0000000406187824 */ /* 0x000fe200078e00ff */
[----:B------:R-:W-:-:S02]  /*1290*/  @P0 LOP3.LUT R7, R26, R25, RZ, 0xfc, !PT ;  /* 0x000000191a070212 */ /* 0x000fc400078efcff */
[----:B------:R-:W-:Y:S02]  /*12a0*/  @P0 SHF.L.U64.HI R37, R4, R37, R5 ;  /* 0x0000002504250219 */ /* 0x000fe40000010205 */
[----:B------:R-:W-:Y:S02]  /*12b0*/  @P0 SHF.R.U32.HI R2, RZ, R2, R35 ;  /* 0x00000002ff020219 */ /* 0x000fe40000011623 */
[----:B------:R-:W-:Y:S02]  /*12c0*/  @P0 LOP3.LUT R4, R27, R28, RZ, 0xfc, !PT ;  /* 0x0000001c1b040212 */ /* 0x000fe400078efcff */
[----:B------:R-:W-:Y:S02]  /*12d0*/  SHF.L.U64.HI R25, R6, 0x2, R7 ;  /* 0x0000000206197819 */ /* 0x000fe40000010207 */
[----:B------:R-:W-:Y:S02]  /*12e0*/  @P0 LOP3.LUT R5, R37, R2, RZ, 0xfc, !PT ;  /* 0x0000000225050212 */ /* 0x000fe400078efcff */
[----:B------:R-:W-:-:S02]  /*12f0*/  SHF.L.W.U32.HI R7, R7, 0x2, R4 ;  /* 0x0000000207077819 */ /* 0x000fc40000010e04 */
[----:B------:R-:W-:Y:S02]  /*1300*/  IADD3 RZ, P0, PT, RZ, -R24, RZ ;  /* 0x80000018ffff7210 */ /* 0x000fe40007f1e0ff */
[----:B------:R-:W-:Y:S02]  /*1310*/  LOP3.LUT R2, RZ, R25, RZ, 0x33, !PT ;  /* 0x00000019ff027212 */ /* 0x000fe400078e33ff */
[----:B------:R-:W-:Y:S02]  /*1320*/  SHF.L.W.U32.HI R4, R4, 0x2, R5 ;  /* 0x0000000204047819 */ /* 0x000fe40000010e05 */
[----:B------:R-:W-:Y:S02]  /*1330*/  LOP3.LUT R6, RZ, R7, RZ, 0x33, !PT ;  /* 0x00000007ff067212 */ /* 0x000fe400078e33ff */
[----:B------:R-:W-:Y:S02]  /*1340*/  IADD3.X R26, P0, PT, RZ, R2, RZ, P0, !PT ;  /* 0x00000002ff1a7210 */ /* 0x000fe4000071e4ff */
[----:B------:R-:W-:-:S02]  /*1350*/  LOP3.LUT R2, RZ, R4, RZ, 0x33, !PT ;  /* 0x00000004ff027212 */ /* 0x000fc400078e33ff */
[----:B------:R-:W-:Y:S02]  /*1360*/  IADD3.X R6, P1, PT, RZ, R6, RZ, P0, !PT ;  /* 0x00000006ff067210 */ /* 0x000fe4000073e4ff */
        /* <DEDUP_REMOVED lines=25> */
.L_x_98:
[----:B------:R-:W-:Y:S01]  /*1500*/  IMAD.WIDE.U32 R26, R7, 0x2168c235, RZ ;  /* 0x2168c235071a7825 */ /* 0x000fe200078e00ff */
[----:B------:R-:W-:-:S03]  /*1510*/  SHF.R.U32.HI R5, RZ, 0x1e, R5 ;  /* 0x0000001eff057819 */ /* 0x000fc60000011605 */
[----:B------:R-:W-:Y:S01]  /*1520*/  IMAD.MOV.U32 R24, RZ, RZ, R27 ;  /* 0x000000ffff187224 */ /* 0x000fe200078e001b */
[----:B------:R-:W-:Y:S01]  /*1530*/  IADD3 RZ, P1, PT, R26, R26, RZ ;  /* 0x0000001a1aff7210 */ /* 0x000fe20007f3e0ff */
[----:B------:R-:W-:Y:S01]  /*1540*/  IMAD.MOV.U32 R25, RZ, RZ, RZ ;  /* 0x000000ffff197224 */ /* 0x000fe200078e00ff */
[----:B------:R-:W-:Y:S01]  /*1550*/  LEA.HI R4, R4, R5, RZ, 0x1 ;  /* 0x0000000504047211 */ /* 0x000fe200078f08ff */
[----:B------:R-:W-:Y:S02]  /*1560*/  IMAD R27, R2, -0x36f0255e, RZ ;  /* 0xc90fdaa2021b7824 */ /* 0x000fe400078e02ff */
[----:B------:R-:W-:-:S04]  /*1570*/  IMAD.WIDE.U32 R24, R7, -0x36f0255e, R24 ;  /* 0xc90fdaa207187825 */ /* 0x000fc800078e0018 */
[----:B------:R-:W-:-:S04]  /*1580*/  IMAD.HI.U32 R7, R2, -0x36f0255e, RZ ;  /* 0xc90fdaa202077827 */ /* 0x000fc800078e00ff */
        /* <DEDUP_REMOVED lines=14> */
[----:B------:R-:W-:Y:S02]  /*1670*/  IMAD.X R24, RZ, RZ, R24, P2 ;  /* 0x000000ffff187224 */ /* 0x000fe400010e0618 */
[----:B------:R-:W-:Y:S01]  /*1680*/  IMAD.IADD R3, R25, 0x1, -R6 ;  /* 0x0000000119037824 */ /* 0x000fe200078e0a06 */
[----:B------:R-:W-:-:S02]  /*1690*/  @!P0 LOP3.LUT R2, R2, 0x80000000, RZ, 0x3c, !PT ;  /* 0x8000000002028812 */ /* 0x000fc400078e3cff */
[----:B------:R-:W-:Y:S01]  /*16a0*/  SHF.R.U64 R7, R7, 0xa, R24 ;  /* 0x0000000a07077819 */ /* 0x000fe20000001218 */
[----:B------:R-:W-:-:S03]  /*16b0*/  IMAD.SHL.U32 R3, R3, 0x100000, RZ ;  /* 0x0010000003037824 */ /* 0x000fc600078e00ff */
        /* <DEDUP_REMOVED lines=8> */
.L_x_95:
[----:B------:R-:W-:Y:S02]  /*1740*/  IMAD.MOV.U32 R2, RZ, RZ, R0 ;  /* 0x000000ffff027224 */ /* 0x000fe400078e0000 */
[----:B------:R-:W-:-:S04]  /*1750*/  IMAD.MOV.U32 R3, RZ, RZ, 0x0 ;  /* 0x00000000ff037424 */ /* 0x000fc800078e00ff */
[----:B------:R-:W-:Y:S05]  /*1760*/  RET.REL.NODEC R2 `(_Z21kernel_pauli_rotationP7double2iiiiid) ;  /* 0xffffffe802247950 */ /* 0x000fea0003c3ffff */
.L_x_99:
        /* <DEDUP_REMOVED lines=9> */
.L_x_261:


//--------------------- .text._Z24kernel_cond_displacementPK7double2PS_iidddii --------------------------
	.section	.text._Z24kernel_cond_displacementPK7double2PS_iidddii,"ax",@progbits
	.align	128
        .global         _Z24kernel_cond_displacementPK7double2PS_iidddii
        .type           _Z24kernel_cond_displacementPK7double2PS_iidddii,@function
        .size           _Z24kernel_cond_displacementPK7double2PS_iidddii,(.L_x_263 - _Z24kernel_cond_displacementPK7double2PS_iidddii)
        .other          _Z24kernel_cond_displacementPK7double2PS_iidddii,@"STO_CUDA_ENTRY STV_DEFAULT"
_Z24kernel_cond_displacementPK7double2PS_iidddii:
.text._Z24kernel_cond_displacementPK7double2PS_iidddii:
        /* <DEDUP_REMOVED lines=9> */
[----:B------:R-:W0:Y:S01]  /*0090*/  LDC R3, c[0x0][0x394] ;  /* 0x0000e500ff037b82 */ /* 0x000e220000000800 */
[----:B------:R-:W1:Y:S02]  /*00a0*/  LDCU.64 UR4, c[0x0][0x3b0] ;  /* 0x00007600ff0477ac */ /* 0x000e640008000a00 */
[----:B-1----:R-:W-:-:S04]  /*00b0*/  ULOP3.LUT UR4, URZ, UR4, URZ, 0x33, !UPT ;  /* 0x00000004ff047292 */ /* 0x002fc8000f8e33ff */
[----:B------:R-:W-:Y:S01]  /*00c0*/  UIADD3 UR4, UPT, UPT, UR4, UR5, URZ ;  /* 0x0000000504047290 */ /* 0x000fe2000fffe0ff */
[-C--:B0-----:R-:W-:Y:S02]  /*00d0*/  IABS R9, R3.reuse ;  /* 0x0000000300097213 */ /* 0x081fe40000000000 */
[----:B------:R-:W-:Y:S02]  /*00e0*/  LOP3.LUT R10, RZ, R3, RZ, 0x33, !PT ;  /* 0x00000003ff0a7212 */ /* 0x000fe400078e33ff */
[----:B------:R-:W0:Y:S08]  /*00f0*/  I2F.RP R0, R9 ;  /* 0x0000000900007306 */ /* 0x000e300000209400 */
[----:B0-----:R-:W0:Y:S02]  /*0100*/  MUFU.RCP R0, R0 ;  /* 0x0000000000007308 */ /* 0x001e240000001000 */
[----:B0-----:R-:W-:-:S06]  /*0110*/  VIADD R4, R0, 0xffffffe ;  /* 0x0ffffffe00047836 */ /* 0x001fcc0000000000 */
[----:B------:R0:W1:Y:S02]  /*0120*/  F2I.FTZ.U32.TRUNC.NTZ R5, R4 ;  /* 0x0000000400057305 */ /* 0x000064000021f000 */
[----:B0-----:R-:W-:Y:S02]  /*0130*/  IMAD.MOV.U32 R4, RZ, RZ, RZ ;  /* 0x000000ffff047224 */ /* 0x001fe400078e00ff */
[----:B-1----:R-:W-:-:S04]  /*0140*/  IMAD.MOV R2, RZ, RZ, -R5 ;  /* 0x000000ffff027224 */ /* 0x002fc800078e0a05 */
[----:B------:R-:W-:Y:S01]  /*0150*/  IMAD R7, R2, R9, RZ ;  /* 0x0000000902077224 */ /* 0x000fe200078e02ff */
[----:B------:R-:W-:-:S03]  /*0160*/  IABS R2, R20 ;  /* 0x0000001400027213 */ /* 0x000fc60000000000 */
[----:B------:R-:W-:-:S06]  /*0170*/  IMAD.HI.U32 R5, R5, R7, R4 ;  /* 0x0000000705057227 */ /* 0x000fcc00078e0004 */
[----:B------:R-:W-:-:S04]  /*0180*/  IMAD.HI.U32 R5, R5, R2, RZ ;  /* 0x0000000205057227 */ /* 0x000fc800078e00ff */
[----:B------:R-:W-:-:S04]  /*0190*/  IMAD.MOV R0, RZ, RZ, -R5 ;  /* 0x000000ffff007224 */ /* 0x000fc800078e0a05 */
[----:B------:R-:W-:Y:S01]  /*01a0*/  IMAD R0, R9, R0, R2 ;  /* 0x0000000009007224 */ /* 0x000fe200078e0202 */
[----:B------:R-:W-:-:S04]  /*01b0*/  LOP3.LUT R2, R20, R3, RZ, 0x3c, !PT ;  /* 0x0000000314027212 */ /* 0x000fc800078e3cff */
[----:B------:R-:W-:Y:S02]  /*01c0*/  ISETP.GT.U32.AND P1, PT, R9, R0, PT ;  /* 0x000000000900720c */ /* 0x000fe40003f24070 */
[----:B------:R-:W-:-:S11]  /*01d0*/  ISETP.GE.AND P2, PT, R2, RZ, PT ;  /* 0x000000ff0200720c */ /* 0x000fd60003f46270 */
[----:B------:R-:W-:Y:S02]  /*01e0*/  @!P1 IMAD.IADD R0, R0, 0x1, -R9 ;  /* 0x0000000100009824 */ /* 0x000fe400078e0a09 */
[----:B------:R-:W-:-:S03]  /*01f0*/  @!P1 VIADD R5, R5, 0x1 ;  /* 0x0000000105059836 */ /* 0x000fc60000000000 */
[----:B------:R-:W-:-:S13]  /*0200*/  ISETP.GE.U32.AND P0, PT, R0, R9, PT ;  /* 0x000000090000720c */ /* 0x000fda0003f06070 */
[----:B------:R-:W-:Y:S01]  /*0210*/  @P0 VIADD R5, R5, 0x1 ;  /* 0x0000000105050836 */ /* 0x000fe20000000000 */
[----:B------:R-:W-:-:S03]  /*0220*/  ISETP.NE.AND P0, PT, R3, RZ, PT ;  /* 0x000000ff0300720c */ /* 0x000fc60003f05270 */
[----:B------:R-:W-:-:S05]  /*0230*/  @!P2 IMAD.MOV R5, RZ, RZ, -R5 ;  /* 0x000000ffff05a224 */ /* 0x000fca00078e0a05 */
[----:B------:R-:W-:-:S04]  /*0240*/  SEL R2, R10, R5, !P0 ;  /* 0x000000050a027207 */ /* 0x000fc80004000000 */
[----:B------:R-:W-:Y:S01]  /*0250*/  SHF.R.U32.HI R4, RZ, UR4, R2 ;  /* 0x00000004ff047c19 */ /* 0x000fe20008011602 */
[----:B------:R-:W0:Y:S03]  /*0260*/  LDCU.64 UR4, c[0x0][0x358] ;  /* 0x00006b00ff0477ac */ /* 0x000e260008000a00 */
[----:B------:R-:W-:-:S04]  /*0270*/  LOP3.LUT R4, R4, 0x1, RZ, 0xc0, !PT ;  /* 0x0000000104047812 */ /* 0x000fc800078ec0ff */
[----:B------:R-:W-:-:S13]  /*0280*/  ISETP.NE.U32.AND P1, PT, R4, 0x1, PT ;  /* 0x000000010400780c */ /* 0x000fda0003f25070 */
[----:B0-----:R-:W-:Y:S05]  /*0290*/  @!P1 BRA `(.L_x_100) ;  /* 0x00000000001c9947 */ /* 0x001fea0003800000 */
[----:B------:R-:W0:Y:S08]  /*02a0*/  LDC.64 R2, c[0x0][0x380] ;  /* 0x0000e000ff027b82 */ /* 0x000e300000000a00 */
[----:B------:R-:W1:Y:S01]  /*02b0*/  LDC.64 R8, c[0x0][0x388] ;  /* 0x0000e200ff087b82 */ /* 0x000e620000000a00 */
[----:B0-----:R-:W-:-:S05]  /*02c0*/  IMAD.WIDE R2, R20, 0x10, R2 ;  /* 0x0000001014027825 */ /* 0x001fca00078e0202 */
[----:B------:R-:W2:Y:S01]  /*02d0*/  LDG.E.128 R4, desc[UR4][R2.64] ;  /* 0x0000000402047981 */ /* 0x000ea2000c1e1d00 */
[----:B-1----:R-:W-:-:S05]  /*02e0*/  IMAD.WIDE R20, R20, 0x10, R8 ;  /* 0x0000001014147825 */ /* 0x002fca00078e0208 */
[----:B--2---:R-:W-:Y:S01]  /*02f0*/  STG.E.128 desc[UR4][R20.64], R4 ;  /* 0x0000000414007986 */ /* 0x004fe2000c101d04 */
[----:B------:R-:W-:Y:S05]  /*0300*/  EXIT ;  /* 0x000000000000794d */ /* 0x000fea0003800000 */
.L_x_100:
[----:B------:R-:W0:Y:S01]  /*0310*/  LDCU UR8, c[0x0][0x39c] ;  /* 0x00007380ff0877ac */ /* 0x000e220008000800 */
[----:B------:R-:W1:Y:S01]  /*0320*/  LDC.64 R4, c[0x0][0x398] ;  /* 0x0000e600ff047b82 */ /* 0x000e620000000a00 */
[----:B------:R-:W-:Y:S01]  /*0330*/  ISETP.GE.AND P2, PT, R20, RZ, PT ;  /* 0x000000ff1400720c */ /* 0x000fe20003f46270 */
[----:B------:R-:W-:Y:S01]  /*0340*/  IMAD.MOV.U32 R6, RZ, RZ, 0x1 ;  /* 0x00000001ff067424 */ /* 0x000fe200078e00ff */
[-C--:B------:R-:W-:Y:S01]  /*0350*/  ISETP.GT.U32.AND P1, PT, R9, R0.reuse, PT ;  /* 0x000000000900720c */ /* 0x080fe20003f24070 */
[----:B------:R-:W-:Y:S01]  /*0360*/  IMAD.IADD R9, R0, 0x1, -R9 ;  /* 0x0000000100097824 */ /* 0x000fe200078e0a09 */
[----:B------:R-:W-:Y:S01]  /*0370*/  LEA.HI R3, R3, R3, RZ, 0x1 ;  /* 0x0000000303037211 */ /* 0x000fe200078f08ff */
[----:B------:R-:W2:Y:S01]  /*0380*/  LDCU.64 UR6, c[0x0][0x3a0] ;  /* 0x00007400ff0677ac */ /* 0x000ea20008000a00 */
[----:B------:R-:W-:Y:S02]  /*0390*/  BSSY.RECONVERGENT B0, `(.L_x_101) ;  /* 0x000001d000007945 */ /* 0x000fe40003800200 */
[----:B------:R-:W-:-:S02]  /*03a0*/  SEL R11, R9, R0, !P1 ;  /* 0x00000000090b7207 */ /* 0x000fc40004800000 */
[----:B------:R-:W-:-:S03]  /*03b0*/  SHF.R.S32.HI R3, RZ, 0x1, R3 ;  /* 0x00000001ff037819 */ /* 0x000fc60000011403 */
[----:B------:R-:W-:Y:S01]  /*03c0*/  @!P2 IMAD.MOV R11, RZ, RZ, -R11 ;  /* 0x000000ffff0ba224 */ /* 0x000fe200078e0a0b */
[----:B0-----:R-:W1:Y:S04]  /*03d0*/  MUFU.RCP64H R7, UR8 ;  /* 0x0000000800077d08 */ /* 0x001e680008001800 */
[----:B------:R-:W-:-:S05]  /*03e0*/  SEL R10, R10, R11, !P0 ;  /* 0x0000000b0a0a7207 */ /* 0x000fca0004000000 */
[----:B------:R-:W-:-:S04]  /*03f0*/  IMAD.IADD R0, R10, 0x1, -R3 ;  /* 0x000000010a007824 */ /* 0x000fc800078e0a03 */
[----:B------:R-:W0:Y:S01]  /*0400*/  I2F.F64 R10, R0 ;  /* 0x00000000000a7312 */ /* 0x000e220000201c00 */
[----:B-1----:R-:W-:-:S08]  /*0410*/  DFMA R8, R6, -R4, 1 ;  /* 0x3ff000000608742b */ /* 0x002fd00000000804 */
[----:B------:R-:W-:Y:S02]  /*0420*/  DFMA R8, R8, R8, R8 ;  /* 0x000000080808722b */ /* 0x000fe40000000008 */
[----:B0-----:R-:W-:-:S06]  /*0430*/  DMUL R10, R10, R4 ;  /* 0x000000040a0a7228 */ /* 0x001fcc0000000000 */
[----:B------:R-:W-:Y:S01]  /*0440*/  DFMA R6, R6, R8, R6 ;  /* 0x000000080606722b */ /* 0x000fe20000000006 */
[----:B------:R-:W-:Y:S02]  /*0450*/  IMAD.MOV.U32 R8, RZ, RZ, 0x667f3bcd ;  /* 0x667f3bcdff087424 */ /* 0x000fe400078e00ff */
[----:B------:R-:W-:-:S05]  /*0460*/  IMAD.MOV.U32 R9, RZ, RZ, 0x3ff6a09e ;  /* 0x3ff6a09eff097424 */ /* 0x000fca00078e00ff */
[----:B------:R-:W-:Y:S02]  /*0470*/  DFMA R12, R6, -R4, 1 ;  /* 0x3ff00000060c742b */ /* 0x000fe40000000804 */
[----:B--2---:R-:W-:-:S06]  /*0480*/  DMUL R8, R8, UR6 ;  /* 0x0000000608087c28 */ /* 0x004fcc0008000000 */
[----:B------:R-:W-:Y:S02]  /*0490*/  DFMA R12, R6, R12, R6 ;  /* 0x0000000c060c722b */ /* 0x000fe40000000006 */
[----:B------:R-:W-:-:S08]  /*04a0*/  DADD R6, -R8, R10 ;  /* 0x0000000008067229 */ /* 0x000fd0000000010a */
[----:B------:R-:W-:Y:S02]  /*04b0*/  DMUL R14, R6, R12 ;  /* 0x0000000c060e7228 */ /* 0x000fe40000000000 */
[----:B------:R-:W-:-:S06]  /*04c0*/  FSETP.GEU.AND P1, PT, |R7|, 6.5827683646048100446e-37, PT ;  /* 0x036000000700780b */ /* 0x000fcc0003f2e200 */
[----:B------:R-:W-:-:S08]  /*04d0*/  DFMA R4, R14, -R4, R6 ;  /* 0x800000040e04722b */ /* 0x000fd00000000006 */
[----:B------:R-:W-:-:S10]  /*04e0*/  DFMA R4, R12, R4, R14 ;  /* 0x000000040c04722b */ /* 0x000fd4000000000e */
[----:B------:R-:W-:-:S05]  /*04f0*/  FFMA R0, RZ, UR8, R5 ;  /* 0x00000008ff007c23 */ /* 0x000fca0008000005 */
[----:B------:R-:W-:-:S13]  /*0500*/  FSETP.GT.AND P0, PT, |R0|, 1.469367938527859385e-39, PT ;  /* 0x001000000000780b */ /* 0x000fda0003f04200 */
[----:B------:R-:W-:Y:S05]  /*0510*/  @P0 BRA P1, `(.L_x_102) ;  /* 0x0000000000100947 */ /* 0x000fea0000800000 */
[----:B------:R-:W-:-:S07]  /*0520*/  MOV R0, 0x540 ;  /* 0x0000054000007802 */ /* 0x000fce0000000f00 */
[----:B------:R-:W-:Y:S05]  /*0530*/  CALL.REL.NOINC `($__internal_2_$__cuda_sm20_div_rn_f64_full) ;  /* 0x0000000800547944 */ /* 0x000fea0003c00000 */
[----:B------:R-:W-:Y:S02]  /*0540*/  IMAD.MOV.U32 R4, RZ, RZ, R6 ;  /* 0x000000ffff047224 */ /* 0x000fe400078e0006 */
[----:B------:R-:W-:-:S07]  /*0550*/  IMAD.MOV.U32 R5, RZ, RZ, R7 ;  /* 0x000000ffff057224 */ /* 0x000fce00078e0007 */
.L_x_102:
[----:B------:R-:W-:Y:S05]  /*0560*/  BSYNC.RECONVERGENT B0 ;  /* 0x0000000000007941 */ /* 0x000fea0003800200 */
.L_x_101:
[----:B------:R-:W-:Y:S01]  /*0570*/  IMAD.MOV.U32 R7, RZ, RZ, 0x3fe00000 ;  /* 0x3fe00000ff077424 */ /* 0x000fe200078e00ff */
[----:B------:R-:W0:Y:S01]  /*0580*/  LDCU UR6, c[0x0][0x394] ;  /* 0x00007280ff0677ac */ /* 0x000e220008000800 */
[----:B------:R-:W-:-:S03]  /*0590*/  IMAD.MOV.U32 R6, RZ, RZ, RZ ;  /* 0x000000ffff067224 */ /* 0x000fc600078e00ff */
[----:B------:R-:W-:-:S06]  /*05a0*/  LOP3.LUT R7, R7, 0x80000000, R5, 0xb8, !PT ;  /* 0x8000000007077812 */ /* 0x000fcc00078eb805 */
[----:B------:R-:W-:Y:S01]  /*05b0*/  DADD.RZ R12, R6, R4 ;  /* 0x00000000060c7229 */ /* 0x000fe2000000c004 */
[----:B------:R-:W-:Y:S02]  /*05c0*/  CS2R R4, SRZ ;  /* 0x0000000000047805 */ /* 0x000fe4000001ff00 */
[----:B------:R-:W-:-:S07]  /*05d0*/  CS2R R6, SRZ ;  /* 0x0000000000067805 */ /* 0x000fce000001ff00 */
[----:B------:R-:W1:Y:S02]  /*05e0*/  F2I.F64.TRUNC R12, R12 ;  /* 0x0000000c000c7311 */ /* 0x000e64000030d100 */
[----:B-1----:R-:W-:-:S05]  /*05f0*/  IMAD.IADD R3, R3, 0x1, R12 ;  /* 0x0000000103037824 */ /* 0x002fca00078e020c */
[----:B0-----:R-:W-:-:S04]  /*0600*/  ISETP.GE.AND P0, PT, R3, UR6, PT ;  /* 0x0000000603007c0c */ /* 0x001fc8000bf06270 */
[----:B------:R-:W-:-:S13]  /*0610*/  ISETP.LT.OR P0, PT, R3, RZ, P0 ;  /* 0x000000ff0300720c */ /* 0x000fda0000701670 */
[----:B------:R-:W0:Y:S01]  /*0620*/  @!P0 LDC.64 R14, c[0x0][0x380] ;  /* 0x0000e000ff0e8b82 */ /* 0x000e220000000a00 */
[----:B------:R-:W-:Y:S01]  /*0630*/  @!P0 IMAD R3, R2, UR6, R3 ;  /* 0x0000000602038c24 */ /* 0x000fe2000f8e0203 */
[----:B------:R-:W1:Y:S01]  /*0640*/  LDCU.64 UR6, c[0x0][0x3a8] ;  /* 0x00007500ff0677ac */ /* 0x000e620008000a00 */
[----:B------:R-:W-:Y:S02]  /*0650*/  IMAD.MOV.U32 R12, RZ, RZ, 0x667f3bcd ;  /* 0x667f3bcdff0c7424 */ /* 0x000fe400078e00ff */
[----:B------:R-:W-:Y:S02]  /*0660*/  IMAD.MOV.U32 R13, RZ, RZ, 0x3ff6a09e ;  /* 0x3ff6a09eff0d7424 */ /* 0x000fe400078e00ff */
[----:B0-----:R-:W-:Y:S01]  /*0670*/  @!P0 IMAD.WIDE R14, R3, 0x10, R14 ;  /* 0x00000010030e8825 */ /* 0x001fe200078e020e */
[----:B------:R-:W-:-:S03]  /*0680*/  DFMA R2, R8, -0.5, R10 ;  /* 0xbfe000000802782b */ /* 0x000fc6000000000a */
[----:B-1----:R-:W-:Y:S01]  /*0690*/  DMUL R8, R12, UR6 ;  /* 0x000000060c087c28 */ /* 0x002fe20008000000 */
[----:B------:R0:W5:Y:S01]  /*06a0*/  @!P0 LDG.E.128 R4, desc[UR4][R14.64] ;  /* 0x000000040e048981 */ /* 0x000162000c1e1d00 */
[----:B------:R-:W-:Y:S06]  /*06b0*/  BSSY.RECONVERGENT B0, `(.L_x_103) ;  /* 0x000001f000007945 */ /* 0x000fec0003800200 */
[----:B------:R-:W-:-:S08]  /*06c0*/  DMUL R2, R2, R8 ;  /* 0x0000000802027228 */ /* 0x000fd00000000000 */
        /* <DEDUP_REMOVED lines=24> */
[----:B-----5:R-:W-:Y:S05]  /*0850*/  CALL.REL.NOINC `($_Z24kernel_cond_displacementPK7double2PS_iidddii$__internal_trig_reduction_slowpathd) ;  /* 0x0000000800f87944 */ /* 0x020fea0003c00000 */
[----:B------:R-:W-:Y:S02]  /*0860*/  IMAD.MOV.U32 R22, RZ, RZ, R14 ;  /* 0x000000ffff167224 */ /* 0x000fe400078e000e */
[----:B------:R-:W-:-:S07]  /*0870*/  IMAD.MOV.U32 R23, RZ, RZ, R15 ;  /* 0x000000ffff177224 */ /* 0x000fce00078e000f */
.L_x_106:
[----:B------:R-:W-:Y:S05]  /*0880*/  BSYNC.RECONVERGENT B1 ;  /* 0x0000000000017941 */ /* 0x000fea0003800200 */
.L_x_105:
[----:B------:R-:W-:-:S07]  /*0890*/  VIADD R0, R0, 0x1 ;  /* 0x0000000100007836 */ /* 0x000fce0000000000 */
.L_x_104:
[----:B------:R-:W-:Y:S05]  /*08a0*/  BSYNC.RECONVERGENT B0 ;  /* 0x0000000000007941 */ /* 0x000fea0003800200 */
.L_x_103:
        /* <DEDUP_REMOVED lines=18> */
[----:B------:R-:W-:Y:S02]  /*09d0*/  DFMA R8, R24, R8, R10 ;  /* 0x000000081808722b */ /* 0x000fe4000000000a */
[----:B------:R-:W-:-:S06]  /*09e0*/  @!P1 DMUL R10, RZ, R2 ;  /* 0x00000002ff0a9228 */ /* 0x000fcc0000000000 */
        /* <DEDUP_REMOVED lines=36> */
.L_x_108:
[----:B------:R-:W-:Y:S05]  /*0c30*/  BSYNC.RECONVERGENT B0 ;  /* 0x0000000000007941 */ /* 0x000fea0003800200 */
.L_x_107:
        /* <DEDUP_REMOVED lines=23> */
[----:B------:R-:W0:Y:S09]  /*0db0*/  LDC.64 R12, c[0x0][0x388] ;  /* 0x0000e200ff0c7b82 */ /* 0x000e320000000a00 */
[----:B------:R-:W-:-:S02]  /*0dc0*/  FSEL R10, R2, R10, !P0 ;  /* 0x0000000a020a7208 */ /* 0x000fc40004000000 */
[----:B------:R-:W-:Y:S02]  /*0dd0*/  FSEL R11, R3, R11, !P0 ;  /* 0x0000000b030b7208 */ /* 0x000fe40004000000 */
[----:B------:R-:W-:-:S04]  /*0de0*/  LOP3.LUT P0, RZ, R0, 0x2, RZ, 0xc0, !PT ;  /* 0x0000000200ff7812 */ /* 0x000fc8000780c0ff */
[----:B------:R-:W-:Y:S01]  /*0df0*/  DADD R2, RZ, -R10 ;  /* 0x00000000ff027229 */ /* 0x000fe2000000080a */
[----:B0-----:R-:W-:-:S09]  /*0e00*/  IMAD.WIDE R12, R20, 0x10, R12 ;  /* 0x00000010140c7825 */ /* 0x001fd200078e020c */
[----:B------:R-:W-:Y:S02]  /*0e10*/  FSEL R2, R10, R2, !P0 ;  /* 0x000000020a027208 */ /* 0x000fe40004000000 */
[----:B------:R-:W-:-:S06]  /*0e20*/  FSEL R3, R11, R3, !P0 ;  /* 0x000000030b037208 */ /* 0x000fcc0004000000 */
[C---:B-----5:R-:W-:Y:S02]  /*0e30*/  DMUL R10, R2.reuse, R6 ;  /* 0x00000006020a7228 */ /* 0x060fe40000000000 */
[----:B------:R-:W-:-:S06]  /*0e40*/  DMUL R2, R2, R4 ;  /* 0x0000000402027228 */ /* 0x000fcc0000000000 */
[C---:B------:R-:W-:Y:S02]  /*0e50*/  DFMA R4, R8.reuse, R4, -R10 ;  /* 0x000000040804722b */ /* 0x040fe4000000080a */
[----:B------:R-:W-:-:S07]  /*0e60*/  DFMA R6, R8, R6, R2 ;  /* 0x000000060806722b */ /* 0x000fce0000000002 */
[----:B------:R-:W-:Y:S01]  /*0e70*/  STG.E.128 desc[UR4][R12.64], R4 ;  /* 0x000000040c007986 */ /* 0x000fe2000c101d04 */
[----:B------:R-:W-:Y:S05]  /*0e80*/  EXIT ;  /* 0x000000000000794d */ /* 0x000fea0003800000 */
        .weak           $__internal_2_$__cuda_sm20_div_rn_f64_full
        .type           $__internal_2_$__cuda_sm20_div_rn_f64_full,@function
        .size           $__internal_2_$__cuda_sm20_div_rn_f64_full,($_Z24kernel_cond_displacementPK7double2PS_iidddii$__internal_trig_reduction_slowpathd - $__internal_2_$__cuda_sm20_div_rn_f64_full)
$__internal_2_$__cuda_sm20_div_rn_f64_full:
[----:B------:R-:W0:Y:S01]  /*0e90*/  LDC.64 R14, c[0x0][0x398] ;  /* 0x0000e600ff0e7b82 */ /* 0x000e220000000a00 */
[----:B------:R-:W-:Y:S01]  /*0ea0*/  IMAD.MOV.U32 R18, RZ, RZ, 0x1 ;  /* 0x00000001ff127424 */ /* 0x000fe200078e00ff */
[----:B------:R-:W-:Y:S01]  /*0eb0*/  FSETP.GEU.AND P2, PT, |R7|, 1.469367938527859385e-39, PT ;  /* 0x001000000700780b */ /* 0x000fe20003f4e200 */
[----:B------:R-:W-:Y:S01]  /*0ec0*/  IMAD.MOV.U32 R21, RZ, RZ, 0x1ca00000 ;  /* 0x1ca00000ff157424 */ /* 0x000fe200078e00ff */
[----:B------:R-:W-:Y:S01]  /*0ed0*/  BSSY.RECONVERGENT B1, `(.L_x_109) ;  /* 0x0000051000017945 */ /* 0x000fe20003800200 */
[C---:B0-----:R-:W-:Y:S02]  /*0ee0*/  FSETP.GEU.AND P0, PT, |R15|.reuse, 1.469367938527859385e-39, PT ;  /* 0x001000000f00780b */ /* 0x041fe40003f0e200 */
[----:B------:R-:W-:-:S04]  /*0ef0*/  LOP3.LUT R12, R15, 0x800fffff, RZ, 0xc0, !PT ;  /* 0x800fffff0f0c7812 */ /* 0x000fc800078ec0ff */
[----:B------:R-:W-:Y:S01]  /*0f00*/  LOP3.LUT R13, R12, 0x3ff00000, RZ, 0xfc, !PT ;  /* 0x3ff000000c0d7812 */ /* 0x000fe200078efcff */
[----:B------:R-:W-:-:S06]  /*0f10*/  IMAD.MOV.U32 R12, RZ, RZ, R14 ;  /* 0x000000ffff0c7224 */ /* 0x000fcc00078e000e */
[----:B------:R-:W0:Y:S02]  /*0f20*/  @!P0 LDC.64 R4, c[0x0][0x398] ;  /* 0x0000e600ff048b82 */ /* 0x000e240000000a00 */
[----:B0-----:R-:W-:Y:S01]  /*0f30*/  @!P0 DMUL R12, R4, 8.98846567431157953865e+307 ;  /* 0x7fe00000040c8828 */ /* 0x001fe20000000000 */
[----:B------:R-:W-:Y:S02]  /*0f40*/  LOP3.LUT R4, R7, 0x7ff00000, RZ, 0xc0, !PT ;  /* 0x7ff0000007047812 */ /* 0x000fe400078ec0ff */
[----:B------:R-:W-:-:S03]  /*0f50*/  LOP3.LUT R5, R15, 0x7ff00000, RZ, 0xc0, !PT ;  /* 0x7ff000000f057812 */ /* 0x000fc600078ec0ff */
[----:B------:R-:W0:Y:S01]  /*0f60*/  MUFU.RCP64H R19, R13 ;  /* 0x0000000d00137308 */ /* 0x000e220000001800 */
[----:B------:R-:W-:Y:S01]  /*0f70*/  IMAD.MOV.U32 R26, RZ, RZ, R4 ;  /* 0x000000ffff1a7224 */ /* 0x000fe200078e0004 */
[----:B------:R-:W-:-:S04]  /*0f80*/  ISETP.GE.U32.AND P1, PT, R4, R5, PT ;  /* 0x000000050400720c */ /* 0x000fc80003f26070 */
[----:B------:R-:W-:-:S04]  /*0f90*/  SEL R21, R21, 0x63400000, !P1 ;  /* 0x6340000015157807 */ /* 0x000fc80004800000 */
[----:B------:R-:W-:-:S04]  /*0fa0*/  @!P2 LOP3.LUT R24, R21, 0x80000000, R7, 0xf8, !PT ;  /* 0x800000001518a812 */ /* 0x000fc800078ef807 */
[----:B------:R-:W-:Y:S01]  /*0fb0*/  @!P2 LOP3.LUT R25, R24, 0x100000, RZ, 0xfc, !PT ;  /* 0x001000001819a812 */ /* 0x000fe200078efcff */
[----:B------:R-:W-:Y:S01]  /*0fc0*/  @!P2 IMAD.MOV.U32 R24, RZ, RZ, RZ ;  /* 0x000000ffff18a224 */ /* 0x000fe200078e00ff */
[----:B0-----:R-:W-:-:S08]  /*0fd0*/  DFMA R16, R18, -R12, 1 ;  /* 0x3ff000001210742b */ /* 0x001fd0000000080c */
[----:B------:R-:W-:-:S08]  /*0fe0*/  DFMA R16, R16, R16, R16 ;  /* 0x000000101010722b */ /* 0x000fd00000000010 */
[----:B------:R-:W-:Y:S01]  /*0ff0*/  DFMA R18, R18, R16, R18 ;  /* 0x000000101212722b */ /* 0x000fe20000000012 */
[----:B------:R-:W-:Y:S01]  /*1000*/  LOP3.LUT R17, R21, 0x800fffff, R7, 0xf8, !PT ;  /* 0x800fffff15117812 */ /* 0x000fe200078ef807 */
[----:B------:R-:W-:-:S06]  /*1010*/  IMAD.MOV.U32 R16, RZ, RZ, R6 ;  /* 0x000000ffff107224 */ /* 0x000fcc00078e0006 */
[----:B------:R-:W-:Y:S02]  /*1020*/  DFMA R22, R18, -R12, 1 ;  /* 0x3ff000001216742b */ /* 0x000fe4000000080c */
[----:B------:R-:W-:-:S06]  /*1030*/  @!P2 DFMA R16, R16, 2, -R24 ;  /* 0x400000001010a82b */ /* 0x000fcc0000000818 */
[----:B------:R-:W-:-:S04]  /*1040*/  DFMA R18, R18, R22, R18 ;  /* 0x000000161212722b */ /* 0x000fc80000000012 */
[----:B------:R-:W-:-:S04]  /*1050*/  @!P2 LOP3.LUT R26, R17, 0x7ff00000, RZ, 0xc0, !PT ;  /* 0x7ff00000111aa812 */ /* 0x000fc800078ec0ff */
[----:B------:R-:W-:-:S08]  /*1060*/  DMUL R22, R18, R16 ;  /* 0x0000001012167228 */ /* 0x000fd00000000000 */
[----:B------:R-:W-:-:S08]  /*1070*/  DFMA R24, R22, -R12, R16 ;  /* 0x8000000c1618722b */ /* 0x000fd00000000010 */
[----:B------:R-:W-:Y:S01]  /*1080*/  DFMA R24, R18, R24, R22 ;  /* 0x000000181218722b */ /* 0x000fe20000000016 */
[----:B------:R-:W-:Y:S01]  /*1090*/  IMAD.MOV.U32 R19, RZ, RZ, R5 ;  /* 0x000000ffff137224 */ /* 0x000fe200078e0005 */
[----:B------:R-:W-:Y:S01]  /*10a0*/  @!P0 LOP3.LUT R19, R13, 0x7ff00000, RZ, 0xc0, !PT ;  /* 0x7ff000000d138812 */ /* 0x000fe200078ec0ff */
[----:B------:R-:W-:-:S04]  /*10b0*/  VIADD R18, R26, 0xffffffff ;  /* 0xffffffff1a127836 */ /* 0x000fc80000000000 */
[----:B------:R-:W-:Y:S01]  /*10c0*/  VIADD R22, R19, 0xffffffff ;  /* 0xffffffff13167836 */ /* 0x000fe20000000000 */
[----:B------:R-:W-:-:S04]  /*10d0*/  ISETP.GT.U32.AND P0, PT, R18, 0x7feffffe, PT ;  /* 0x7feffffe1200780c */ /* 0x000fc80003f04070 */
[----:B------:R-:W-:-:S13]  /*10e0*/  ISETP.GT.U32.OR P0, PT, R22, 0x7feffffe, P0 ;  /* 0x7feffffe1600780c */ /* 0x000fda0000704470 */
[----:B------:R-:W-:Y:S05]  /*10f0*/  @P0 BRA `(.L_x_110) ;  /* 0x0000000000600947 */ /* 0x000fea0003800000 */
[----:B------:R-:W-:Y:S01]  /*1100*/  VIADDMNMX R4, R4, -R5, 0xb9600000, !PT ;  /* 0xb960000004047446 */ /* 0x000fe20007800905 */
[----:B------:R-:W-:-:S03]  /*1110*/  IMAD.MOV.U32 R6, RZ, RZ, RZ ;  /* 0x000000ffff067224 */ /* 0x000fc600078e00ff */
[----:B------:R-:W-:-:S05]  /*1120*/  VIMNMX R4, PT, PT, R4, 0x46a00000, PT ;  /* 0x46a0000004047848 */ /* 0x000fca0003fe0100 */
        /* <DEDUP_REMOVED lines=12> */
[----:B------:R-:W-:Y:S01]  /*11f0*/  DMUL.RP R6, R24, R6 ;  /* 0x0000000618067228 */ /* 0x000fe20000008000 */
[----:B------:R-:W-:Y:S01]  /*1200*/  IMAD.MOV.U32 R12, RZ, RZ, RZ ;  /* 0x000000ffff0c7224 */ /* 0x000fe200078e00ff */
[----:B------:R-:W-:-:S05]  /*1210*/  IADD3 R21, PT, PT, -R21, -0x43300000, RZ ;  /* 0xbcd0000015157810 */ /* 0x000fca0007ffe1ff */
[----:B------:R-:W-:-:S03]  /*1220*/  DFMA R12, R4, -R12, R24 ;  /* 0x8000000c040c722b */ /* 0x000fc60000000018 */
[----:B------:R-:W-:-:S07]  /*1230*/  LOP3.LUT R15, R7, R15, RZ, 0x3c, !PT ;  /* 0x0000000f070f7212 */ /* 0x000fce00078e3cff */
[----:B------:R-:W-:-:S04]  /*1240*/  FSETP.NEU.AND P0, PT, |R13|, R21, PT ;  /* 0x000000150d00720b */ /* 0x000fc80003f0d200 */
[----:B------:R-:W-:Y:S02]  /*1250*/  FSEL R4, R6, R4, !P0 ;  /* 0x0000000406047208 */ /* 0x000fe40004000000 */
[----:B------:R-:W-:Y:S01]  /*1260*/  FSEL R5, R15, R5, !P0 ;  /* 0x000000050f057208 */ /* 0x000fe20004000000 */
[----:B------:R-:W-:Y:S06]  /*1270*/  BRA `(.L_x_111) ;  /* 0x0000000000587947 */ /* 0x000fec0003800000 */
.L_x_110:
[----:B------:R-:W-:-:S14]  /*1280*/  DSETP.NAN.AND P0, PT, R6, R6, PT ;  /* 0x000000060600722a */ /* 0x000fdc0003f08000 */
[----:B------:R-:W-:Y:S05]  /*1290*/  @P0 BRA `(.L_x_112) ;  /* 0x0000000000480947 */ /* 0x000fea0003800000 */
[----:B------:R-:W0:Y:S02]  /*12a0*/  LDC.64 R4, c[0x0][0x398] ;  /* 0x0000e600ff047b82 */ /* 0x000e240000000a00 */
[----:B0-----:R-:W-:-:S14]  /*12b0*/  DSETP.NAN.AND P0, PT, R4, R4, PT ;  /* 0x000000040400722a */ /* 0x001fdc0003f08000 */
        /* <DEDUP_REMOVED lines=13> */
.L_x_113:
[----:B------:R-:W-:Y:S01]  /*1390*/  LOP3.LUT R5, R15, 0x80000, RZ, 0xfc, !PT ;  /* 0x000800000f057812 */ /* 0x000fe200078efcff */
[----:B------:R-:W-:Y:S01]  /*13a0*/  IMAD.MOV.U32 R4, RZ, RZ, R14 ;  /* 0x000000ffff047224 */ /* 0x000fe200078e000e */
[----:B------:R-:W-:Y:S06]  /*13b0*/  BRA `(.L_x_111) ;  /* 0x0000000000087947 */ /* 0x000fec0003800000 */
.L_x_112:
[----:B------:R-:W-:Y:S01]  /*13c0*/  LOP3.LUT R5, R7, 0x80000, RZ, 0xfc, !PT ;  /* 0x0008000007057812 */ /* 0x000fe200078efcff */
[----:B------:R-:W-:-:S07]  /*13d0*/  IMAD.MOV.U32 R4, RZ, RZ, R6 ;  /* 0x000000ffff047224 */ /* 0x000fce00078e0006 */
.L_x_111:
[----:B------:R-:W-:Y:S05]  /*13e0*/  BSYNC.RECONVERGENT B1 ;  /* 0x0000000000017941 */ /* 0x000fea0003800200 */
.L_x_109:
[----:B------:R-:W-:Y:S02]  /*13f0*/  IMAD.MOV.U32 R6, RZ, RZ, R4 ;  /* 0x000000ffff067224 */ /* 0x000fe400078e0004 */
[----:B------:R-:W-:Y:S02]  /*1400*/  IMAD.MOV.U32 R7, RZ, RZ, R5 ;  /* 0x000000ffff077224 */ /* 0x000fe400078e0005 */
[----:B------:R-:W-:Y:S02]  /*1410*/  IMAD.MOV.U32 R4, RZ, RZ, R0 ;  /* 0x000000ffff047224 */ /* 0x000fe400078e0000 */
[----:B------:R-:W-:-:S04]  /*1420*/  IMAD.MOV.U32 R5, RZ, RZ, 0x0 ;  /* 0x00000000ff057424 */ /* 0x000fc800078e00ff */
[----:B------:R-:W-:Y:S05]  /*1430*/  RET.REL.NODEC R4 `(_Z24kernel_cond_displacementPK7double2PS_iidddii) ;  /* 0xffffffe804f07950 */ /* 0x000fea0003c3ffff */
        .type           $_Z24kernel_cond_displacementPK7double2PS_iidddii$__internal_trig_reduction_slowpathd,@function
        .size           $_Z24kernel_cond_displacementPK7double2PS_iidddii$__internal_trig_reduction_slowpathd,(.L_x_263 - $_Z24kernel_cond_displacementPK7double2PS_iidddii$__internal_trig_reduction_slowpathd)
$_Z24kernel_cond_displacementPK7double2PS_iidddii$__internal_trig_reduction_slowpathd:
        /* <DEDUP_REMOVED lines=24> */
.L_x_118:
        /* <DEDUP_REMOVED lines=24> */
[----:B------:R-:W-:Y:S02]  /*1740*/  IMAD.X R15, RZ, RZ, R14, P1 ;  /* 0x000000ffff0f7224 */ /* 0x000fe400008e060e */
[----:B0-----:R-:W-:Y:S02]  /*1750*/  IMAD.MOV.U32 R12, RZ, RZ, R26 ;  /* 0x000000ffff0c7224 */ /* 0x001fe400078e001a */
[----:B------:R-:W-:Y:S02]  /*1760*/  IMAD.MOV.U32 R13, RZ, RZ, R15 ;  /* 0x000000ffff0d7224 */ /* 0x000fe400078e000f */
[----:B------:R-:W-:Y:S05]  /*1770*/  @P0 BRA `(.L_x_118) ;  /* 0xfffffffc00900947 */ /* 0x000fea000383ffff */
[----:B------:R-:W-:Y:S05]  /*1780*/  BSYNC.RECONVERGENT B3 ;  /* 0x0000000000037941 */ /* 0x000fea0003800200 */
.L_x_117:
[----:B------:R-:W-:-:S07]  /*1790*/  IMAD.MOV.U32 R17, RZ, RZ, R0 ;  /* 0x000000ffff117224 */ /* 0x000fce00078e0000 */
.L_x_116:
[----:B------:R-:W-:Y:S05]  /*17a0*/  BSYNC.RECONVERGENT B2 ;  /* 0x0000000000027941 */ /* 0x000fea0003800200 */
.L_x_115:
        /* <DEDUP_REMOVED lines=60> */
.L_x_120:
[----:B------:R-:W-:Y:S05]  /*1b70*/  BSYNC.RECONVERGENT B2 ;  /* 0x0000000000027941 */ /* 0x000fea0003800200 */
.L_x_119:
        /* <DEDUP_REMOVED lines=36> */
.L_x_114:
[----:B------:R-:W-:Y:S02]  /*1dc0*/  IMAD.MOV.U32 R23, RZ, RZ, 0x0 ;  /* 0x00000000ff177424 */ /* 0x000fe400078e00ff */
[----:B------:R-:W-:Y:S02]  /*1dd0*/  IMAD.MOV.U32 R0, RZ, RZ, R10 ;  /* 0x000000ffff007224 */ /* 0x000fe400078e000a */
[----:B------:R-:W-:Y:S05]  /*1de0*/  RET.REL.NODEC R22 `(_Z24kernel_cond_displacementPK7double2PS_iidddii) ;  /* 0xffffffe016847950 */ /* 0x000fea0003c3ffff */
.L_x_121:
        /* <DEDUP_REMOVED lines=9> */
.L_x_263:


//--------------------- .text._Z29kernel_apply_controlled_phaseP7double2iiddii --------------------------
	.section	.text._Z29kernel_apply_controlled_phaseP7double2iiddii,"ax",@progbits
	.align	128
        .global         _Z29kernel_apply_controlled_phaseP7double2iiddii
        .type           _Z29kernel_apply_controlled_phaseP7double2iiddii,@function
        .size           _Z29kernel_apply_controlled_phaseP7double2iiddii,(.L_x_264 - _Z29kernel_apply_controlled_phaseP7double2iiddii)
        .other          _Z29kernel_apply_controlled_phaseP7double2iiddii,@"STO_CUDA_ENTRY STV_DEFAULT"
_Z29kernel_apply_controlled_phaseP7double2iiddii:
.text._Z29kernel_apply_controlled_phaseP7double2iiddii:
        /* <DEDUP_REMOVED lines=10> */
[----:B------:R-:W1:Y:S01]  /*00a0*/  LDCU.64 UR4, c[0x0][0x3a0] ;  /* 0x00007400ff0477ac */ /* 0x000e620008000a00 */
[----:B------:R-:W2:Y:S01]  /*00b0*/  LDCU.128 UR8, c[0x0][0x390] ;  /* 0x00007200ff0877ac */ /* 0x000ea20008000c00 */
[----:B-1----:R-:W-:-:S04]  /*00c0*/  ULOP3.LUT UR4, URZ, UR4, URZ, 0x33, !UPT ;  /* 0x00000004ff047292 */ /* 0x002fc8000f8e33ff */
[----:B------:R-:W-:Y:S01]  /*00d0*/  UIADD3 UR4, UPT, UPT, UR4, UR5, URZ ;  /* 0x0000000504047290 */ /* 0x000fe2000fffe0ff */
[----:B0-----:R-:W-:-:S04]  /*00e0*/  IABS R5, R7 ;  /* 0x0000000700057213 */ /* 0x001fc80000000000 */
        /* <DEDUP_REMOVED lines=11> */
[----:B------:R-:W-:-:S05]  /*01a0*/  IMAD R0, R5, R0, R4 ;  /* 0x0000000005007224 */ /* 0x000fca00078e0204 */
[----:B------:R-:W-:-:S13]  /*01b0*/  ISETP.GT.U32.AND P1, PT, R5, R0, PT ;  /* 0x000000000500720c */ /* 0x000fda0003f24070 */
[----:B------:R-:W-:Y:S02]  /*01c0*/  @!P1 IMAD.IADD R0, R0, 0x1, -R5 ;  /* 0x0000000100009824 */ /* 0x000fe400078e0a05 */
[----:B------:R-:W-:Y:S01]  /*01d0*/  @!P1 VIADD R3, R3, 0x1 ;  /* 0x0000000103039836 */ /* 0x000fe20000000000 */
[----:B------:R-:W-:Y:S02]  /*01e0*/  ISETP.NE.AND P1, PT, R7, RZ, PT ;  /* 0x000000ff0700720c */ /* 0x000fe40003f25270 */
[----:B------:R-:W-:Y:S02]  /*01f0*/  ISETP.GE.U32.AND P0, PT, R0, R5, PT ;  /* 0x000000050000720c */ /* 0x000fe40003f06070 */
[----:B------:R-:W-:-:S04]  /*0200*/  LOP3.LUT R0, R18, R7, RZ, 0x3c, !PT ;  /* 0x0000000712007212 */ /* 0x000fc800078e3cff */
[----:B------:R-:W-:-:S07]  /*0210*/  ISETP.GE.AND P2, PT, R0, RZ, PT ;  /* 0x000000ff0000720c */ /* 0x000fce0003f46270 */
[----:B------:R-:W-:-:S04]  /*0220*/  @P0 VIADD R3, R3, 0x1 ;  /* 0x0000000103030836 */ /* 0x000fc80000000000 */
[----:B------:R-:W-:Y:S01]  /*0230*/  IMAD.MOV.U32 R0, RZ, RZ, R3 ;  /* 0x000000ffff007224 */ /* 0x000fe200078e0003 */
[----:B------:R-:W-:-:S03]  /*0240*/  LEA.HI R3, R7, R7, RZ, 0x1 ;  /* 0x0000000707037211 */ /* 0x000fc600078f08ff */
[----:B------:R-:W-:Y:S01]  /*0250*/  @!P2 IMAD.MOV R0, RZ, RZ, -R0 ;  /* 0x000000ffff00a224 */ /* 0x000fe200078e0a00 */
[----:B------:R-:W-:Y:S02]  /*0260*/  @!P1 LOP3.LUT R0, RZ, R7, RZ, 0x33, !PT ;  /* 0x00000007ff009212 */ /* 0x000fe400078e33ff */
[----:B------:R-:W-:-:S03]  /*0270*/  SHF.R.S32.HI R3, RZ, 0x1, R3 ;  /* 0x00000001ff037819 */ /* 0x000fc60000011403 */
[--C-:B------:R-:W-:Y:S01]  /*0280*/  IMAD.MOV R2, RZ, RZ, -R0.reuse ;  /* 0x000000ffff027224 */ /* 0x100fe200078e0a00 */
[----:B------:R-:W-:Y:S01]  /*0290*/  SHF.R.U32.HI R0, RZ, UR4, R0 ;  /* 0x00000004ff007c19 */ /* 0x000fe20008011600 */
[----:B------:R-:W0:Y:S02]  /*02a0*/  LDCU.64 UR4, c[0x0][0x358] ;  /* 0x00006b00ff0477ac */ /* 0x000e240008000a00 */
[----:B------:R-:W-:Y:S01]  /*02b0*/  IMAD R2, R7, R2, R18 ;  /* 0x0000000207027224 */ /* 0x000fe200078e0212 */
[----:B------:R-:W-:-:S03]  /*02c0*/  LOP3.LUT R0, R0, 0x1, RZ, 0xc0, !PT ;  /* 0x0000000100007812 */ /* 0x000fc600078ec0ff */
[----:B------:R-:W-:Y:S01]  /*02d0*/  IMAD.IADD R4, R2, 0x1, -R3 ;  /* 0x0000000102047824 */ /* 0x000fe200078e0a03 */
[----:B------:R-:W-:-:S03]  /*02e0*/  ISETP.NE.U32.AND P0, PT, R0, 0x1, PT ;  /* 0x000000010000780c */ /* 0x000fc60003f05070 */
[----:B------:R-:W2:Y:S02]  /*02f0*/  I2F.F64 R2, R4 ;  /* 0x0000000400027312 */ /* 0x000ea40000201c00 */
[----:B--2---:R-:W-:-:S08]  /*0300*/  DMUL R2, R2, UR8 ;  /* 0x0000000802027c28 */ /* 0x004fd00008000000 */
[----:B------:R-:W-:Y:S01]  /*0310*/  DMUL R16, R2, UR10 ;  /* 0x0000000a02107c28 */ /* 0x000fe20008000000 */
[----:B0-----:R-:W-:Y:S10]  /*0320*/  @P0 BRA `(.L_x_122) ;  /* 0x0000000400f80947 */ /* 0x001ff40003800000 */
[----:B------:R-:W0:Y:S02]  /*0330*/  LDC.64 R20, c[0x0][0x380] ;  /* 0x0000e000ff147b82 */ /* 0x000e240000000a00 */
[----:B0-----:R-:W-:-:S05]  /*0340*/  IMAD.WIDE R20, R18, 0x10, R20 ;  /* 0x0000001012147825 */ /* 0x001fca00078e0214 */
[----:B------:R0:W5:Y:S01]  /*0350*/  LDG.E.128 R8, desc[UR4][R20.64] ;  /* 0x0000000414087981 */ /* 0x000162000c1e1d00 */
[----:B------:R-:W-:Y:S01]  /*0360*/  DSETP.NEU.AND P0, PT, |R16|, +INF , PT ;  /* 0x7ff000001000742a */ /* 0x000fe20003f0d200 */
[----:B------:R-:W-:-:S13]  /*0370*/  BSSY.RECONVERGENT B0, `(.L_x_123) ;  /* 0x000001d000007945 */ /* 0x000fda0003800200 */
[----:B------:R-:W-:Y:S01]  /*0380*/  @!P0 DMUL R2, RZ, -R16 ;  /* 0x80000010ff028228 */ /* 0x000fe20000000000 */
[----:B------:R-:W-:Y:S01]  /*0390*/  @!P0 IMAD.MOV.U32 R0, RZ, RZ, 0x1 ;  /* 0x00000001ff008424 */ /* 0x000fe200078e00ff */
[----:B0-----:R-:W-:Y:S09]  /*03a0*/  @!P0 BRA `(.L_x_124) ;  /* 0x0000000000648947 */ /* 0x001ff20003800000 */
[----:B------:R-:W-:Y:S01]  /*03b0*/  UMOV UR6, 0x6dc9c883 ;  /* 0x6dc9c88300067882 */ /* 0x000fe20000000000 */
[----:B------:R-:W-:Y:S01]  /*03c0*/  UMOV UR7, 0x3fe45f30 ;  /* 0x3fe45f3000077882 */ /* 0x000fe20000000000 */
[C---:B------:R-:W-:Y:S01]  /*03d0*/  DSETP.GE.AND P0, PT, |R16|.reuse, 2.14748364800000000000e+09, PT ;  /* 0x41e000001000742a */ /* 0x040fe20003f06200 */
[----:B------:R-:W-:Y:S01]  /*03e0*/  BSSY.RECONVERGENT B1, `(.L_x_125) ;  /* 0x0000014000017945 */ /* 0x000fe20003800200 */
[----:B------:R-:W-:Y:S01]  /*03f0*/  DMUL R4, R16, -UR6 ;  /* 0x8000000610047c28 */ /* 0x000fe20008000000 */
[----:B------:R-:W-:Y:S01]  /*0400*/  UMOV UR6, 0x54442d18 ;  /* 0x54442d1800067882 */ /* 0x000fe20000000000 */
[----:B------:R-:W-:-:S04]  /*0410*/  UMOV UR7, 0x3ff921fb ;  /* 0x3ff921fb00077882 */ /* 0x000fc80000000000 */
[----:B------:R-:W0:Y:S08]  /*0420*/  F2I.F64 R0, R4 ;  /* 0x0000000400007311 */ /* 0x000e300000301100 */
[----:B0-----:R-:W0:Y:S02]  /*0430*/  I2F.F64 R2, R0 ;  /* 0x0000000000027312 */ /* 0x001e240000201c00 */
[----:B0-----:R-:W-:Y:S01]  /*0440*/  DFMA R6, R2, -UR6, -R16 ;  /* 0x8000000602067c2b */ /* 0x001fe20008000810 */
[----:B------:R-:W-:Y:S01]  /*0450*/  UMOV UR6, 0x33145c00 ;  /* 0x33145c0000067882 */ /* 0x000fe20000000000 */
[----:B------:R-:W-:-:S06]  /*0460*/  UMOV UR7, 0x3c91a626 ;  /* 0x3c91a62600077882 */ /* 0x000fcc0000000000 */
[----:B------:R-:W-:Y:S01]  /*0470*/  DFMA R6, R2, -UR6, R6 ;  /* 0x8000000602067c2b */ /* 0x000fe20008000006 */
[----:B------:R-:W-:Y:S01]  /*0480*/  UMOV UR6, 0x252049c0 ;  /* 0x252049c000067882 */ /* 0x000fe20000000000 */
[----:B------:R-:W-:-:S06]  /*0490*/  UMOV UR7, 0x397b839a ;  /* 0x397b839a00077882 */ /* 0x000fcc0000000000 */
[----:B------:R-:W-:Y:S01]  /*04a0*/  DFMA R2, R2, -UR6, R6 ;  /* 0x8000000602027c2b */ /* 0x000fe20008000006 */
[----:B------:R-:W-:Y:S10]  /*04b0*/  @!P0 BRA `(.L_x_126) ;  /* 0x0000000000188947 */ /* 0x000ff40003800000 */
[----:B------:R-:W-:Y:S01]  /*04c0*/  DADD R2, -RZ, -R16 ;  /* 0x00000000ff027229 */ /* 0x000fe20000000910 */
[----:B------:R-:W-:-:S09]  /*04d0*/  MOV R23, 0x510 ;  /* 0x0000051000177802 */ /* 0x000fd20000000f00 */
[----:B------:R-:W-:Y:S02]  /*04e0*/  IMAD.MOV.U32 R0, RZ, RZ, R2 ;  /* 0x000000ffff007224 */ /* 0x000fe400078e0002 */
[----:B------:R-:W-:-:S07]  /*04f0*/  IMAD.MOV.U32 R24, RZ, RZ, R3 ;  /* 0x000000ffff187224 */ /* 0x000fce00078e0003 */
[----:B-----5:R-:W-:Y:S05]  /*0500*/  CALL.REL.NOINC `($_Z29kernel_apply_controlled_phaseP7double2iiddii$__internal_trig_reduction_slowpathd) ;  /* 0x0000000c00707944 */ /* 0x020fea0003c00000 */
[----:B------:R-:W-:-:S07]  /*0510*/  IMAD.MOV.U32 R0, RZ, RZ, R6 ;  /* 0x000000ffff007224 */ /* 0x000fce00078e0006 */
.L_x_126:
[----:B------:R-:W-:Y:S05]  /*0520*/  BSYNC.RECONVERGENT B1 ;  /* 0x0000000000017941 */ /* 0x000fea0003800200 */
.L_x_125:
[----:B------:R-:W-:-:S07]  /*0530*/  VIADD R0, R0, 0x1 ;  /* 0x0000000100007836 */ /* 0x000fce0000000000 */
.L_x_124:
[----:B------:R-:W-:Y:S05]  /*0540*/  BSYNC.RECONVERGENT B0 ;  /* 0x0000000000007941 */ /* 0x000fea0003800200 */
.L_x_123:
        /* <DEDUP_REMOVED lines=27> */
[----:B------:R-:W-:Y:S01]  /*0700*/  @!P1 DMUL R2, RZ, -R16 ;  /* 0x80000010ff029228 */ /* 0x000fe20000000000 */
        /* <DEDUP_REMOVED lines=28> */
.L_x_128:
[----:B------:R-:W-:Y:S05]  /*08d0*/  BSYNC.RECONVERGENT B0 ;  /* 0x0000000000007941 */ /* 0x000fea0003800200 */
.L_x_127:
        /* <DEDUP_REMOVED lines=35> */
.L_x_122:
[----:B------:R-:W0:Y:S02]  /*0b10*/  LDC.64 R2, c[0x0][0x380] ;  /* 0x0000e000ff027b82 */ /* 0x000e240000000a00 */
[----:B0-----:R-:W-:-:S05]  /*0b20*/  IMAD.WIDE R18, R18, 0x10, R2 ;  /* 0x0000001012127825 */ /* 0x001fca00078e0202 */
[----:B------:R0:W5:Y:S01]  /*0b30*/  LDG.E.128 R8, desc[UR4][R18.64] ;  /* 0x0000000412087981 */ /* 0x000162000c1e1d00 */
[----:B------:R-:W-:Y:S01]  /*0b40*/  DSETP.NEU.AND P0, PT, |R16|, +INF , PT ;  /* 0x7ff000001000742a */ /* 0x000fe20003f0d200 */
[----:B------:R-:W-:-:S13]  /*0b50*/  BSSY.RECONVERGENT B0, `(.L_x_129) ;  /* 0x000001c000007945 */ /* 0x000fda0003800200 */
        /* <DEDUP_REMOVED lines=23> */
[----:B-----5:R-:W-:Y:S05]  /*0cd0*/  CALL.REL.NOINC `($_Z29kernel_apply_controlled_phaseP7double2iiddii$__internal_trig_reduction_slowpathd) ;  /* 0x00000004007c7944 */ /* 0x020fea0003c00000 */
[----:B------:R-:W-:-:S07]  /*0ce0*/  IMAD.MOV.U32 R0, RZ, RZ, R6 ;  /* 0x000000ffff007224 */ /* 0x000fce00078e0006 */
.L_x_132:
[----:B------:R-:W-:Y:S05]  /*0cf0*/  BSYNC.RECONVERGENT B1 ;  /* 0x0000000000017941 */ /* 0x000fea0003800200 */
.L_x_131:
[----:B------:R-:W-:-:S07]  /*0d00*/  VIADD R0, R0, 0x1 ;  /* 0x0000000100007836 */ /* 0x000fce0000000000 */
.L_x_130:
[----:B------:R-:W-:Y:S05]  /*0d10*/  BSYNC.RECONVERGENT B0 ;  /* 0x0000000000007941 */ /* 0x000fea0003800200 */
.L_x_129:
        /* <DEDUP_REMOVED lines=55> */
.L_x_134:
[----:B------:R-:W-:Y:S05]  /*1090*/  BSYNC.RECONVERGENT B0 ;  /* 0x0000000000007941 */ /* 0x000fea0003800200 */
.L_x_133:
        /* <DEDUP_REMOVED lines=35> */
        .type           $_Z29kernel_apply_controlled_phaseP7double2iiddii$__internal_trig_reduction_slowpathd,@function
        .size           $_Z29kernel_apply_controlled_phaseP7double2iiddii$__internal_trig_reduction_slowpathd,(.L_x_264 - $_Z29kernel_apply_controlled_phaseP7double2iiddii$__internal_trig_reduction_slowpathd)
$_Z29kernel_apply_controlled_phaseP7double2iiddii$__internal_trig_reduction_slowpathd:
        /* <DEDUP_REMOVED lines=19> */
[----:B------:R-:W-:Y:S01]  /*1400*/  IADD3 R13, PT, PT, RZ, -R3, -R13 ;  /* 0x80000003ff0d7210 */ /* 0x000fe20007ffe80d */
[----:B------:R-:W-:Y:S01]  /*1410*/  IMAD.SHL.U32 R0, R0, 0x800, RZ ;  /* 0x0000080000007824 */ /* 0x000fe200078e00ff */
[----:B------:R-:W-:Y:S01]  /*1420*/  CS2R R6, SRZ ;  /* 0x0000000000067805 */ /* 0x000fe2000001ff00 */
[----:B------:R-:W-:Y:S01]  /*1430*/  IMAD.MOV.U32 R3, RZ, RZ, RZ ;  /* 0x000000ffff037224 */ /* 0x000fe200078e00ff */
[----:B------:R-:W-:-:S07]  /*1440*/  LOP3.LUT R4, R4, 0x80000000, RZ, 0xfc, !PT ;  /* 0x8000000004047812 */ /* 0x000fce00078efcff */
.L_x_139:
[----:B------:R-:W1:Y:S01]  /*1450*/  LDC.64 R26, c[0x4][RZ] ;  /* 0x01000000ff1a7b82 */ /* 0x000e620000000a00 */
[----:B0-----:R-:W-:Y:S02]  /*1460*/  R2UR UR6, R14 ;  /* 0x000000000e0672ca */ /* 0x001fe400000e0000 */
[----:B------:R-:W-:Y:S01]  /*1470*/  R2UR UR7, R15 ;  /* 0x000000000f0772ca */ /* 0x000fe200000e0000 */
[----:B-1----:R-:W-:-:S12]  /*1480*/  IMAD.WIDE R26, R2, 0x8, R26 ;  /* 0x00000008021a7825 */ /* 0x002fd800078e021a */
[----:B------:R-:W2:Y:S01]  /*1490*/  LDG.E.64.CONSTANT R26, desc[UR6][R26.64] ;  /* 0x000000061a1a7981 */ /* 0x000ea2000c1e9b00 */
[----:B------:R-:W-:Y:S02]  /*14a0*/  IMAD.MOV.U32 R28, RZ, RZ, R6 ;  /* 0x000000ffff1c7224 */ /* 0x000fe400078e0006 */
[----:B------:R-:W-:Y:S02]  /*14b0*/  IMAD.MOV.U32 R29, RZ, RZ, R7 ;  /* 0x000000ffff1d7224 */ /* 0x000fe400078e0007 */
[----:B------:R-:W-:Y:S02]  /*14c0*/  VIADD R13, R13, 0x1 ;  /* 0x000000010d0d7836 */ /* 0x000fe40000000000 */
[----:B------:R-:W-:Y:S02]  /*14d0*/  VIADD R2, R2, 0x1 ;  /* 0x0000000102027836 */ /* 0x000fe40000000000 */
[----:B--2---:R-:W-:-:S04]  /*14e0*/  IMAD.WIDE.U32 R28, P2, R26, R0, R28 ;  /* 0x000000001a1c7225 */ /* 0x004fc8000784001c */
[----:B------:R-:W-:Y:S02]  /*14f0*/  IMAD R5, R26, R4, RZ ;  /* 0x000000041a057224 */ /* 0x000fe400078e02ff */
[C---:B------:R-:W-:Y:S02]  /*1500*/  IMAD R6, R27.reuse, R0, RZ ;  /* 0x000000001b067224 */ /* 0x040fe400078e02ff */
[----:B------:R-:W-:Y:S01]  /*1510*/  IMAD.HI.U32 R7, R27, R4, RZ ;  /* 0x000000041b077227 */ /* 0x000fe200078e00ff */
[----:B------:R-:W-:-:S03]  /*1520*/  IADD3 R5, P0, PT, R5, R29, RZ ;  /* 0x0000001d05057210 */ /* 0x000fc60007f1e0ff */
[-C--:B------:R-:W-:Y:S01]  /*1530*/  IMAD R12, R27, R4.reuse, RZ ;  /* 0x000000041b0c7224 */ /* 0x080fe200078e02ff */
[----:B------:R-:W-:Y:S01]  /*1540*/  IADD3 R29, P1, PT, R6, R5, RZ ;  /* 0x00000005061d7210 */ /* 0x000fe20007f3e0ff */
[----:B------:R-:W-:Y:S02]  /*1550*/  IMAD R5, R3, 0x8, R1 ;  /* 0x0000000803057824 */ /* 0x000fe400078e0201 */
[----:B------:R-:W-:-:S03]  /*1560*/  IMAD.HI.U32 R6, R26, R4, RZ ;  /* 0x000000041a067227 */ /* 0x000fc600078e00ff */
[----:B------:R0:W-:Y:S01]  /*1570*/  STL.64 [R5], R28 ;  /* 0x0000001c05007387 */ /* 0x0001e20000100a00 */
[----:B------:R-:W-:Y:S02]  /*1580*/  IMAD.X R6, RZ, RZ, R6, P2 ;  /* 0x000000ffff067224 */ /* 0x000fe400010e0606 */
[----:B------:R-:W-:Y:S02]  /*1590*/  VIADD R3, R3, 0x1 ;  /* 0x0000000103037836 */ /* 0x000fe40000000000 */
[----:B0-----:R-:W-:-:S05]  /*15a0*/  IMAD.HI.U32 R5, R27, R0, RZ ;  /* 0x000000001b057227 */ /* 0x001fca00078e00ff */
[----:B------:R-:W-:-:S04]  /*15b0*/  IADD3.X R5, P0, PT, R5, R6, RZ, P0, !PT ;  /* 0x0000000605057210 */ /* 0x000fc8000071e4ff */
[----:B------:R-:W-:Y:S01]  /*15c0*/  IADD3.X R5, P1, PT, R12, R5, RZ, P1, !PT ;  /* 0x000000050c057210 */ /* 0x000fe20000f3e4ff */
[----:B------:R-:W-:Y:S01]  /*15d0*/  IMAD.X R7, RZ, RZ, R7, P0 ;  /* 0x000000ffff077224 */ /* 0x000fe200000e0607 */
[----:B------:R-:W-:-:S03]  /*15e0*/  ISETP.NE.AND P0, PT, R13, -0xf, PT ;  /* 0xfffffff10d00780c */ /* 0x000fc60003f05270 */
[----:B------:R-:W-:Y:S02]  /*15f0*/  IMAD.X R7, RZ, RZ, R7, P1 ;  /* 0x000000ffff077224 */ /* 0x000fe400008e0607 */
[----:B------:R-:W-:-:S08]  /*1600*/  IMAD.MOV.U32 R6, RZ, RZ, R5 ;  /* 0x000000ffff067224 */ /* 0x000fd000078e0005 */
[----:B------:R-:W-:Y:S05]  /*1610*/  @P0 BRA `(.L_x_139) ;  /* 0xfffffffc008c0947 */ /* 0x000fea000383ffff */
[----:B------:R-:W-:Y:S05]  /*1620*/  BSYNC.RECONVERGENT B3 ;  /* 0x0000000000037941 */ /* 0x000fea0003800200 */
.L_x_138:
[----:B------:R-:W-:-:S05]  /*1630*/  LOP3.LUT R0, R25, 0x7ff, RZ, 0xc0, !PT ;  /* 0x000007ff19007812 */ /* 0x000fca00078ec0ff */
[----:B------:R-:W-:-:S05]  /*1640*/  VIADD R0, R0, 0xfffffc00 ;  /* 0xfffffc0000007836 */ /* 0x000fca0000000000 */
[----:B------:R-:W-:Y:S02]  /*1650*/  SHF.R.U32.HI R2, RZ, 0x6, R0 ;  /* 0x00000006ff027819 */ /* 0x000fe40000011600 */
[----:B------:R-:W-:Y:S02]  /*1660*/  ISETP.GE.U32.AND P0, PT, R0, 0x80, PT ;  /* 0x000000800000780c */ /* 0x000fe40003f06070 */
[----:B------:R-:W-:-:S04]  /*1670*/  IADD3 R2, PT, PT, -R2, 0x13, RZ ;  /* 0x0000001302027810 */ /* 0x000fc80007ffe1ff */
[----:B------:R-:W-:-:S07]  /*1680*/  SEL R2, R2, 0x12, P0 ;  /* 0x0000001202027807 */ /* 0x000fce0000000000 */
.L_x_137:
[----:B------:R-:W-:Y:S05]  /*1690*/  BSYNC.RECONVERGENT B2 ;  /* 0x0000000000027941 */ /* 0x000fea0003800200 */
.L_x_136:
[C---:B------:R-:W-:Y:S02]  /*16a0*/  LOP3.LUT R0, R25.reuse, 0x7ff, RZ, 0xc0, !PT ;  /* 0x000007ff19007812 */ /* 0x040fe400078ec0ff */
[----:B------:R-:W-:-:S03]  /*16b0*/  LOP3.LUT P0, R25, R25, 0x3f, RZ, 0xc0, !PT ;  /* 0x0000003f19197812 */ /* 0x000fc6000780c0ff */
[----:B------:R-:W-:-:S05]  /*16c0*/  VIADD R0, R0, 0xfffffc00 ;  /* 0xfffffc0000007836 */ /* 0x000fca0000000000 */
[----:B------:R-:W-:-:S05]  /*16d0*/  SHF.R.U32.HI R3, RZ, 0x6, R0 ;  /* 0x00000006ff037819 */ /* 0x000fca0000011600 */
        /* <DEDUP_REMOVED lines=10> */
[-C--:B---3--:R-:W-:Y:S02]  /*1780*/  @P0 SHF.L.U32 R13, R2, R25.reuse, RZ ;  /* 0x00000019020d0219 */ /* 0x088fe400000006ff */
[----:B------:R-:W-:Y:S02]  /*1790*/  @P0 SHF.R.U64 R14, R14, R0, R22 ;  /* 0x000000000e0e0219 */ /* 0x000fe40000001216 */
[--C-:B0-----:R-:W-:Y:S02]  /*17a0*/  @P0 SHF.R.U32.HI R6, RZ, 0x1, R3.reuse ;  /* 0x00000001ff060819 */ /* 0x101fe40000011603 */
[C-C-:B------:R-:W-:Y:S02]  /*17b0*/  @P0 SHF.R.U64 R7, R2.reuse, 0x1, R3.reuse ;  /* 0x0000000102070819 */ /* 0x140fe40000001203 */
[----:B------:R-:W-:-:S02]  /*17c0*/  @P0 SHF.L.U64.HI R12, R2, R25, R3 ;  /* 0x00000019020c0219 */ /* 0x000fc40000010203 */
[----:B------:R-:W-:Y:S02]  /*17d0*/  @P0 SHF.R.U32.HI R22, RZ, R0, R22 ;  /* 0x00000000ff160219 */ /* 0x000fe40000011616 */
[----:B------:R-:W-:Y:S02]  /*17e0*/  @P0 LOP3.LUT R2, R13, R14, RZ, 0xfc, !PT ;  /* 0x0000000e0d020212 */ /* 0x000fe400078efcff */
[-C--:B----4-:R-:W-:Y:S02]  /*17f0*/  @P0 SHF.L.U32 R15, R4, R25.reuse, RZ ;  /* 0x00000019040f0219 */ /* 0x090fe400000006ff */
[----:B------:R-:W-:Y:S02]  /*1800*/  @P0 SHF.R.U64 R7, R7, R0, R6 ;  /* 0x0000000007070219 */ /* 0x000fe40000001206 */
[----:B------:R-:W-:Y:S02]  /*1810*/  @P0 LOP3.LUT R3, R12, R22, RZ, 0xfc, !PT ;  /* 0x000000160c030212 */ /* 0x000fe400078efcff */
[----:B------:R-:W-:-:S02]  /*1820*/  @P0 SHF.L.U64.HI R25, R4, R25, R5 ;  /* 0x0000001904190219 */ /* 0x000fc40000010205 */
[----:B------:R-:W-:Y:S01]  /*1830*/  @P0 SHF.R.U32.HI R0, RZ, R0, R6 ;  /* 0x00000000ff000219 */ /* 0x000fe20000011606 */
[C---:B------:R-:W-:Y:S01]  /*1840*/  IMAD.SHL.U32 R6, R2.reuse, 0x4, RZ ;  /* 0x0000000402067824 */ /* 0x040fe200078e00ff */
[----:B------:R-:W-:Y:S02]  /*1850*/  @P0 LOP3.LUT R4, R15, R7, RZ, 0xfc, !PT ;  /* 0x000000070f040212 */ /* 0x000fe400078efcff */
[----:B------:R-:W-:Y:S02]  /*1860*/  SHF.L.U64.HI R2, R2, 0x2, R3 ;  /* 0x0000000202027819 */ /* 0x000fe40000010203 */
[----:B------:R-:W-:Y:S02]  /*1870*/  SHF.L.W.U32.HI R7, R3, 0x2, R4 ;  /* 0x0000000203077819 */ /* 0x000fe40000010e04 */
[----:B------:R-:W-:Y:S02]  /*1880*/  @P0 LOP3.LUT R5, R25, R0, RZ, 0xfc, !PT ;  /* 0x0000000019050212 */ /* 0x000fe400078efcff */
        /* <DEDUP_REMOVED lines=22> */
[----:B------:R-:W-:Y:S02]  /*19f0*/  LOP3.LUT R2, R12, 0x3f, RZ, 0xc0, !PT ;  /* 0x0000003f0c027812 */ /* 0x000fe400078ec0ff */
[--C-:B------:R-:W-:Y:S02]  /*1a00*/  SHF.R.U64 R6, R6, 0x1, R3.reuse ;  /* 0x0000000106067819 */ /* 0x100fe40000001203 */
[CC--:B------:R-:W-:Y:S02]  /*1a10*/  SHF.L.U64.HI R0, R7.reuse, R2.reuse, R0 ;  /* 0x0000000207007219 */ /* 0x0c0fe40000010200 */
[----:B------:R-:W-:Y:S02]  /*1a20*/  SHF.L.U32 R7, R7, R2, RZ ;  /* 0x0000000207077219 */ /* 0x000fe400000006ff */
[----:B------:R-:W-:Y:S02]  /*1a30*/  SHF.R.U32.HI R2, RZ, 0x1, R3 ;  /* 0x00000001ff027819 */ /* 0x000fe40000011603 */
[----:B------:R-:W-:-:S04]  /*1a40*/  LOP3.LUT R3, R12, 0x3f, RZ, 0xc, !PT ;  /* 0x0000003f0c037812 */ /* 0x000fc800078e0cff */
[-CC-:B------:R-:W-:Y:S02]  /*1a50*/  SHF.R.U64 R6, R6, R3.reuse, R2.reuse ;  /* 0x0000000306067219 */ /* 0x180fe40000001202 */
[----:B------:R-:W-:Y:S02]  /*1a60*/  SHF.R.U32.HI R3, RZ, R3, R2 ;  /* 0x00000003ff037219 */ /* 0x000fe40000011602 */
[----:B------:R-:W-:Y:S02]  /*1a70*/  LOP3.LUT R7, R7, R6, RZ, 0xfc, !PT ;  /* 0x0000000607077212 */ /* 0x000fe400078efcff */
[----:B------:R-:W-:-:S07]  /*1a80*/  LOP3.LUT R0, R0, R3, RZ, 0xfc, !PT ;  /* 0x0000000300007212 */ /* 0x000fce00078efcff */
.L_x_141:
[----:B------:R-:W-:Y:S05]  /*1a90*/  BSYNC.RECONVERGENT B2 ;  /* 0x0000000000027941 */ /* 0x000fea0003800200 */
.L_x_140:
        /* <DEDUP_REMOVED lines=19> */
[----:B------:R-:W-:-:S03]  /*1bd0*/  SEL R7, RZ, 0xffffffff, !P1 ;  /* 0xffffffffff077807 */ /* 0x000fc60004800000 */
[----:B------:R-:W-:Y:S01]  /*1be0*/  IMAD.X R0, RZ, RZ, R2, P2 ;  /* 0x000000ffff007224 */ /* 0x000fe200010e0602 */
[----:B------:R-:W-:Y:S01]  /*1bf0*/  LOP3.LUT P1, R2, R24, 0x80000000, RZ, 0xc0, !PT ;  /* 0x8000000018027812 */ /* 0x000fe2000782c0ff */
[----:B------:R-:W-:Y:S01]  /*1c00*/  IMAD.IADD R12, R7, 0x1, -R12 ;  /* 0x00000001070c7824 */ /* 0x000fe200078e0a0c */
[----:B------:R-:W-:Y:S02]  /*1c10*/  SHF.R.U32.HI R7, RZ, 0x1e, R5 ;  /* 0x0000001eff077819 */ /* 0x000fe40000011605 */
[----:B------:R-:W-:Y:S01]  /*1c20*/  SHF.R.U64 R3, R3, 0xa, R0 ;  /* 0x0000000a03037819 */ /* 0x000fe20000001200 */
[----:B------:R-:W-:Y:S01]  /*1c30*/  IMAD.SHL.U32 R5, R12, 0x100000, RZ ;  /* 0x001000000c057824 */ /* 0x000fe200078e00ff */
[----:B------:R-:W-:Y:S02]  /*1c40*/  @!P0 LOP3.LUT R2, R2, 0x80000000, RZ, 0x3c, !PT ;  /* 0x8000000002028812 */ /* 0x000fe400078e3cff */
[----:B------:R-:W-:-:S04]  /*1c50*/  IADD3 R3, P2, PT, R3, 0x1, RZ ;  /* 0x0000000103037810 */ /* 0x000fc80007f5e0ff */
[----:B------:R-:W-:-:S04]  /*1c60*/  LEA.HI.X R0, R0, RZ, RZ, 0x16, P2 ;  /* 0x000000ff00007211 */ /* 0x000fc800010fb4ff */
[--C-:B------:R-:W-:Y:S02]  /*1c70*/  SHF.R.U64 R3, R3, 0x1, R0.reuse ;  /* 0x0000000103037819 */ /* 0x100fe40000001200 */
[----:B------:R-:W-:Y:S02]  /*1c80*/  SHF.R.U32.HI R6, RZ, 0x1, R0 ;  /* 0x00000001ff067819 */ /* 0x000fe40000011600 */
[----:B------:R-:W-:Y:S02]  /*1c90*/  IADD3 R0, P2, P3, RZ, RZ, R3 ;  /* 0x000000ffff007210 */ /* 0x000fe40007b5e003 */
[----:B------:R-:W-:Y:S02]  /*1ca0*/  LEA.HI R3, R4, R7, RZ, 0x1 ;  /* 0x0000000704037211 */ /* 0x000fe400078f08ff */
[----:B------:R-:W-:-:S03]  /*1cb0*/  IADD3.X R5, PT, PT, R5, 0x3fe00000, R6, P2, P3 ;  /* 0x3fe0000005057810 */ /* 0x000fc600017e6406 */
[----:B------:R-:W-:Y:S01]  /*1cc0*/  @P1 IMAD.MOV R3, RZ, RZ, -R3 ;  /* 0x000000ffff031224 */ /* 0x000fe200078e0a03 */
[----:B------:R-:W-:-:S07]  /*1cd0*/  LOP3.LUT R4, R5, R2, RZ, 0xfc, !PT ;  /* 0x0000000205047212 */ /* 0x000fce00078efcff */
.L_x_135:
[----:B------:R-:W-:Y:S02]  /*1ce0*/  IMAD.MOV.U32 R6, RZ, RZ, R3 ;  /* 0x000000ffff067224 */ /* 0x000fe400078e0003 */
[----:B------:R-:W-:Y:S02]  /*1cf0*/  IMAD.MOV.U32 R3, RZ, RZ, R4 ;  /* 0x000000ffff037224 */ /* 0x000fe400078e0004 */
[----:B------:R-:W-:Y:S02]  /*1d00*/  IMAD.MOV.U32 R4, RZ, RZ, R23 ;  /* 0x000000ffff047224 */ /* 0x000fe400078e0017 */
[----:B------:R-:W-:Y:S02]  /*1d10*/  IMAD.MOV.U32 R5, RZ, RZ, 0x0 ;  /* 0x00000000ff057424 */ /* 0x000fe400078e00ff */
[----:B------:R-:W-:Y:S02]  /*1d20*/  IMAD.MOV.U32 R2, RZ, RZ, R0 ;  /* 0x000000ffff027224 */ /* 0x000fe400078e0000 */
[----:B------:R-:W-:Y:S05]  /*1d30*/  RET.REL.NODEC R4 `(_Z29kernel_apply_controlled_phaseP7double2iiddii) ;  /* 0xffffffe004b07950 */ /* 0x000fea0003c3ffff */
.L_x_142:
        /* <DEDUP_REMOVED lines=12> */
.L_x_264:


//--------------------- .text._Z22kernel_compute_dv_normPK7double2Pdii --------------------------
	.section	.text._Z22kernel_compute_dv_normPK7double2Pdii,"ax",@progbits
	.align	128
        .global         _Z22kernel_compute_dv_normPK7double2Pdii
        .type           _Z22kernel_compute_dv_normPK7double2Pdii,@function
        .size           _Z22kernel_compute_dv_normPK7double2Pdii,(.L_x_285 - _Z22kernel_compute_dv_normPK7double2Pdii)
        .other          _Z22kernel_compute_dv_normPK7double2Pdii,@"STO_CUDA_ENTRY STV_DEFAULT"
_Z22kernel_compute_dv_normPK7double2Pdii:
.text._Z22kernel_compute_dv_normPK7double2Pdii:
        /* <DEDUP_REMOVED lines=8> */
[----:B------:R-:W0:Y:S01]  /*0080*/  LDC R5, c[0x0][0x390] ;  /* 0x0000e400ff057b82 */ /* 0x000e220000000800 */
[----:B------:R-:W1:Y:S07]  /*0090*/  LDCU.64 UR4, c[0x0][0x358] ;  /* 0x00006b00ff0477ac */ /* 0x000e6e0008000a00 */
[----:B------:R-:W2:Y:S01]  /*00a0*/  LDC.64 R2, c[0x0][0x380] ;  /* 0x0000e000ff027b82 */ /* 0x000ea20000000a00 */
[----:B0-----:R-:W-:-:S04]  /*00b0*/  IMAD R5, R5, UR6, R0 ;  /* 0x0000000605057c24 */ /* 0x001fc8000f8e0200 */
[----:B--2---:R-:W-:-:S05]  /*00c0*/  IMAD.WIDE R2, R5, 0x10, R2 ;  /* 0x0000001005027825 */ /* 0x004fca00078e0202 */
[----:B-1----:R-:W2:Y:S01]  /*00d0*/  LDG.E.128 R4, desc[UR4][R2.64] ;  /* 0x0000000402047981 */ /* 0x002ea2000c1e1d00 */
[----:B------:R-:W0:Y:S01]  /*00e0*/  LDC.64 R8, c[0x0][0x388] ;  /* 0x0000e200ff087b82 */ /* 0x000e220000000a00 */
[----:B--2---:R-:W-:-:S08]  /*00f0*/  DMUL R6, R6, R6 ;  /* 0x0000000606067228 */ /* 0x004fd00000000000 */
[----:B------:R-:W-:-:S07]  /*0100*/  DFMA R6, R4, R4, R6 ;  /* 0x000000040406722b */ /* 0x000fce0000000006 */
[----:B0-----:R-:W-:Y:S01]  /*0110*/  REDG.E.ADD.F64.RN.STRONG.GPU desc[UR4][R8.64], R6 ;  /* 0x00000006080079a6 */ /* 0x001fe2000c12ff04 */
[----:B------:R-:W-:Y:S05]  /*0120*/  EXIT ;  /* 0x000000000000794d */ /* 0x000fea0003800000 */
.L_x_143:
        /* <DEDUP_REMOVED lines=13> */
.L_x_285:


//--------------------- .text._Z18kernel_apply_phaseP7double2iidd --------------------------
	.section	.text._Z18kernel_apply_phaseP7double2iidd,"ax",@progbits
	.align	128
        .global         _Z18kernel_apply_phaseP7double2iidd
        .type           _Z18kernel_apply_phaseP7double2iidd,@function
        .size           _Z18kernel_apply_phaseP7double2iidd,(.L_x_265 - _Z18kernel_apply_phaseP7double2iidd)
        .other          _Z18kernel_apply_phaseP7double2iidd,@"STO_CUDA_ENTRY STV_DEFAULT"
_Z18kernel_apply_phaseP7double2iidd:
.text._Z18kernel_apply_phaseP7double2iidd:
        /* <DEDUP_REMOVED lines=13> */
[----:B------:R-:W3:Y:S01]  /*00d0*/  LDCU.128 UR8, c[0x0][0x390] ;  /* 0x00007200ff0877ac */ /* 0x000ee20008000c00 */
        /* <DEDUP_REMOVED lines=12> */
[----:B------:R-:W-:Y:S01]  /*01a0*/  IMAD.HI.U32 R3, R3, R15, R2 ;  /* 0x0000000f03037227 */ /* 0x000fe200078e0002 */
[----:B------:R-:W-:-:S05]  /*01b0*/  LEA.HI R2, R10, R10, RZ, 0x1 ;  /* 0x0000000a0a027211 */ /* 0x000fca00078f08ff */
[----:B------:R-:W-:-:S04]  /*01c0*/  IMAD.HI.U32 R3, R3, R12, RZ ;  /* 0x0000000c03037227 */ /* 0x000fc800078e00ff */
[----:B------:R-:W-:-:S04]  /*01d0*/  IMAD.MOV R3, RZ, RZ, -R3 ;  /* 0x000000ffff037224 */ /* 0x000fc800078e0a03 */
[----:B------:R-:W-:Y:S01]  /*01e0*/  IMAD R0, R13, R3, R12 ;  /* 0x000000030d007224 */ /* 0x000fe200078e020c */
[----:B------:R-:W-:-:S04]  /*01f0*/  SHF.R.S32.HI R3, RZ, 0x1, R2 ;  /* 0x00000001ff037819 */ /* 0x000fc80000011402 */
[----:B------:R-:W-:-:S13]  /*0200*/  ISETP.GT.U32.AND P0, PT, R13, R0, PT ;  /* 0x000000000d00720c */ /* 0x000fda0003f04070 */
[----:B------:R-:W-:Y:S01]  /*0210*/  @!P0 IMAD.IADD R0, R0, 0x1, -R13 ;  /* 0x0000000100008824 */ /* 0x000fe200078e0a0d */
[----:B------:R-:W-:-:S04]  /*0220*/  ISETP.NE.AND P0, PT, R10, RZ, PT ;  /* 0x000000ff0a00720c */ /* 0x000fc80003f05270 */
[----:B------:R-:W-:-:S13]  /*0230*/  ISETP.GT.U32.AND P1, PT, R13, R0, PT ;  /* 0x000000000d00720c */ /* 0x000fda0003f24070 */
[----:B------:R-:W-:-:S04]  /*0240*/  @!P1 IMAD.IADD R0, R0, 0x1, -R13 ;  /* 0x0000000100009824 */ /* 0x000fc800078e0a0d */
[----:B------:R-:W-:Y:S01]  /*0250*/  @!P2 IMAD.MOV R0, RZ, RZ, -R0 ;  /* 0x000000ffff00a224 */ /* 0x000fe200078e0a00 */
[----:B------:R-:W-:-:S05]  /*0260*/  @!P0 LOP3.LUT R0, RZ, R10, RZ, 0x33, !PT ;  /* 0x0000000aff008212 */ /* 0x000fca00078e33ff */
[----:B------:R-:W-:-:S04]  /*0270*/  IMAD.IADD R12, R0, 0x1, -R3 ;  /* 0x00000001000c7824 */ /* 0x000fc800078e0a03 */
[----:B------:R-:W3:Y:S02]  /*0280*/  I2F.F64 R2, R12 ;  /* 0x0000000c00027312 */ /* 0x000ee40000201c00 */
[----:B---3--:R-:W-:-:S08]  /*0290*/  DMUL R2, R2, UR8 ;  /* 0x0000000802027c28 */ /* 0x008fd00008000000 */
[----:B------:R-:W-:-:S08]  /*02a0*/  DMUL R2, R2, UR10 ;  /* 0x0000000a02027c28 */ /* 0x000fd00008000000 */
        /* <DEDUP_REMOVED lines=24> */
[----:B-----5:R-:W-:Y:S05]  /*0430*/  CALL.REL.NOINC `($_Z18kernel_apply_phaseP7double2iidd$__internal_trig_reduction_slowpathd) ;  /* 0x00000004008c7944 */ /* 0x020fea0003c00000 */
[----:B------:R-:W-:Y:S02]  /*0440*/  IMAD.MOV.U32 R0, RZ, RZ, R14 ;  /* 0x000000ffff007224 */ /* 0x000fe400078e000e */
[----:B------:R-:W-:Y:S02]  /*0450*/  IMAD.MOV.U32 R10, RZ, RZ, R12 ;  /* 0x000000ffff0a7224 */ /* 0x000fe400078e000c */
[----:B------:R-:W-:-:S07]  /*0460*/  IMAD.MOV.U32 R11, RZ, RZ, R13 ;  /* 0x000000ffff0b7224 */ /* 0x000fce00078e000d */
.L_x_147:
[----:B------:R-:W-:Y:S05]  /*0470*/  BSYNC.RECONVERGENT B1 ;  /* 0x0000000000017941 */ /* 0x000fea0003800200 */
.L_x_146:
[----:B------:R-:W-:-:S07]  /*0480*/  VIADD R0, R0, 0x1 ;  /* 0x0000000100007836 */ /* 0x000fce0000000000 */
.L_x_145:
[----:B------:R-:W-:Y:S05]  /*0490*/  BSYNC.RECONVERGENT B0 ;  /* 0x0000000000007941 */ /* 0x000fea0003800200 */
.L_x_144:
        /* <DEDUP_REMOVED lines=57> */
.L_x_149:
[----:B------:R-:W-:Y:S05]  /*0830*/  BSYNC.RECONVERGENT B0 ;  /* 0x0000000000007941 */ /* 0x000fea0003800200 */
.L_x_148:
        /* <DEDUP_REMOVED lines=35> */
        .type           $_Z18kernel_apply_phaseP7double2iidd$__internal_trig_reduction_slowpathd,@function
        .size           $_Z18kernel_apply_phaseP7double2iidd$__internal_trig_reduction_slowpathd,(.L_x_265 - $_Z18kernel_apply_phaseP7double2iidd$__internal_trig_reduction_slowpathd)
$_Z18kernel_apply_phaseP7double2iidd$__internal_trig_reduction_slowpathd:
        /* <DEDUP_REMOVED lines=24> */
.L_x_154:
        /* <DEDUP_REMOVED lines=28> */
.L_x_153:
[----:B------:R-:W-:-:S07]  /*0db0*/  IMAD.MOV.U32 R14, RZ, RZ, R18 ;  /* 0x000000ffff0e7224 */ /* 0x000fce00078e0012 */
.L_x_152:
[----:B------:R-:W-:Y:S05]  /*0dc0*/  BSYNC.RECONVERGENT B2 ;  /* 0x0000000000027941 */ /* 0x000fea0003800200 */
.L_x_151:
        /* <DEDUP_REMOVED lines=60> */
.L_x_156:
[----:B------:R-:W-:Y:S05]  /*1190*/  BSYNC.RECONVERGENT B2 ;  /* 0x0000000000027941 */ /* 0x000fea0003800200 */
.L_x_155:
        /* <DEDUP_REMOVED lines=36> */
.L_x_150:
[----:B------:R-:W-:Y:S02]  /*13e0*/  IMAD.MOV.U32 R25, RZ, RZ, 0x0 ;  /* 0x00000000ff197424 */ /* 0x000fe400078e00ff */
[----:B------:R-:W-:Y:S02]  /*13f0*/  IMAD.MOV.U32 R14, RZ, RZ, R12 ;  /* 0x000000ffff0e7224 */ /* 0x000fe400078e000c */
[----:B------:R-:W-:Y:S02]  /*1400*/  IMAD.MOV.U32 R12, RZ, RZ, R0 ;  /* 0x000000ffff0c7224 */ /* 0x000fe400078e0000 */
[----:B------:R-:W-:Y:S01]  /*1410*/  IMAD.MOV.U32 R13, RZ, RZ, R22 ;  /* 0x000000ffff0d7224 */ /* 0x000fe200078e0016 */
[----:B------:R-:W-:Y:S06]  /*1420*/  RET.REL.NODEC R24 `(_Z18kernel_apply_phaseP7double2iidd) ;  /* 0xffffffe818f47950 */ /* 0x000fec0003c3ffff */
.L_x_157:
        /* <DEDUP_REMOVED lines=13> */
.L_x_265:


//--------------------- .text._Z16kernel_ft_p_to_xPK7double2PS_iid --------------------------
	.section	.text._Z16kernel_ft_p_to_xPK7double2PS_iid,"ax",@progbits
	.align	128
        .global         _Z16kernel_ft_p_to_xPK7double2PS_iid
        .type           _Z16kernel_ft_p_to_xPK7double2PS_iid,@function
        .size           _Z16kernel_ft_p_to_xPK7double2PS_iid,(.L_x_267 - _Z16kernel_ft_p_to_xPK7double2PS_iid)
        .other          _Z16kernel_ft_p_to_xPK7double2PS_iid,@"STO_CUDA_ENTRY STV_DEFAULT"
_Z16kernel_ft_p_to_xPK7double2PS_iid:
.text._Z16kernel_ft_p_to_xPK7double2PS_iid:
        /* <DEDUP_REMOVED lines=11> */
[----:B------:R-:W-:Y:S02]  /*00b0*/  CS2R R26, SRZ ;  /* 0x00000000001a7805 */ /* 0x000fe4000001ff00 */
[----:B------:R-:W-:Y:S02]  /*00c0*/  CS2R R4, SRZ ;  /* 0x0000000000047805 */ /* 0x000fe4000001ff00 */
[----:B0-----:R-:W-:-:S13]  /*00d0*/  ISETP.GE.AND P0, PT, R10, 0x1, PT ;  /* 0x000000010a00780c */ /* 0x001fda0003f06270 */
[----:B-1----:R-:W-:Y:S05]  /*00e0*/  @!P0 BRA `(.L_x_158) ;  /* 0x0000000800a88947 */ /* 0x002fea0003800000 */
[----:B------:R-:W-:Y:S01]  /*00f0*/  IABS R6, R10 ;  /* 0x0000000a00067213 */ /* 0x000fe20000000000 */
[----:B------:R-:W0:Y:S01]  /*0100*/  LDCU.64 UR6, c[0x0][0x398] ;  /* 0x00007300ff0677ac */ /* 0x000e220008000a00 */
[----:B------:R-:W-:Y:S02]  /*0110*/  IABS R7, R0 ;  /* 0x0000000000077213 */ /* 0x000fe40000000000 */
[----:B------:R-:W-:Y:S01]  /*0120*/  CS2R R26, SRZ ;  /* 0x00000000001a7805 */ /* 0x000fe2000001ff00 */
[----:B------:R-:W1:Y:S01]  /*0130*/  I2F.RP R4, R6 ;  /* 0x0000000600047306 */ /* 0x000e620000209400 */
[----:B------:R-:W-:Y:S01]  /*0140*/  ISETP.GE.AND P2, PT, R0, RZ, PT ;  /* 0x000000ff0000720c */ /* 0x000fe20003f46270 */
[----:B------:R-:W2:Y:S01]  /*0150*/  LDCU.64 UR10, c[0x0][0x398] ;  /* 0x00007300ff0a77ac */ /* 0x000ea20008000a00 */
[----:B------:R-:W3:Y:S05]  /*0160*/  LDCU.64 UR8, c[0x4][0x8] ;  /* 0x01000100ff0877ac */ /* 0x000eea0008000a00 */
[----:B-1----:R-:W1:Y:S02]  /*0170*/  MUFU.RCP R4, R4 ;  /* 0x0000000400047308 */ /* 0x002e640000001000 */
[----:B-1----:R-:W-:-:S06]  /*0180*/  VIADD R2, R4, 0xffffffe ;  /* 0x0ffffffe04027836 */ /* 0x002fcc0000000000 */
[----:B------:R1:W4:Y:S02]  /*0190*/  F2I.FTZ.U32.TRUNC.NTZ R3, R2 ;  /* 0x0000000200037305 */ /* 0x000324000021f000 */
[----:B-1----:R-:W-:Y:S02]  /*01a0*/  IMAD.MOV.U32 R2, RZ, RZ, RZ ;  /* 0x000000ffff027224 */ /* 0x002fe400078e00ff */
[----:B----4-:R-:W-:-:S04]  /*01b0*/  IMAD.MOV R5, RZ, RZ, -R3 ;  /* 0x000000ffff057224 */ /* 0x010fc800078e0a03 */
[----:B------:R-:W-:-:S04]  /*01c0*/  IMAD R5, R5, R6, RZ ;  /* 0x0000000605057224 */ /* 0x000fc800078e02ff */
[----:B------:R-:W-:Y:S01]  /*01d0*/  IMAD.HI.U32 R3, R3, R5, R2 ;  /* 0x0000000503037227 */ /* 0x000fe200078e0002 */
[----:B------:R-:W-:-:S03]  /*01e0*/  LEA.HI R2, R10, R10, RZ, 0x1 ;  /* 0x0000000a0a027211 */ /* 0x000fc600078f08ff */
[----:B------:R-:W-:Y:S01]  /*01f0*/  IMAD.MOV.U32 R5, RZ, RZ, R7 ;  /* 0x000000ffff057224 */ /* 0x000fe200078e0007 */
[----:B------:R-:W-:-:S03]  /*0200*/  SHF.R.S32.HI R2, RZ, 0x1, R2 ;  /* 0x00000001ff027819 */ /* 0x000fc60000011402 */
[----:B------:R-:W-:-:S04]  /*0210*/  IMAD.HI.U32 R3, R3, R5, RZ ;  /* 0x0000000503037227 */ /* 0x000fc800078e00ff */
[----:B------:R-:W-:-:S04]  /*0220*/  IMAD.MOV R3, RZ, RZ, -R3 ;  /* 0x000000ffff037224 */ /* 0x000fc800078e0a03 */
[----:B------:R-:W-:Y:S01]  /*0230*/  IMAD R3, R6, R3, R5 ;  /* 0x0000000306037224 */ /* 0x000fe200078e0205 */
[----:B------:R-:W-:-:S04]  /*0240*/  CS2R R4, SRZ ;  /* 0x0000000000047805 */ /* 0x000fc8000001ff00 */
[----:B------:R-:W-:-:S13]  /*0250*/  ISETP.GT.U32.AND P0, PT, R6, R3, PT ;  /* 0x000000030600720c */ /* 0x000fda0003f04070 */
[----:B------:R-:W-:Y:S01]  /*0260*/  @!P0 IMAD.IADD R3, R3, 0x1, -R6 ;  /* 0x0000000103038824 */ /* 0x000fe200078e0a06 */
[----:B------:R-:W-:-:S04]  /*0270*/  ISETP.NE.AND P0, PT, R10, RZ, PT ;  /* 0x000000ff0a00720c */ /* 0x000fc80003f05270 */
[----:B------:R-:W-:-:S13]  /*0280*/  ISETP.GT.U32.AND P1, PT, R6, R3, PT ;  /* 0x000000030600720c */ /* 0x000fda0003f24070 */
[----:B------:R-:W-:-:S04]  /*0290*/  @!P1 IMAD.IADD R3, R3, 0x1, -R6 ;  /* 0x0000000103039824 */ /* 0x000fc800078e0a06 */
[----:B------:R-:W-:Y:S01]  /*02a0*/  IMAD.MOV.U32 R9, RZ, RZ, R3 ;  /* 0x000000ffff097224 */ /* 0x000fe200078e0003 */
[----:B------:R-:W-:-:S03]  /*02b0*/  SHF.R.U32.HI R3, RZ, 0x1, R10 ;  /* 0x00000001ff037819 */ /* 0x000fc6000001160a */
[----:B------:R-:W-:Y:S01]  /*02c0*/  @!P2 IMAD.MOV R9, RZ, RZ, -R9 ;  /* 0x000000ffff09a224 */ /* 0x000fe200078e0a09 */
[----:B------:R-:W-:Y:S01]  /*02d0*/  @!P0 LOP3.LUT R9, RZ, R10, RZ, 0x33, !PT ;  /* 0x0000000aff098212 */ /* 0x000fe200078e33ff */
[----:B------:R-:W-:-:S04]  /*02e0*/  IMAD.MOV R3, RZ, RZ, -R3 ;  /* 0x000000ffff037224 */ /* 0x000fc800078e0a03 */
[----:B------:R-:W-:Y:S02]  /*02f0*/  IMAD.IADD R8, R9, 0x1, -R2 ;  /* 0x0000000109087824 */ /* 0x000fe400078e0a02 */
[----:B------:R-:W-:Y:S02]  /*0300*/  IMAD.MOV R2, RZ, RZ, -R10 ;  /* 0x000000ffff027224 */ /* 0x000fe400078e0a0a */
[----:B------:R-:W0:Y:S01]  /*0310*/  I2F.F64 R6, R8 ;  /* 0x0000000800067312 */ /* 0x000e220000201c00 */
[----:B------:R-:W-:Y:S01]  /*0320*/  IMAD.IADD R24, R0, 0x1, -R9 ;  /* 0x0000000100187824 */ /* 0x000fe200078e0a09 */
[----:B0-23--:R-:W-:-:S11]  /*0330*/  DMUL R6, R6, UR6 ;  /* 0x0000000606067c28 */ /* 0x00dfd60008000000 */
.L_x_165:
[----:B------:R-:W0:Y:S01]  /*0340*/  I2F.F64 R8, R3 ;  /* 0x0000000300087312 */ /* 0x000e220000201c00 */
[----:B------:R-:W-:Y:S01]  /*0350*/  BSSY.RECONVERGENT B0, `(.L_x_159) ;  /* 0x0000020000007945 */ /* 0x000fe20003800200 */
[----:B0-----:R-:W-:-:S08]  /*0360*/  DMUL R8, R8, UR10 ;  /* 0x0000000a08087c28 */ /* 0x001fd00008000000 */
[----:B------:R-:W-:-:S08]  /*0370*/  DMUL R20, R6, R8 ;  /* 0x0000000806147228 */ /* 0x000fd00000000000 */
[----:B------:R-:W-:-:S14]  /*0380*/  DSETP.NEU.AND P0, PT, |R20|, +INF , PT ;  /* 0x7ff000001400742a */ /* 0x000fdc0003f0d200 */
[----:B------:R-:W-:Y:S01]  /*0390*/  @!P0 DMUL R22, RZ, R20 ;  /* 0x00000014ff168228 */ /* 0x000fe20000000000 */
[----:B------:R-:W-:Y:S01]  /*03a0*/  @!P0 IMAD.MOV.U32 R25, RZ, RZ, 0x1 ;  /* 0x00000001ff198424 */ /* 0x000fe200078e00ff */
        /* <DEDUP_REMOVED lines=21> */
[----:B------:R-:W-:Y:S05]  /*0500*/  CALL.REL.NOINC `($_Z16kernel_ft_p_to_xPK7double2PS_iid$__internal_trig_reduction_slowpathd) ;  /* 0x0000000c00487944 */ /* 0x000fea0003c00000 */
[----:B------:R-:W-:Y:S02]  /*0510*/  IMAD.MOV.U32 R22, RZ, RZ, R10 ;  /* 0x000000ffff167224 */ /* 0x000fe400078e000a */
[----:B------:R-:W-:-:S07]  /*0520*/  IMAD.MOV.U32 R23, RZ, RZ, R11 ;  /* 0x000000ffff177224 */ /* 0x000fce00078e000b */
.L_x_162:
[----:B------:R-:W-:Y:S05]  /*0530*/  BSYNC.RECONVERGENT B1 ;  /* 0x0000000000017941 */ /* 0x000fea0003800200 */
.L_x_161:
[----:B------:R-:W-:-:S07]  /*0540*/  VIADD R25, R8, 0x1 ;  /* 0x0000000108197836 */ /* 0x000fce0000000000 */
.L_x_160:
[----:B------:R-:W-:Y:S05]  /*0550*/  BSYNC.RECONVERGENT B0 ;  /* 0x0000000000007941 */ /* 0x000fea0003800200 */
.L_x_159:
        /* <DEDUP_REMOVED lines=9> */
[----:B------:R-:W-:Y:S01]  /*05f0*/  DSETP.NEU.AND P1, PT, |R20|, +INF , PT ;  /* 0x7ff000001400742a */ /* 0x000fe20003f2d200 */
[----:B------:R-:W-:Y:S01]  /*0600*/  IMAD.MOV.U32 R31, RZ, RZ, 0x3da8ff83 ;  /* 0x3da8ff83ff1f7424 */ /* 0x000fe200078e00ff */
[----:B------:R-:W-:Y:S01]  /*0610*/  ISETP.NE.U32.AND P0, PT, R28, 0x1, PT ;  /* 0x000000011c00780c */ /* 0x000fe20003f05070 */
[----:B------:R-:W-:Y:S01]  /*0620*/  DMUL R28, R22, R22 ;  /* 0x00000016161c7228 */ /* 0x000fe20000000000 */
[----:B------:R-:W-:Y:S02]  /*0630*/  BSSY.RECONVERGENT B0, `(.L_x_163) ;  /* 0x000002b000007945 */ /* 0x000fe40003800200 */
[----:B------:R-:W-:-:S02]  /*0640*/  FSEL R30, R30, -8.06006814911005101289e+34, !P0 ;  /* 0xf9785eba1e1e7808 */ /* 0x000fc40004000000 */
[----:B------:R-:W-:-:S06]  /*0650*/  FSEL R31, -R31, 0.11223486810922622681, !P0 ;  /* 0x3de5db651f1f7808 */ /* 0x000fcc0004000100 */
[----:B--2---:R-:W-:Y:S02]  /*0660*/  DFMA R8, R28, R30, R8 ;  /* 0x0000001e1c08722b */ /* 0x004fe40000000008 */
[----:B------:R-:W-:-:S06]  /*0670*/  @!P1 DMUL R30, RZ, R20 ;  /* 0x00000014ff1e9228 */ /* 0x000fcc0000000000 */
        /* <DEDUP_REMOVED lines=36> */
[----:B------:R-:W-:Y:S02]  /*08c0*/  IMAD.MOV.U32 R30, RZ, RZ, R10 ;  /* 0x000000ffff1e7224 */ /* 0x000fe400078e000a */
[----:B------:R-:W-:-:S07]  /*08d0*/  IMAD.MOV.U32 R31, RZ, RZ, R11 ;  /* 0x000000ffff1f7224 */ /* 0x000fce00078e000b */
.L_x_164:
[----:B------:R-:W-:Y:S05]  /*08e0*/  BSYNC.RECONVERGENT B0 ;  /* 0x0000000000007941 */ /* 0x000fea0003800200 */
.L_x_163:
[----:B------:R-:W-:Y:S01]  /*08f0*/  IMAD.SHL.U32 R8, R25, 0x40, RZ ;  /* 0x0000004019087824 */ /* 0x000fe200078e00ff */
[----:B------:R-:W0:Y:S04]  /*0900*/  LDC.64 R20, c[0x0][0x380] ;  /* 0x0000e000ff147b82 */ /* 0x000e280000000a00 */
        /* <DEDUP_REMOVED lines=9> */
[----:B0-----:R-:W-:Y:S01]  /*09a0*/  IMAD.WIDE R20, R24, 0x10, R20 ;  /* 0x0000001018147825 */ /* 0x001fe200078e0214 */
[----:B------:R-:W-:-:S03]  /*09b0*/  ISETP.NE.U32.AND P0, PT, R22, 0x1, PT ;  /* 0x000000011600780c */ /* 0x000fc60003f05070 */
[----:B------:R-:W-:Y:S01]  /*09c0*/  IMAD.MOV.U32 R22, RZ, RZ, 0x20fd8164 ;  /* 0x20fd8164ff167424 */ /* 0x000fe200078e00ff */
[----:B------:R-:W-:-:S04]  /*09d0*/  FSEL R23, -R23, 0.11223486810922622681, !P0 ;  /* 0x3de5db6517177808 */ /* 0x000fc80004000100 */
[----:B------:R-:W-:-:S06]  /*09e0*/  FSEL R22, R22, -8.06006814911005101289e+34, !P0 ;  /* 0xf9785eba16167808 */ /* 0x000fcc0004000000 */
[C---:B--2---:R-:W-:Y:S01]  /*09f0*/  DFMA R8, R32.reuse, R22, R8 ;  /* 0x000000162008722b */ /* 0x044fe20000000008 */
[----:B------:R-:W2:Y:S01]  /*0a00*/  LDG.E.128 R20, desc[UR4][R20.64] ;  /* 0x0000000414147981 */ /* 0x000ea2000c1e1d00 */
[----:B------:R-:W-:Y:S02]  /*0a10*/  VIADD R2, R2, 0x1 ;  /* 0x0000000102027836 */ /* 0x000fe40000000000 */
[----:B------:R-:W-:Y:S02]  /*0a20*/  VIADD R3, R3, 0x1 ;  /* 0x0000000103037836 */ /* 0x000fe40000000000 */
[----:B------:R-:W-:Y:S02]  /*0a30*/  VIADD R24, R24, 0x1 ;  /* 0x0000000118187836 */ /* 0x000fe40000000000 */
        /* <DEDUP_REMOVED lines=12> */
[----:B------:R-:W-:Y:S02]  /*0b00*/  FSEL R9, R11, R9, !P0 ;  /* 0x000000090b097208 */ /* 0x000fe40004000000 */
[----:B------:R-:W-:-:S04]  /*0b10*/  ISETP.NE.AND P0, PT, R2, RZ, PT ;  /* 0x000000ff0200720c */ /* 0x000fc80003f05270 */
[C---:B--2---:R-:W-:Y:S02]  /*0b20*/  DMUL R10, R8.reuse, R22 ;  /* 0x00000016080a7228 */ /* 0x044fe40000000000 */
[----:B------:R-:W-:-:S06]  /*0b30*/  DMUL R8, R8, R20 ;  /* 0x0000001408087228 */ /* 0x000fcc0000000000 */
[C---:B------:R-:W-:Y:S02]  /*0b40*/  DFMA R10, R28.reuse, R20, -R10 ;  /* 0x000000141c0a722b */ /* 0x040fe4000000080a */
[----:B------:R-:W-:-:S06]  /*0b50*/  DFMA R8, R28, R22, R8 ;  /* 0x000000161c08722b */ /* 0x000fcc0000000008 */
[----:B------:R-:W-:Y:S02]  /*0b60*/  DADD R4, R10, R4 ;  /* 0x000000000a047229 */ /* 0x000fe40000000004 */
[----:B------:R-:W-:Y:S01]  /*0b70*/  DADD R26, R8, R26 ;  /* 0x00000000081a7229 */ /* 0x000fe2000000001a */
[----:B------:R-:W-:Y:S10]  /*0b80*/  @P0 BRA `(.L_x_165) ;  /* 0xfffffff400ec0947 */ /* 0x000ff4000383ffff */
.L_x_158:
[----:B------:R-:W0:Y:S01]  /*0b90*/  MUFU.RCP64H R3, 2.5066280364990234375 ;  /* 0x40040d9300037908 */ /* 0x000e220000001800 */
[----:B------:R-:W-:Y:S01]  /*0ba0*/  IMAD.MOV.U32 R8, RZ, RZ, 0x1ff62705 ;  /* 0x1ff62705ff087424 */ /* 0x000fe200078e00ff */
[----:B------:R-:W1:Y:S01]  /*0bb0*/  LDCU.64 UR6, c[0x0][0x398] ;  /* 0x00007300ff0677ac */ /* 0x000e620008000a00 */
[----:B------:R-:W-:Y:S01]  /*0bc0*/  IMAD.MOV.U32 R9, RZ, RZ, 0x40040d93 ;  /* 0x40040d93ff097424 */ /* 0x000fe200078e00ff */
[----:B------:R-:W2:Y:S01]  /*0bd0*/  LDC R10, c[0x0][0x39c] ;  /* 0x0000e700ff0a7b82 */ /* 0x000ea20000000800 */
[----:B------:R-:W-:-:S06]  /*0be0*/  IMAD.MOV.U32 R2, RZ, RZ, 0x1 ;  /* 0x00000001ff027424 */ /* 0x000fcc00078e00ff */
[----:B0-----:R-:W-:-:S08]  /*0bf0*/  DFMA R6, R2, -R8, 1 ;  /* 0x3ff000000206742b */ /* 0x001fd00000000808 */
[----:B------:R-:W-:Y:S01]  /*0c00*/  DFMA R6, R6, R6, R6 ;  /* 0x000000060606722b */ /* 0x000fe20000000006 */
[----:B--2---:R-:W-:-:S07]  /*0c10*/  FSETP.GEU.AND P1, PT, |R10|, 6.5827683646048100446e-37, PT ;  /* 0x036000000a00780b */ /* 0x004fce0003f2e200 */
[----:B------:R-:W-:-:S08]  /*0c20*/  DFMA R6, R2, R6, R2 ;  /* 0x000000060206722b */ /* 0x000fd00000000002 */
[----:B------:R-:W-:-:S08]  /*0c30*/  DFMA R2, R6, -R8, 1 ;  /* 0x3ff000000602742b */ /* 0x000fd00000000808 */
[----:B------:R-:W-:-:S08]  /*0c40*/  DFMA R2, R6, R2, R6 ;  /* 0x000000020602722b */ /* 0x000fd00000000006 */
[----:B-1----:R-:W-:-:S08]  /*0c50*/  DMUL R6, R2, UR6 ;  /* 0x0000000602067c28 */ /* 0x002fd00008000000 */
[----:B------:R-:W-:-:S08]  /*0c60*/  DFMA R8, R6, -R8, UR6 ;  /* 0x0000000606087e2b */ /* 0x000fd00008000808 */
[----:B------:R-:W-:-:S10]  /*0c70*/  DFMA R2, R2, R8, R6 ;  /* 0x000000080202722b */ /* 0x000fd40000000006 */
[----:B------:R-:W-:-:S05]  /*0c80*/  FFMA R6, RZ, 2.0633285045623779297, R3 ;  /* 0x40040d93ff067823 */ /* 0x000fca0000000003 */
[----:B------:R-:W-:-:S13]  /*0c90*/  FSETP.GT.AND P0, PT, |R6|, 1.469367938527859385e-39, PT ;  /* 0x001000000600780b */ /* 0x000fda0003f04200 */
[----:B------:R-:W-:Y:S05]  /*0ca0*/  @P0 BRA P1, `(.L_x_166) ;  /* 0x0000000000080947 */ /* 0x000fea0000800000 */
[----:B------:R-:W-:-:S07]  /*0cb0*/  MOV R8, 0xcd0 ;  /* 0x00000cd000087802 */ /* 0x000fce0000000f00 */
[----:B------:R-:W-:Y:S05]  /*0cc0*/  CALL.REL.NOINC `($__internal_3_$__cuda_sm20_div_rn_f64_full) ;  /* 0x0000000000187944 */ /* 0x000fea0003c00000 */
.L_x_166:
[----:B------:R-:W0:Y:S01]  /*0cd0*/  LDC.64 R8, c[0x0][0x388] ;  /* 0x0000e200ff087b82 */ /* 0x000e220000000a00 */
[C---:B------:R-:W-:Y:S02]  /*0ce0*/  DMUL R4, R2.reuse, R4 ;  /* 0x0000000402047228 */ /* 0x040fe40000000000 */
[----:B------:R-:W-:Y:S01]  /*0cf0*/  DMUL R6, R2, R26 ;  /* 0x0000001a02067228 */ /* 0x000fe20000000000 */
[----:B0-----:R-:W-:-:S06]  /*0d00*/  IMAD.WIDE R2, R0, 0x10, R8 ;  /* 0x0000001000027825 */ /* 0x001fcc00078e0208 */
[----:B------:R-:W-:Y:S01]  /*0d10*/  STG.E.128 desc[UR4][R2.64], R4 ;  /* 0x0000000402007986 */ /* 0x000fe2000c101d04 */
[----:B------:R-:W-:Y:S05]  /*0d20*/  EXIT ;  /* 0x000000000000794d */ /* 0x000fea0003800000 */
        .weak           $__internal_3_$__cuda_sm20_div_rn_f64_full
        .type           $__internal_3_$__cuda_sm20_div_rn_f64_full,@function
        .size           $__internal_3_$__cuda_sm20_div_rn_f64_full,($_Z16kernel_ft_p_to_xPK7double2PS_iid$__internal_trig_reduction_slowpathd - $__internal_3_$__cuda_sm20_div_rn_f64_full)
$__internal_3_$__cuda_sm20_div_rn_f64_full:
[----:B------:R-:W-:Y:S01]  /*0d30*/  IMAD.MOV.U32 R3, RZ, RZ, 0x3ff40d93 ;  /* 0x3ff40d93ff037424 */ /* 0x000fe200078e00ff */
[----:B------:R-:W0:Y:S01]  /*0d40*/  LDC.64 R6, c[0x0][0x398] ;  /* 0x0000e600ff067b82 */ /* 0x000e220000000a00 */
[----:B------:R-:W-:Y:S02]  /*0d50*/  IMAD.MOV.U32 R2, RZ, RZ, 0x1ff62705 ;  /* 0x1ff62705ff027424 */ /* 0x000fe400078e00ff */
[----:B------:R-:W1:Y:S01]  /*0d60*/  MUFU.RCP64H R11, R3 ;  /* 0x00000003000b7308 */ /* 0x000e620000001800 */
[----:B------:R-:W-:Y:S02]  /*0d70*/  IMAD.MOV.U32 R10, RZ, RZ, 0x1 ;  /* 0x00000001ff0a7424 */ /* 0x000fe400078e00ff */
[----:B------:R-:W-:Y:S02]  /*0d80*/  IMAD.MOV.U32 R18, RZ, RZ, 0x1ca00000 ;  /* 0x1ca00000ff127424 */ /* 0x000fe400078e00ff */
[----:B------:R-:W-:-:S04]  /*0d90*/  IMAD.MOV.U32 R20, RZ, RZ, 0x40000000 ;  /* 0x40000000ff147424 */ /* 0x000fc800078e00ff */
[----:B------:R-:W-:Y:S01]  /*0da0*/  VIADD R22, R20, 0xffffffff ;  /* 0xffffffff14167836 */ /* 0x000fe20000000000 */
[----:B-1----:R-:W-:Y:S01]  /*0db0*/  DFMA R12, R10, -R2, 1 ;  /* 0x3ff000000a0c742b */ /* 0x002fe20000000802 */
[C---:B0-----:R-:W-:Y:S02]  /*0dc0*/  FSETP.GEU.AND P1, PT, |R7|.reuse, 1.469367938527859385e-39, PT ;  /* 0x001000000700780b */ /* 0x041fe40003f2e200 */
[----:B------:R-:W-:-:S05]  /*0dd0*/  LOP3.LUT R9, R7, 0x7ff00000, RZ, 0xc0, !PT ;  /* 0x7ff0000007097812 */ /* 0x000fca00078ec0ff */
[----:B------:R-:W-:Y:S01]  /*0de0*/  DFMA R12, R12, R12, R12 ;  /* 0x0000000c0c0c722b */ /* 0x000fe2000000000c */
[----:B------:R-:W-:Y:S01]  /*0df0*/  ISETP.GE.U32.AND P0, PT, R9, 0x40000000, PT ;  /* 0x400000000900780c */ /* 0x000fe20003f06070 */
[----:B------:R-:W-:-:S03]  /*0e00*/  IMAD.MOV.U32 R19, RZ, RZ, R9 ;  /* 0x000000ffff137224 */ /* 0x000fc600078e0009 */
[----:B------:R-:W-:-:S03]  /*0e10*/  SEL R18, R18, 0x63400000, !P0 ;  /* 0x6340000012127807 */ /* 0x000fc60004000000 */
[----:B------:R-:W-:Y:S01]  /*0e20*/  DFMA R14, R10, R12, R10 ;  /* 0x0000000c0a0e722b */ /* 0x000fe2000000000a */
[C-C-:B------:R-:W-:Y:S01]  /*0e30*/  @!P1 LOP3.LUT R12, R18.reuse, 0x80000000, R7.reuse, 0xf8, !PT ;  /* 0x80000000120c9812 */ /* 0x140fe200078ef807 */
[----:B------:R-:W-:Y:S01]  /*0e40*/  IMAD.MOV.U32 R10, RZ, RZ, R6 ;  /* 0x000000ffff0a7224 */ /* 0x000fe200078e0006 */
[----:B------:R-:W-:Y:S02]  /*0e50*/  LOP3.LUT R11, R18, 0x800fffff, R7, 0xf8, !PT ;  /* 0x800fffff120b7812 */ /* 0x000fe400078ef807 */
[----:B------:R-:W-:Y:S01]  /*0e60*/  @!P1 LOP3.LUT R13, R12, 0x100000, RZ, 0xfc, !PT ;  /* 0x001000000c0d9812 */ /* 0x000fe200078efcff */
[----:B------:R-:W-:Y:S02]  /*0e70*/  @!P1 IMAD.MOV.U32 R12, RZ, RZ, RZ ;  /* 0x000000ffff0c9224 */ /* 0x000fe400078e00ff */
[----:B------:R-:W-:-:S04]  /*0e80*/  DFMA R16, R14, -R2, 1 ;  /* 0x3ff000000e10742b */ /* 0x000fc80000000802 */
[----:B------:R-:W-:-:S04]  /*0e90*/  @!P1 DFMA R10, R10, 2, -R12 ;  /* 0x400000000a0a982b */ /* 0x000fc8000000080c */
[----:B------:R-:W-:-:S06]  /*0ea0*/  DFMA R16, R14, R16, R14 ;  /* 0x000000100e10722b */ /* 0x000fcc000000000e */
[----:B------:R-:W-:Y:S02]  /*0eb0*/  @!P1 LOP3.LUT R19, R11, 0x7ff00000, RZ, 0xc0, !PT ;  /* 0x7ff000000b139812 */ /* 0x000fe400078ec0ff */
[----:B------:R-:W-:-:S03]  /*0ec0*/  DMUL R12, R16, R10 ;  /* 0x0000000a100c7228 */ /* 0x000fc60000000000 */
[----:B------:R-:W-:-:S05]  /*0ed0*/  VIADD R21, R19, 0xffffffff ;  /* 0xffffffff13157836 */ /* 0x000fca0000000000 */
[----:B------:R-:W-:Y:S01]  /*0ee0*/  DFMA R14, R12, -R2, R10 ;  /* 0x800000020c0e722b */ /* 0x000fe2000000000a */
[----:B------:R-:W-:-:S04]  /*0ef0*/  ISETP.GT.U32.AND P0, PT, R21, 0x7feffffe, PT ;  /* 0x7feffffe1500780c */ /* 0x000fc80003f04070 */
[----:B------:R-:W-:-:S03]  /*0f00*/  ISETP.GT.U32.OR P0, PT, R22, 0x7feffffe, P0 ;  /* 0x7feffffe1600780c */ /* 0x000fc60000704470 */
[----:B------:R-:W-:-:S10]  /*0f10*/  DFMA R12, R16, R14, R12 ;  /* 0x0000000e100c722b */ /* 0x000fd4000000000c */
[----:B------:R-:W-:Y:S05]  /*0f20*/  @P0 BRA `(.L_x_167) ;  /* 0x0000000000680947 */ /* 0x000fea0003800000 */
[----:B------:R-:W-:-:S05]  /*0f30*/  IMAD.MOV.U32 R6, RZ, RZ, 0x40000000 ;  /* 0x40000000ff067424 */ /* 0x000fca00078e00ff */
        /* <DEDUP_REMOVED lines=11> */
[----:B------:R-:W-:-:S04]  /*0ff0*/  LOP3.LUT R2, R3, 0x40040d93, RZ, 0x3c, !PT ;  /* 0x40040d9303027812 */ /* 0x000fc800078e3cff */
[----:B------:R-:W-:-:S04]  /*1000*/  LOP3.LUT R11, R2, 0x80000000, RZ, 0xc0, !PT ;  /* 0x80000000020b7812 */ /* 0x000fc800078ec0ff */
[----:B------:R-:W-:-:S03]  /*1010*/  LOP3.LUT R7, R11, R7, RZ, 0xfc, !PT ;  /* 0x000000070b077212 */ /* 0x000fc600078efcff */
        /* <DEDUP_REMOVED lines=11> */
.L_x_167:
        /* <DEDUP_REMOVED lines=8> */
[----:B------:R-:W-:Y:S02]  /*1150*/  LOP3.LUT R7, R7, 0x40040d93, RZ, 0x3c, !PT ;  /* 0x40040d9307077812 */ /* 0x000fe400078e3cff */
[----:B------:R-:W-:Y:S02]  /*1160*/  ISETP.EQ.OR P0, PT, R20, RZ, !P0 ;  /* 0x000000ff1400720c */ /* 0x000fe40004702670 */
[----:B------:R-:W-:-:S11]  /*1170*/  LOP3.LUT R15, R7, 0x80000000, RZ, 0xc0, !PT ;  /* 0x80000000070f7812 */ /* 0x000fd600078ec0ff */
[----:B------:R-:W-:Y:S01]  /*1180*/  @P0 LOP3.LUT R2, R15, 0x7ff00000, RZ, 0xfc, !PT ;  /* 0x7ff000000f020812 */ /* 0x000fe200078efcff */
[----:B------:R-:W-:Y:S02]  /*1190*/  @!P0 IMAD.MOV.U32 R14, RZ, RZ, RZ ;  /* 0x000000ffff0e8224 */ /* 0x000fe400078e00ff */
[----:B------:R-:W-:Y:S02]  /*11a0*/  @P0 IMAD.MOV.U32 R14, RZ, RZ, RZ ;  /* 0x000000ffff0e0224 */ /* 0x000fe400078e00ff */
[----:B------:R-:W-:Y:S01]  /*11b0*/  @P0 IMAD.MOV.U32 R15, RZ, RZ, R2 ;  /* 0x000000ffff0f0224 */ /* 0x000fe200078e0002 */
[----:B------:R-:W-:Y:S06]  /*11c0*/  BRA `(.L_x_168) ;  /* 0x0000000000087947 */ /* 0x000fec0003800000 */
.L_x_169:
[----:B------:R-:W-:Y:S01]  /*11d0*/  LOP3.LUT R15, R7, 0x80000, RZ, 0xfc, !PT ;  /* 0x00080000070f7812 */ /* 0x000fe200078efcff */
[----:B------:R-:W-:-:S07]  /*11e0*/  IMAD.MOV.U32 R14, RZ, RZ, R6 ;  /* 0x000000ffff0e7224 */ /* 0x000fce00078e0006 */
.L_x_168:
[----:B------:R-:W-:Y:S02]  /*11f0*/  IMAD.MOV.U32 R9, RZ, RZ, 0x0 ;  /* 0x00000000ff097424 */ /* 0x000fe400078e00ff */
[----:B------:R-:W-:Y:S02]  /*1200*/  IMAD.MOV.U32 R2, RZ, RZ, R14 ;  /* 0x000000ffff027224 */ /* 0x000fe400078e000e */
[----:B------:R-:W-:Y:S01]  /*1210*/  IMAD.MOV.U32 R3, RZ, RZ, R15 ;  /* 0x000000ffff037224 */ /* 0x000fe200078e000f */
[----:B------:R-:W-:Y:S06]  /*1220*/  RET.REL.NODEC R8 `(_Z16kernel_ft_p_to_xPK7double2PS_iid) ;  /* 0xffffffec08747950 */ /* 0x000fec0003c3ffff */
        .type           $_Z16kernel_ft_p_to_xPK7double2PS_iid$__internal_trig_reduction_slowpathd,@function
        .size           $_Z16kernel_ft_p_to_xPK7double2PS_iid$__internal_trig_reduction_slowpathd,(.L_x_267 - $_Z16kernel_ft_p_to_xPK7double2PS_iid$__internal_trig_reduction_slowpathd)
$_Z16kernel_ft_p_to_xPK7double2PS_iid$__internal_trig_reduction_slowpathd:
        /* <DEDUP_REMOVED lines=24> */
.L_x_174:
        /* <DEDUP_REMOVED lines=29> */
.L_x_173:
[----:B------:R-:W-:-:S07]  /*1580*/  IMAD.MOV.U32 R15, RZ, RZ, R16 ;  /* 0x000000ffff0f7224 */ /* 0x000fce00078e0010 */
.L_x_172:
[----:B------:R-:W-:Y:S05]  /*1590*/  BSYNC.RECONVERGENT B2 ;  /* 0x0000000000027941 */ /* 0x000fea0003800200 */
.L_x_171:
        /* <DEDUP_REMOVED lines=63> */
.L_x_176:
[----:B------:R-:W-:Y:S05]  /*1990*/  BSYNC.RECONVERGENT B2 ;  /* 0x0000000000027941 */ /* 0x000fea0003800200 */
.L_x_175:
        /* <DEDUP_REMOVED lines=36> */
.L_x_170:
[----:B------:R-:W-:-:S04]  /*1be0*/  IMAD.MOV.U32 R23, RZ, RZ, 0x0 ;  /* 0x00000000ff177424 */ /* 0x000fc800078e00ff */
[----:B------:R-:W-:Y:S05]  /*1bf0*/  RET.REL.NODEC R22 `(_Z16kernel_ft_p_to_xPK7double2PS_iid) ;  /* 0xffffffe416007950 */ /* 0x000fea0003c3ffff */
.L_x_177:
        /* <DEDUP_REMOVED lines=16> */
.L_x_267:


//--------------------- .text._Z16kernel_ft_x_to_pPK7double2PS_iid --------------------------
	.section	.text._Z16kernel_ft_x_to_pPK7double2PS_iid,"ax",@progbits
	.align	128
        .global         _Z16kernel_ft_x_to_pPK7double2PS_iid
        .type           _Z16kernel_ft_x_to_pPK7double2PS_iid,@function
        .size           _Z16kernel_ft_x_to_pPK7double2PS_iid,(.L_x_269 - _Z16kernel_ft_x_to_pPK7double2PS_iid)
        .other          _Z16kernel_ft_x_to_pPK7double2PS_iid,@"STO_CUDA_ENTRY STV_DEFAULT"
_Z16kernel_ft_x_to_pPK7double2PS_iid:
.text._Z16kernel_ft_x_to_pPK7double2PS_iid:
        /* <DEDUP_REMOVED lines=51> */
[----:B0-23--:R-:W-:-:S11]  /*0330*/  DMUL R6, R6, -UR6 ;  /* 0x8000000606067c28 */ /* 0x00dfd60008000000 */
.L_x_185:
        /* <DEDUP_REMOVED lines=28> */
[----:B------:R-:W-:Y:S05]  /*0500*/  CALL.REL.NOINC `($_Z16kernel_ft_x_to_pPK7double2PS_iid$__internal_trig_reduction_slowpathd) ;  /* 0x0000000c00487944 */ /* 0x000fea0003c00000 */
[----:B------:R-:W-:Y:S02]  /*0510*/  IMAD.MOV.U32 R22, RZ, RZ, R10 ;  /* 0x000000ffff167224 */ /* 0x000fe400078e000a */
[----:B------:R-:W-:-:S07]  /*0520*/  IMAD.MOV.U32 R23, RZ, RZ, R11 ;  /* 0x000000ffff177224 */ /* 0x000fce00078e000b */
.L_x_182:
[----:B------:R-:W-:Y:S05]  /*0530*/  BSYNC.RECONVERGENT B1 ;  /* 0x0000000000017941 */ /* 0x000fea0003800200 */
.L_x_181:
[----:B------:R-:W-:-:S07]  /*0540*/  VIADD R25, R8, 0x1 ;  /* 0x0000000108197836 */ /* 0x000fce0000000000 */
.L_x_180:
[----:B------:R-:W-:Y:S05]  /*0550*/  BSYNC.RECONVERGENT B0 ;  /* 0x0000000000007941 */ /* 0x000fea0003800200 */
.L_x_179:
        /* <DEDUP_REMOVED lines=54> */
[----:B------:R-:W-:Y:S02]  /*08c0*/  IMAD.MOV.U32 R30, RZ, RZ, R10 ;  /* 0x000000ffff1e7224 */ /* 0x000fe400078e000a */
[----:B------:R-:W-:-:S07]  /*08d0*/  IMAD.MOV.U32 R31, RZ, RZ, R11 ;  /* 0x000000ffff1f7224 */ /* 0x000fce00078e000b */
.L_x_184:
[----:B------:R-:W-:Y:S05]  /*08e0*/  BSYNC.RECONVERGENT B0 ;  /* 0x0000000000007941 */ /* 0x000fea0003800200 */
.L_x_183:
        /* <DEDUP_REMOVED lines=42> */
.L_x_178:
        /* <DEDUP_REMOVED lines=19> */
[----:B------:R-:W-:Y:S05]  /*0cc0*/  CALL.REL.NOINC `($__internal_4_$__cuda_sm20_div_rn_f64_full) ;  /* 0x0000000000187944 */ /* 0x000fea0003c00000 */
.L_x_186:
[----:B------:R-:W0:Y:S01]  /*0cd0*/  LDC.64 R8, c[0x0][0x388] ;  /* 0x0000e200ff087b82 */ /* 0x000e220000000a00 */
[C---:B------:R-:W-:Y:S02]  /*0ce0*/  DMUL R4, R2.reuse, R4 ;  /* 0x0000000402047228 */ /* 0x040fe40000000000 */
[----:B------:R-:W-:Y:S01]  /*0cf0*/  DMUL R6, R2, R26 ;  /* 0x0000001a02067228 */ /* 0x000fe20000000000 */
[----:B0-----:R-:W-:-:S06]  /*0d00*/  IMAD.WIDE R2, R0, 0x10, R8 ;  /* 0x0000001000027825 */ /* 0x001fcc00078e0208 */
[----:B------:R-:W-:Y:S01]  /*0d10*/  STG.E.128 desc[UR4][R2.64], R4 ;  /* 0x0000000402007986 */ /* 0x000fe2000c101d04 */
[----:B------:R-:W-:Y:S05]  /*0d20*/  EXIT ;  /* 0x000000000000794d */ /* 0x000fea0003800000 */
        .weak           $__internal_4_$__cuda_sm20_div_rn_f64_full
        .type           $__internal_4_$__cuda_sm20_div_rn_f64_full,@function
        .size           $__internal_4_$__cuda_sm20_div_rn_f64_full,($_Z16kernel_ft_x_to_pPK7double2PS_iid$__internal_trig_reduction_slowpathd - $__internal_4_$__cuda_sm20_div_rn_f64_full)
$__internal_4_$__cuda_sm20_div_rn_f64_full:
        /* <DEDUP_REMOVED lines=58> */
.L_x_187:
        /* <DEDUP_REMOVED lines=16> */
.L_x_189:
[----:B------:R-:W-:Y:S01]  /*11d0*/  LOP3.LUT R15, R7, 0x80000, RZ, 0xfc, !PT ;  /* 0x00080000070f7812 */ /* 0x000fe200078efcff */
[----:B------:R-:W-:-:S07]  /*11e0*/  IMAD.MOV.U32 R14, RZ, RZ, R6 ;  /* 0x000000ffff0e7224 */ /* 0x000fce00078e0006 */
.L_x_188:
[----:B------:R-:W-:Y:S02]  /*11f0*/  IMAD.MOV.U32 R9, RZ, RZ, 0x0 ;  /* 0x00000000ff097424 */ /* 0x000fe400078e00ff */
[----:B------:R-:W-:Y:S02]  /*1200*/  IMAD.MOV.U32 R2, RZ, RZ, R14 ;  /* 0x000000ffff027224 */ /* 0x000fe400078e000e */
[----:B------:R-:W-:Y:S01]  /*1210*/  IMAD.MOV.U32 R3, RZ, RZ, R15 ;  /* 0x000000ffff037224 */ /* 0x000fe200078e000f */
[----:B------:R-:W-:Y:S06]  /*1220*/  RET.REL.NODEC R8 `(_Z16kernel_ft_x_to_pPK7double2PS_iid) ;  /* 0xffffffec08747950 */ /* 0x000fec0003c3ffff */
        .type           $_Z16kernel_ft_x_to_pPK7double2PS_iid$__internal_trig_reduction_slowpathd,@function
        .size           $_Z16kernel_ft_x_to_pPK7double2PS_iid$__internal_trig_reduction_slowpathd,(.L_x_269 - $_Z16kernel_ft_x_to_pPK7double2PS_iid$__internal_trig_reduction_slowpathd)
$_Z16kernel_ft_x_to_pPK7double2PS_iid$__internal_trig_reduction_slowpathd:
        /* <DEDUP_REMOVED lines=24> */
.L_x_194:
        /* <DEDUP_REMOVED lines=29> */
.L_x_193:
[----:B------:R-:W-:-:S07]  /*1580*/  IMAD.MOV.U32 R15, RZ, RZ, R16 ;  /* 0x000000ffff0f7224 */ /* 0x000fce00078e0010 */
.L_x_192:
[----:B------:R-:W-:Y:S05]  /*1590*/  BSYNC.RECONVERGENT B2 ;  /* 0x0000000000027941 */ /* 0x000fea0003800200 */
.L_x_191:
        /* <DEDUP_REMOVED lines=63> */
.L_x_196:
[----:B------:R-:W-:Y:S05]  /*1990*/  BSYNC.RECONVERGENT B2 ;  /* 0x0000000000027941 */ /* 0x000fea0003800200 */
.L_x_195:
        /* <DEDUP_REMOVED lines=36> */
.L_x_190:
[----:B------:R-:W-:-:S04]  /*1be0*/  IMAD.MOV.U32 R23, RZ, RZ, 0x0 ;  /* 0x00000000ff177424 */ /* 0x000fc800078e00ff */
[----:B------:R-:W-:Y:S05]  /*1bf0*/  RET.REL.NODEC R22 `(_Z16kernel_ft_x_to_pPK7double2PS_iid) ;  /* 0xffffffe416007950 */ /* 0x000fea0003c3ffff */
.L_x_197:
        /* <DEDUP_REMOVED lines=16> */
.L_x_269:


//--------------------- .text._Z16kernel_set_focksP7double2idPKS_i --------------------------
	.section	.text._Z16kernel_set_focksP7double2idPKS_i,"ax",@progbits
	.align	128
        .global         _Z16kernel_set_focksP7double2idPKS_i
        .type           _Z16kernel_set_focksP7double2idPKS_i,@function
        .size           _Z16kernel_set_focksP7double2idPKS_i,(.L_x_272 - _Z16kernel_set_focksP7double2idPKS_i)
        .other          _Z16kernel_set_focksP7double2idPKS_i,@"STO_CUDA_ENTRY STV_DEFAULT"
_Z16kernel_set_focksP7double2idPKS_i:
.text._Z16kernel_set_focksP7double2idPKS_i:
        /* <DEDUP_REMOVED lines=8> */
[----:B------:R-:W-:Y:S01]  /*0080*/  ULEA.HI UR4, UR4, UR4, URZ, 0x1 ;  /* 0x0000000404047291 */ /* 0x000fe2000f8f08ff */
[----:B------:R-:W-:Y:S01]  /*0090*/  CS2R R14, SRZ ;  /* 0x00000000000e7805 */ /* 0x000fe2000001ff00 */
[----:B------:R-:W0:Y:S01]  /*00a0*/  LDCU UR8, c[0x0][0x3a0] ;  /* 0x00007400ff0877ac */ /* 0x000e220008000800 */
[----:B------:R-:W-:Y:S01]  /*00b0*/  CS2R R12, SRZ ;  /* 0x00000000000c7805 */ /* 0x000fe2000001ff00 */
[----:B------:R-:W-:Y:S01]  /*00c0*/  USHF.R.S32.HI UR4, URZ, 0x1, UR4 ;  /* 0x00000001ff047899 */ /* 0x000fe20008011404 */
[----:B------:R-:W1:Y:S05]  /*00d0*/  LDCU.64 UR6, c[0x0][0x390] ;  /* 0x00007200ff0677ac */ /* 0x000e6a0008000a00 */
[----:B------:R-:W-:-:S04]  /*00e0*/  VIADD R0, R2, -UR4 ;  /* 0x8000000402007c36 */ /* 0x000fc80008000000 */
[----:B------:R-:W1:Y:S01]  /*00f0*/  I2F.F64 R4, R0 ;  /* 0x0000000000047312 */ /* 0x000e620000201c00 */
[----:B------:R-:W2:Y:S01]  /*0100*/  LDCU.64 UR4, c[0x0][0x358] ;  /* 0x00006b00ff0477ac */ /* 0x000ea20008000a00 */
[----:B0-----:R-:W-:Y:S01]  /*0110*/  UISETP.GE.AND UP0, UPT, UR8, 0x1, UPT ;  /* 0x000000010800788c */ /* 0x001fe2000bf06270 */
[----:B-1----:R-:W-:-:S08]  /*0120*/  DMUL R4, R4, UR6 ;  /* 0x0000000604047c28 */ /* 0x002fd00008000000 */
[----:B------:R-:W-:Y:S05]  /*0130*/  BRA.U !UP0, `(.L_x_198) ;  /* 0x0000000d08a87547 */ /* 0x000fea000b800000 */
[C---:B------:R-:W-:Y:S01]  /*0140*/  DMUL R6, R4.reuse, R4 ;  /* 0x0000000404067228 */ /* 0x040fe20000000000 */
[----:B------:R-:W-:Y:S01]  /*0150*/  IMAD.MOV.U32 R8, RZ, RZ, 0x652b82fe ;  /* 0x652b82feff087424 */ /* 0x000fe200078e00ff */
[----:B------:R-:W-:Y:S01]  /*0160*/  UMOV UR6, 0xfefa39ef ;  /* 0xfefa39ef00067882 */ /* 0x000fe20000000000 */
[----:B------:R-:W-:Y:S01]  /*0170*/  IMAD.MOV.U32 R9, RZ, RZ, 0x3ff71547 ;  /* 0x3ff71547ff097424 */ /* 0x000fe200078e00ff */
[----:B------:R-:W-:Y:S01]  /*0180*/  UMOV UR7, 0x3fe62e42 ;  /* 0x3fe62e4200077882 */ /* 0x000fe20000000000 */
[----:B------:R-:W-:Y:S01]  /*0190*/  DADD R4, R4, R4 ;  /* 0x0000000004047229 */ /* 0x000fe20000000004 */
[----:B------:R-:W-:Y:S02]  /*01a0*/  IMAD.MOV.U32 R35, RZ, RZ, RZ ;  /* 0x000000ffff237224 */ /* 0x000fe400078e00ff */
[----:B------:R-:W-:-:S08]  /*01b0*/  DMUL R6, R6, -0.5 ;  /* 0xbfe0000006067828 */ /* 0x000fd00000000000 */
[C---:B------:R-:W-:Y:S02]  /*01c0*/  DFMA R8, R6.reuse, R8, 6.75539944105574400000e+15 ;  /* 0x433800000608742b */ /* 0x040fe40000000008 */
[C---:B------:R-:W-:Y:S01]  /*01d0*/  FSETP.GEU.AND P1, PT, |R7|.reuse, 4.1917929649353027344, PT ;  /* 0x4086232b0700780b */ /* 0x040fe20003f2e200 */
[----:B------:R-:W-:Y:S01]  /*01e0*/  DSETP.GEU.AND P2, PT, R6, RZ, PT ;  /* 0x000000ff0600722a */ /* 0x000fe20003f4e000 */
[----:B------:R-:W-:-:S04]  /*01f0*/  FSETP.GEU.AND P0, PT, |R7|, 4.2275390625, PT ;  /* 0x408748000700780b */ /* 0x000fc80003f0e200 */
[----:B------:R-:W-:Y:S02]  /*0200*/  DADD R10, R8, -6.75539944105574400000e+15 ;  /* 0xc3380000080a7429 */ /* 0x000fe40000000000 */
[----:B------:R-:W-:-:S04]  /*0210*/  LEA.HI R0, R8, R8, RZ, 0x1 ;  /* 0x0000000808007211 */ /* 0x000fc800078f08ff */
[----:B------:R-:W-:Y:S02]  /*0220*/  SHF.R.S32.HI R15, RZ, 0x1, R0 ;  /* 0x00000001ff0f7819 */ /* 0x000fe40000011400 */
[----:B------:R-:W-:Y:S01]  /*0230*/  DFMA R12, R10, -UR6, R6 ;  /* 0x800000060a0c7c2b */ /* 0x000fe20008000006 */
[----:B------:R-:W-:Y:S01]  /*0240*/  UMOV UR6, 0x3b39803f ;  /* 0x3b39803f00067882 */ /* 0x000fe20000000000 */
[----:B------:R-:W-:Y:S01]  /*0250*/  UMOV UR7, 0x3c7abc9e ;  /* 0x3c7abc9e00077882 */ /* 0x000fe20000000000 */
[----:B------:R-:W-:-:S04]  /*0260*/  IADD3 R16, PT, PT, R8, -R15, RZ ;  /* 0x8000000f08107210 */ /* 0x000fc80007ffe0ff */
[----:B------:R-:W-:Y:S01]  /*0270*/  LEA R17, R16, 0x3ff00000, 0x14 ;  /* 0x3ff0000010117811 */ /* 0x000fe200078ea0ff */
[----:B------:R-:W-:Y:S01]  /*0280*/  DFMA R12, R10, -UR6, R12 ;  /* 0x800000060a0c7c2b */ /* 0x000fe2000800000c */
[----:B------:R-:W-:Y:S01]  /*0290*/  UMOV UR6, 0x69ce2bdf ;  /* 0x69ce2bdf00067882 */ /* 0x000fe20000000000 */
[----:B------:R-:W-:Y:S01]  /*02a0*/  IMAD.MOV.U32 R10, RZ, RZ, -0x35dec16 ;  /* 0xfca213eaff0a7424 */ /* 0x000fe200078e00ff */
[----:B------:R-:W-:Y:S01]  /*02b0*/  UMOV UR7, 0x3e5ade15 ;  /* 0x3e5ade1500077882 */ /* 0x000fe20000000000 */
[----:B------:R-:W-:Y:S02]  /*02c0*/  IMAD.MOV.U32 R11, RZ, RZ, 0x3e928af3 ;  /* 0x3e928af3ff0b7424 */ /* 0x000fe400078e00ff */
[----:B------:R-:W-:-:S04]  /*02d0*/  IMAD.MOV.U32 R16, RZ, RZ, RZ ;  /* 0x000000ffff107224 */ /* 0x000fc800078e00ff */
[----:B------:R-:W-:Y:S01]  /*02e0*/  DFMA R10, R12, UR6, R10 ;  /* 0x000000060c0a7c2b */ /* 0x000fe2000800000a */
[----:B------:R-:W-:Y:S01]  /*02f0*/  UMOV UR6, 0x62401315 ;  /* 0x6240131500067882 */ /* 0x000fe20000000000 */
[----:B------:R-:W-:-:S06]  /*0300*/  UMOV UR7, 0x3ec71dee ;  /* 0x3ec71dee00077882 */ /* 0x000fcc0000000000 */
[----:B------:R-:W-:Y:S01]  /*0310*/  DFMA R10, R12, R10, UR6 ;  /* 0x000000060c0a7e2b */ /* 0x000fe2000800000a */
        /* <DEDUP_REMOVED lines=20> */
[----:B------:R-:W-:-:S08]  /*0460*/  DFMA R10, R12, R10, UR6 ;  /* 0x000000060c0a7e2b */ /* 0x000fd0000800000a */
[----:B------:R-:W-:-:S08]  /*0470*/  DFMA R10, R12, R10, 1 ;  /* 0x3ff000000c0a742b */ /* 0x000fd0000000000a */
[----:B------:R-:W-:Y:S02]  /*0480*/  DFMA R10, R12, R10, 1 ;  /* 0x3ff000000c0a742b */ /* 0x000fe4000000000a */
[----:B------:R-:W-:-:S08]  /*0490*/  DADD R12, R6, +INF ;  /* 0x7ff00000060c7429 */ /* 0x000fd00000000000 */
[--C-:B------:R-:W-:Y:S02]  /*04a0*/  IMAD R15, R15, 0x100000, R11.reuse ;  /* 0x001000000f0f7824 */ /* 0x100fe400078e020b */
[----:B------:R-:W-:Y:S01]  /*04b0*/  IMAD.MOV.U32 R14, RZ, RZ, R10 ;  /* 0x000000ffff0e7224 */ /* 0x000fe200078e000a */
[----:B------:R-:W-:Y:S01]  /*04c0*/  FSEL R7, R12, RZ, P2 ;  /* 0x000000ff0c077208 */ /* 0x000fe20001000000 */
[----:B------:R-:W-:Y:S01]  /*04d0*/  IMAD R3, R8, 0x100000, R11 ;  /* 0x0010000008037824 */ /* 0x000fe200078e020b */
[----:B------:R-:W-:-:S03]  /*04e0*/  FSEL R13, R13, RZ, P2 ;  /* 0x000000ff0d0d7208 */ /* 0x000fc60001000000 */
[----:B------:R-:W-:-:S10]  /*04f0*/  DMUL R14, R14, R16 ;  /* 0x000000100e0e7228 */ /* 0x000fd40000000000 */
[----:B------:R-:W-:Y:S02]  /*0500*/  FSEL R7, R7, R14, P0 ;  /* 0x0000000e07077208 */ /* 0x000fe40000000000 */
[----:B------:R-:W-:Y:S02]  /*0510*/  @P1 FSEL R3, R13, R15, P0 ;  /* 0x0000000f0d031208 */ /* 0x000fe40000000000 */
[----:B------:R-:W-:Y:S02]  /*0520*/  CS2R R12, SRZ ;  /* 0x00000000000c7805 */ /* 0x000fe4000001ff00 */
[----:B------:R-:W-:Y:S02]  /*0530*/  FSEL R34, R10, R7, !P1 ;  /* 0x000000070a227208 */ /* 0x000fe40004800000 */
[----:B------:R-:W-:-:S07]  /*0540*/  CS2R R14, SRZ ;  /* 0x00000000000e7805 */ /* 0x000fce000001ff00 */
.L_x_207:
[----:B------:R-:W-:Y:S01]  /*0550*/  ISETP.NE.AND P0, PT, R35, RZ, PT ;  /* 0x000000ff2300720c */ /* 0x000fe20003f05270 */
[----:B------:R-:W-:Y:S01]  /*0560*/  IMAD.MOV.U32 R7, RZ, RZ, 0x3ff00000 ;  /* 0x3ff00000ff077424 */ /* 0x000fe200078e00ff */
[----:B------:R-:W-:-:S11]  /*0570*/  MOV R6, 0x0 ;  /* 0x0000000000067802 */ /* 0x000fd60000000f00 */
[----:B------:R-:W-:Y:S05]  /*0580*/  @!P0 BRA `(.L_x_199) ;  /* 0x0000000000f48947 */ /* 0x000fea0003800000 */
[----:B------:R-:W-:Y:S01]  /*0590*/  ISETP.NE.AND P0, PT, R35, 0x1, PT ;  /* 0x000000012300780c */ /* 0x000fe20003f05270 */
[----:B------:R-:W-:Y:S02]  /*05a0*/  IMAD.MOV.U32 R6, RZ, RZ, R4 ;  /* 0x000000ffff067224 */ /* 0x000fe400078e0004 */
[----:B------:R-:W-:-:S10]  /*05b0*/  IMAD.MOV.U32 R7, RZ, RZ, R5 ;  /* 0x000000ffff077224 */ /* 0x000fd400078e0005 */
[----:B------:R-:W-:Y:S05]  /*05c0*/  @!P0 BRA `(.L_x_199) ;  /* 0x0000000000e48947 */ /* 0x000fea0003800000 */
[C---:B------:R-:W-:Y:S02]  /*05d0*/  VIADD R0, R35.reuse, 0xfffffffe ;  /* 0xfffffffe23007836 */ /* 0x040fe40000000000 */
[----:B------:R-:W-:Y:S02]  /*05e0*/  VIADD R16, R35, 0xffffffff ;  /* 0xffffffff23107836 */ /* 0x000fe40000000000 */
[----:B------:R-:W-:Y:S01]  /*05f0*/  IMAD.MOV.U32 R8, RZ, RZ, 0x0 ;  /* 0x00000000ff087424 */ /* 0x000fe200078e00ff */
[----:B------:R-:W-:Y:S01]  /*0600*/  ISETP.GE.U32.AND P0, PT, R0, 0x3, PT ;  /* 0x000000030000780c */ /* 0x000fe20003f06070 */
[----:B------:R-:W-:Y:S01]  /*0610*/  IMAD.MOV.U32 R9, RZ, RZ, 0x3ff00000 ;  /* 0x3ff00000ff097424 */ /* 0x000fe200078e00ff */
[----:B------:R-:W-:Y:S01]  /*0620*/  MOV R0, 0x2 ;  /* 0x0000000200007802 */ /* 0x000fe20000000f00 */
[----:B------:R-:W-:Y:S01]  /*0630*/  IMAD.MOV.U32 R10, RZ, RZ, R4 ;  /* 0x000000ffff0a7224 */ /* 0x000fe200078e0004 */
[----:B------:R-:W-:Y:S01]  /*0640*/  LOP3.LUT R20, R16, 0x3, RZ, 0xc0, !PT ;  /* 0x0000000310147812 */ /* 0x000fe200078ec0ff */
[----:B------:R-:W-:-:S08]  /*0650*/  IMAD.MOV.U32 R11, RZ, RZ, R5 ;  /* 0x000000ffff0b7224 */ /* 0x000fd000078e0005 */
[----:B------:R-:W-:Y:S05]  /*0660*/  @!P0 BRA `(.L_x_200) ;  /* 0x0000000000748947 */ /* 0x000fea0003800000 */
[----:B------:R-:W-:Y:S01]  /*0670*/  LOP3.LUT R10, R16, 0xfffffffc, RZ, 0xc0, !PT ;  /* 0xfffffffc100a7812 */ /* 0x000fe200078ec0ff */
[----:B------:R-:W-:Y:S02]  /*0680*/  HFMA2 R8, -RZ, RZ, 0, 0 ;  /* 0x00000000ff087431 */ /* 0x000fe400000001ff */
[----:B------:R-:W-:Y:S02]  /*0690*/  IMAD.MOV.U32 R0, RZ, RZ, 0x4 ;  /* 0x00000004ff007424 */ /* 0x000fe400078e00ff */
[----:B------:R-:W-:Y:S02]  /*06a0*/  IMAD.MOV.U32 R9, RZ, RZ, 0x3ff00000 ;  /* 0x3ff00000ff097424 */ /* 0x000fe400078e00ff */
[----:B------:R-:W-:Y:S02]  /*06b0*/  IMAD.MOV.U32 R6, RZ, RZ, R4 ;  /* 0x000000ffff067224 */ /* 0x000fe400078e0004 */
[----:B------:R-:W-:Y:S02]  /*06c0*/  IMAD.MOV.U32 R7, RZ, RZ, R5 ;  /* 0x000000ffff077224 */ /* 0x000fe400078e0005 */
[----:B------:R-:W-:-:S07]  /*06d0*/  IMAD.MOV R10, RZ, RZ, -R10 ;  /* 0x000000ffff0a7224 */ /* 0x000fce00078e0a0a */
.L_x_201:
[C---:B------:R-:W-:Y:S01]  /*06e0*/  VIADD R11, R0.reuse, 0xfffffffe ;  /* 0xfffffffe000b7836 */ /* 0x040fe20000000000 */
[----:B------:R0:W1:Y:S01]  /*06f0*/  I2F.F64.U32 R18, R0 ;  /* 0x0000000000127312 */ /* 0x0000620000201800 */
[C---:B------:R-:W-:Y:S01]  /*0700*/  IADD3 R22, PT, PT, R0.reuse, 0x2, RZ ;  /* 0x0000000200167810 */ /* 0x040fe20007ffe0ff */
[----:B------:R-:W-:Y:S02]  /*0710*/  VIADD R21, R0, 0x4 ;  /* 0x0000000400157836 */ /* 0x000fe40000000000 */
[----:B------:R-:W-:-:S04]  /*0720*/  VIADD R10, R10, 0x4 ;  /* 0x000000040a0a7836 */ /* 0x000fc80000000000 */
[----:B------:R-:W3:Y:S01]  /*0730*/  I2F.F64.U32 R16, R11 ;  /* 0x0000000b00107312 */ /* 0x000ee20000201800 */
[----:B------:R-:W-:Y:S01]  /*0740*/  ISETP.NE.AND P0, PT, R10, RZ, PT ;  /* 0x000000ff0a00720c */ /* 0x000fe20003f05270 */
[----:B0-----:R-:W-:Y:S01]  /*0750*/  VIADD R0, R0, 0x8 ;  /* 0x0000000800007836 */ /* 0x001fe20000000000 */
[----:B-1----:R-:W-:Y:S02]  /*0760*/  DMUL R18, R18, R6 ;  /* 0x0000000612127228 */ /* 0x002fe40000000000 */
[----:B---3--:R-:W-:-:S03]  /*0770*/  DMUL R16, R16, R8 ;  /* 0x0000000810107228 */ /* 0x008fc60000000000 */
[----:B------:R-:W0:Y:S05]  /*0780*/  I2F.F64.U32 R8, R22 ;  /* 0x0000001600087312 */ /* 0x000e2a0000201800 */
[----:B------:R-:W-:-:S03]  /*0790*/  DFMA R16, R4, R6, -R16 ;  /* 0x000000060410722b */ /* 0x000fc60000000810 */
[----:B------:R-:W1:Y:S05]  /*07a0*/  I2F.F64.U32 R6, R21 ;  /* 0x0000001500067312 */ /* 0x000e6a0000201800 */
[----:B------:R-:W-:Y:S02]  /*07b0*/  DFMA R18, R4, R16, -R18 ;  /* 0x000000100412722b */ /* 0x000fe40000000812 */
[----:B0-----:R-:W-:-:S06]  /*07c0*/  DMUL R8, R16, R8 ;  /* 0x0000000810087228 */ /* 0x001fcc0000000000 */
[----:B-1----:R-:W-:Y:S02]  /*07d0*/  DMUL R6, R18, R6 ;  /* 0x0000000612067228 */ /* 0x002fe40000000000 */
[----:B------:R-:W-:-:S08]  /*07e0*/  DFMA R8, R4, R18, -R8 ;  /* 0x000000120408722b */ /* 0x000fd00000000808 */
[----:B------:R-:W-:Y:S01]  /*07f0*/  DFMA R6, R4, R8, -R6 ;  /* 0x000000080406722b */ /* 0x000fe20000000806 */
[----:B------:R-:W-:Y:S10]  /*0800*/  @P0 BRA `(.L_x_201) ;  /* 0xfffffffc00b40947 */ /* 0x000ff4000383ffff */
[----:B------:R-:W-:Y:S01]  /*0810*/  VIADD R0, R0, 0xfffffffe ;  /* 0xfffffffe00007836 */ /* 0x000fe20000000000 */
[----:B------:R-:W-:Y:S01]  /*0820*/  MOV R10, R6 ;  /* 0x00000006000a7202 */ /* 0x000fe20000000f00 */
[----:B------:R-:W-:-:S07]  /*0830*/  IMAD.MOV.U32 R11, RZ, RZ, R7 ;  /* 0x000000ffff0b7224 */ /* 0x000fce00078e0007 */
.L_x_200:
[----:B------:R-:W-:-:S13]  /*0840*/  ISETP.NE.AND P0, PT, R20, RZ, PT ;  /* 0x000000ff1400720c */ /* 0x000fda0003f05270 */
[----:B------:R-:W-:Y:S05]  /*0850*/  @!P0 BRA `(.L_x_199) ;  /* 0x0000000000408947 */ /* 0x000fea0003800000 */
[----:B------:R-:W0:Y:S01]  /*0860*/  I2F.F64.U32 R6, R0 ;  /* 0x0000000000067312 */ /* 0x000e220000201800 */
[----:B------:R-:W-:Y:S01]  /*0870*/  ISETP.NE.AND P0, PT, R20, 0x1, PT ;  /* 0x000000011400780c */ /* 0x000fe20003f05270 */
[----:B0-----:R-:W-:-:S08]  /*0880*/  DMUL R6, R6, R8 ;  /* 0x0000000806067228 */ /* 0x001fd00000000000 */
[----:B------:R-:W-:-:S10]  /*0890*/  DFMA R16, R4, R10, -R6 ;  /* 0x0000000a0410722b */ /* 0x000fd40000000806 */
[----:B------:R-:W-:Y:S02]  /*08a0*/  IMAD.MOV.U32 R6, RZ, RZ, R16 ;  /* 0x000000ffff067224 */ /* 0x000fe400078e0010 */
[----:B------:R-:W-:Y:S01]  /*08b0*/  IMAD.MOV.U32 R7, RZ, RZ, R17 ;  /* 0x000000ffff077224 */ /* 0x000fe200078e0011 */
[----:B------:R-:W-:Y:S06]  /*08c0*/  @!P0 BRA `(.L_x_199) ;  /* 0x0000000000248947 */ /* 0x000fec0003800000 */
[----:B------:R-:W-:Y:S01]  /*08d0*/  ISETP.NE.AND P0, PT, R20, 0x2, PT ;  /* 0x000000021400780c */ /* 0x000fe20003f05270 */
[----:B------:R-:W-:-:S04]  /*08e0*/  VIADD R18, R0, 0x2 ;  /* 0x0000000200127836 */ /* 0x000fc80000000000 */
[----:B------:R-:W0:Y:S08]  /*08f0*/  I2F.F64.U32 R6, R18 ;  /* 0x0000001200067312 */ /* 0x000e300000201800 */
[----:B------:R-:W-:-:S04]  /*0900*/  @P0 IADD3 R0, PT, PT, R0, 0x4, RZ ;  /* 0x0000000400000810 */ /* 0x000fc80007ffe0ff */
[----:B------:R-:W1:Y:S01]  /*0910*/  @P0 I2F.F64.U32 R8, R0 ;  /* 0x0000000000080312 */ /* 0x000e620000201800 */
[----:B0-----:R-:W-:-:S08]  /*0920*/  DMUL R6, R6, R10 ;  /* 0x0000000a06067228 */ /* 0x001fd00000000000 */
[----:B------:R-:W-:Y:S02]  /*0930*/  DFMA R6, R4, R16, -R6 ;  /* 0x000000100406722b */ /* 0x000fe40000000806 */
[----:B-1----:R-:W-:-:S08]  /*0940*/  @P0 DMUL R8, R16, R8 ;  /* 0x0000000810080228 */ /* 0x002fd00000000000 */
[----:B------:R-:W-:-:S11]  /*0950*/  @P0 DFMA R6, R4, R6, -R8 ;  /* 0x000000060406022b */ /* 0x000fd60000000808 */
.L_x_199:
[----:B------:R-:W-:Y:S01]  /*0960*/  ISETP.NE.AND P0, PT, R35, RZ, PT ;  /* 0x000000ff2300720c */ /* 0x000fe20003f05270 */
[----:B------:R-:W-:Y:S02]  /*0970*/  IMAD.MOV.U32 R8, RZ, RZ, 0x0 ;  /* 0x00000000ff087424 */ /* 0x000fe400078e00ff */
[----:B------:R-:W-:-:S10]  /*0980*/  IMAD.MOV.U32 R9, RZ, RZ, 0x3ff00000 ;  /* 0x3ff00000ff097424 */ /* 0x000fd400078e00ff */
[----:B------:R-:W-:Y:S05]  /*0990*/  @!P0 BRA `(.L_x_202) ;  /* 0x0000000000948947 */ /* 0x000fea0003800000 */
[C---:B------:R-:W-:Y:S01]  /*09a0*/  ISETP.GE.U32.AND P0, PT, R35.reuse, 0x4, PT ;  /* 0x000000042300780c */ /* 0x040fe20003f06070 */
[----:B------:R-:W-:Y:S01]  /*09b0*/  IMAD.MOV.U32 R0, RZ, RZ, 0x1 ;  /* 0x00000001ff007424 */ /* 0x000fe200078e00ff */
[----:B------:R-:W-:Y:S01]  /*09c0*/  LOP3.LUT R22, R35, 0x3, RZ, 0xc0, !PT ;  /* 0x0000000323167812 */ /* 0x000fe200078ec0ff */
[----:B------:R-:W-:Y:S01]  /*09d0*/  IMAD.MOV.U32 R8, RZ, RZ, 0x0 ;  /* 0x00000000ff087424 */ /* 0x000fe200078e00ff */
[----:B------:R-:W-:Y:S02]  /*09e0*/  MOV R9, 0x3ff00000 ;  /* 0x3ff0000000097802 */ /* 0x000fe40000000f00 */
[----:B------:R-:W-:-:S07]  /*09f0*/  ISETP.NE.AND P1, PT, R22, RZ, PT ;  /* 0x000000ff1600720c */ /* 0x000fce0003f25270 */
[----:B------:R-:W-:Y:S06]  /*0a00*/  @!P0 BRA `(.L_x_203) ;  /* 0x0000000000488947 */ /* 0x000fec0003800000 */
[----:B------:R-:W-:Y:S01]  /*0a10*/  LOP3.LUT R21, R35, 0x7ffffffc, RZ, 0xc0, !PT ;  /* 0x7ffffffc23157812 */ /* 0x000fe200078ec0ff */
[----:B------:R-:W-:Y:S02]  /*0a20*/  IMAD.MOV.U32 R0, RZ, RZ, 0x1 ;  /* 0x00000001ff007424 */ /* 0x000fe400078e00ff */
[----:B------:R-:W-:Y:S02]  /*0a30*/  IMAD.MOV.U32 R8, RZ, RZ, 0x0 ;  /* 0x00000000ff087424 */ /* 0x000fe400078e00ff */
[----:B------:R-:W-:-:S07]  /*0a40*/  IMAD.MOV.U32 R9, RZ, RZ, 0x3ff00000 ;  /* 0x3ff00000ff097424 */ /* 0x000fce00078e00ff */
.L_x_204:
[----:B------:R0:W1:Y:S01]  /*0a50*/  I2F.F64.U32 R10, R0 ;  /* 0x00000000000a7312 */ /* 0x0000620000201800 */
[C---:B------:R-:W-:Y:S01]  /*0a60*/  VIADD R18, R0.reuse, 0x1 ;  /* 0x0000000100127836 */ /* 0x040fe20000000000 */
[C---:B------:R-:W-:Y:S01]  /*0a70*/  IADD3 R19, PT, PT, R0.reuse, 0x2, RZ ;  /* 0x0000000200137810 */ /* 0x040fe20007ffe0ff */
[----:B------:R-:W-:-:S05]  /*0a80*/  VIADD R20, R0, 0x3 ;  /* 0x0000000300147836 */ /* 0x000fca0000000000 */
[----:B------:R-:W3:Y:S01]  /*0a90*/  I2F.F64.U32 R16, R18 ;  /* 0x0000001200107312 */ /* 0x000ee20000201800 */
[----:B------:R-:W-:Y:S01]  /*0aa0*/  ISETP.NE.AND P0, PT, R20, R21, PT ;  /* 0x000000151400720c */ /* 0x000fe20003f05270 */
[----:B0-----:R-:W-:Y:S01]  /*0ab0*/  VIADD R0, R0, 0x4 ;  /* 0x0000000400007836 */ /* 0x001fe20000000000 */
[----:B-1----:R-:W-:-:S05]  /*0ac0*/  DMUL R10, R10, R8 ;  /* 0x000000080a0a7228 */ /* 0x002fca0000000000 */
[----:B------:R-:W0:Y:S03]  /*0ad0*/  I2F.F64.U32 R8, R19 ;  /* 0x0000001300087312 */ /* 0x000e260000201800 */
[----:B---3--:R-:W-:-:S05]  /*0ae0*/  DMUL R10, R10, R16 ;  /* 0x000000100a0a7228 */ /* 0x008fca0000000000 */
[----:B------:R-:W1:Y:S03]  /*0af0*/  I2F.F64.U32 R16, R20 ;  /* 0x0000001400107312 */ /* 0x000e660000201800 */
[----:B0-----:R-:W-:-:S08]  /*0b00*/  DMUL R8, R10, R8 ;  /* 0x000000080a087228 */ /* 0x001fd00000000000 */
[----:B-1----:R-:W-:Y:S01]  /*0b10*/  DMUL R8, R8, R16 ;  /* 0x0000001008087228 */ /* 0x002fe20000000000 */
[----:B------:R-:W-:Y:S10]  /*0b20*/  @P0 BRA `(.L_x_204) ;  /* 0xfffffffc00c80947 */ /* 0x000ff4000383ffff */
.L_x_203:
[----:B------:R-:W-:Y:S05]  /*0b30*/  @!P1 BRA `(.L_x_202) ;  /* 0x00000000002c9947 */ /* 0x000fea0003800000 */
[----:B------:R-:W0:Y:S01]  /*0b40*/  I2F.F64.U32 R10, R0 ;  /* 0x00000000000a7312 */ /* 0x000e220000201800 */
[----:B------:R-:W-:Y:S01]  /*0b50*/  ISETP.NE.AND P0, PT, R22, 0x1, PT ;  /* 0x000000011600780c */ /* 0x000fe20003f05270 */
[----:B0-----:R-:W-:-:S12]  /*0b60*/  DMUL R8, R8, R10 ;  /* 0x0000000a08087228 */ /* 0x001fd80000000000 */
[----:B------:R-:W-:Y:S05]  /*0b70*/  @!P0 BRA `(.L_x_202) ;  /* 0x00000000001c8947 */ /* 0x000fea0003800000 */
[----:B------:R-:W-:Y:S01]  /*0b80*/  ISETP.NE.AND P0, PT, R22, 0x2, PT ;  /* 0x000000021600780c */ /* 0x000fe20003f05270 */
[----:B------:R-:W-:-:S06]  /*0b90*/  VIADD R10, R0, 0x1 ;  /* 0x00000001000a7836 */ /* 0x000fcc0000000000 */
[----:B------:R-:W0:Y:S06]  /*0ba0*/  I2F.F64.U32 R10, R10 ;  /* 0x0000000a000a7312 */ /* 0x000e2c0000201800 */
[----:B------:R-:W-:-:S06]  /*0bb0*/  @P0 VIADD R16, R0, 0x2 ;  /* 0x0000000200100836 */ /* 0x000fcc0000000000 */
[----:B------:R-:W1:Y:S01]  /*0bc0*/  @P0 I2F.F64.U32 R16, R16 ;  /* 0x0000001000100312 */ /* 0x000e620000201800 */
[----:B0-----:R-:W-:-:S08]  /*0bd0*/  DMUL R8, R8, R10 ;  /* 0x0000000a08087228 */ /* 0x001fd00000000000 */
[----:B-1----:R-:W-:-:S11]  /*0be0*/  @P0 DMUL R8, R8, R16 ;  /* 0x0000001008080228 */ /* 0x002fd60000000000 */
.L_x_202:
[----:B------:R0:W1:Y:S01]  /*0bf0*/  I2F.F64.U32 R10, R35 ;  /* 0x00000023000a7312 */ /* 0x0000620000201800 */
[----:B------:R-:W-:Y:S02]  /*0c00*/  ISETP.NE.AND P0, PT, R35, RZ, PT ;  /* 0x000000ff2300720c */ /* 0x000fe40003f05270 */
[----:B------:R-:W-:-:S11]  /*0c10*/  MOV R0, 0xc30 ;  /* 0x00000c3000007802 */ /* 0x000fd60000000f00 */
[----:B012---:R-:W-:Y:S05]  /*0c20*/  CALL.REL.NOINC `($_Z16kernel_set_focksP7double2idPKS_i$__internal_accurate_pow) ;  /* 0x0000000800e47944 */ /* 0x007fea0003c00000 */
[----:B------:R-:W-:Y:S01]  /*0c30*/  FSEL R10, R16, RZ, P0 ;  /* 0x000000ff100a7208 */ /* 0x000fe20000000000 */
[----:B------:R-:W-:Y:S01]  /*0c40*/  IMAD.MOV.U32 R18, RZ, RZ, 0x0 ;  /* 0x00000000ff127424 */ /* 0x000fe200078e00ff */
[----:B------:R-:W-:Y:S01]  /*0c50*/  FSEL R11, R22, 1.875, P0 ;  /* 0x3ff00000160b7808 */ /* 0x000fe20000000000 */
[----:B------:R-:W-:-:S05]  /*0c60*/  IMAD.MOV.U32 R19, RZ, RZ, 0x3fd80000 ;  /* 0x3fd80000ff137424 */ /* 0x000fca00078e00ff */
[----:B------:R-:W-:-:S06]  /*0c70*/  DMUL R10, R8, R10 ;  /* 0x0000000a080a7228 */ /* 0x000fcc0000000000 */
[----:B------:R-:W0:Y:S04]  /*0c80*/  MUFU.RSQ64H R17, R11 ;  /* 0x0000000b00117308 */ /* 0x000e280000001c00 */
[----:B------:R-:W-:-:S04]  /*0c90*/  IADD3 R16, PT, PT, R11, -0x3500000, RZ ;  /* 0xfcb000000b107810 */ /* 0x000fc80007ffe0ff */
[----:B------:R-:W-:Y:S02]  /*0ca0*/  ISETP.GE.U32.AND P0, PT, R16, 0x7ca00000, PT ;  /* 0x7ca000001000780c */ /* 0x000fe40003f06070 */
[----:B0-----:R-:W-:-:S08]  /*0cb0*/  DMUL R8, R16, R16 ;  /* 0x0000001010087228 */ /* 0x001fd00000000000 */
[----:B------:R-:W-:-:S08]  /*0cc0*/  DFMA R8, R10, -R8, 1 ;  /* 0x3ff000000a08742b */ /* 0x000fd00000000808 */
[----:B------:R-:W-:Y:S02]  /*0cd0*/  DFMA R18, R8, R18, 0.5 ;  /* 0x3fe000000812742b */ /* 0x000fe40000000012 */
[----:B------:R-:W-:-:S08]  /*0ce0*/  DMUL R8, R16, R8 ;  /* 0x0000000810087228 */ /* 0x000fd00000000000 */
[----:B------:R-:W-:-:S08]  /*0cf0*/  DFMA R22, R18, R8, R16 ;  /* 0x000000081216722b */ /* 0x000fd00000000010 */
[----:B------:R-:W-:Y:S02]  /*0d00*/  DMUL R18, R10, R22 ;  /* 0x000000160a127228 */ /* 0x000fe40000000000 */
[----:B------:R-:W-:Y:S02]  /*0d10*/  VIADD R21, R23, 0xfff00000 ;  /* 0xfff0000017157836 */ /* 0x000fe40000000000 */
[----:B------:R-:W-:-:S04]  /*0d20*/  IMAD.MOV.U32 R20, RZ, RZ, R22 ;  /* 0x000000ffff147224 */ /* 0x000fc800078e0016 */
[----:B------:R-:W-:-:S08]  /*0d30*/  DFMA R24, R18, -R18, R10 ;  /* 0x800000121218722b */ /* 0x000fd0000000000a */
[----:B------:R-:W-:Y:S01]  /*0d40*/  DFMA R8, R24, R20, R18 ;  /* 0x000000141808722b */ /* 0x000fe20000000012 */
[----:B------:R-:W-:Y:S10]  /*0d50*/  @!P0 BRA `(.L_x_205) ;  /* 0x0000000000108947 */ /* 0x000ff40003800000 */
[----:B------:R-:W-:-:S07]  /*0d60*/  MOV R0, 0xd80 ;  /* 0x00000d8000007802 */ /* 0x000fce0000000f00 */
[----:B------:R-:W-:Y:S05]  /*0d70*/  CALL.REL.NOINC `($__internal_6_$__cuda_sm20_dsqrt_rn_f64_mediumpath_v1) ;  /* 0x0000000400e47944 */ /* 0x000fea0003c00000 */
[----:B------:R-:W-:Y:S01]  /*0d80*/  MOV R8, R10 ;  /* 0x0000000a00087202 */ /* 0x000fe20000000f00 */
[----:B------:R-:W-:-:S07]  /*0d90*/  IMAD.MOV.U32 R9, RZ, RZ, R11 ;  /* 0x000000ffff097224 */ /* 0x000fce00078e000b */
.L_x_205:
[----:B------:R-:W0:Y:S01]  /*0da0*/  MUFU.RCP64H R11, R9 ;  /* 0x00000009000b7308 */ /* 0x000e220000001800 */
[----:B------:R-:W-:Y:S01]  /*0db0*/  IMAD.MOV.U32 R10, RZ, RZ, 0x1 ;  /* 0x00000001ff0a7424 */ /* 0x000fe200078e00ff */
[----:B------:R-:W-:Y:S01]  /*0dc0*/  UMOV UR6, 0x70155910 ;  /* 0x7015591000067882 */ /* 0x000fe20000000000 */
[----:B------:R-:W-:-:S04]  /*0dd0*/  UMOV UR7, 0x3fe80938 ;  /* 0x3fe8093800077882 */ /* 0x000fc80000000000 */
[----:B0-----:R-:W-:-:S08]  /*0de0*/  DFMA R16, R10, -R8, 1 ;  /* 0x3ff000000a10742b */ /* 0x001fd00000000808 */
[----:B------:R-:W-:-:S08]  /*0df0*/  DFMA R16, R16, R16, R16 ;  /* 0x000000101010722b */ /* 0x000fd00000000010 */
[----:B------:R-:W-:-:S08]  /*0e00*/  DFMA R16, R10, R16, R10 ;  /* 0x000000100a10722b */ /* 0x000fd0000000000a */
[----:B------:R-:W-:-:S08]  /*0e10*/  DFMA R10, R16, -R8, 1 ;  /* 0x3ff00000100a742b */ /* 0x000fd00000000808 */
[----:B------:R-:W-:-:S08]  /*0e20*/  DFMA R10, R16, R10, R16 ;  /* 0x0000000a100a722b */ /* 0x000fd00000000010 */
[----:B------:R-:W-:-:S08]  /*0e30*/  DMUL R16, R10, UR6 ;  /* 0x000000060a107c28 */ /* 0x000fd00008000000 */
[----:B------:R-:W-:-:S08]  /*0e40*/  DFMA R18, R16, -R8, UR6 ;  /* 0x0000000610127e2b */ /* 0x000fd00008000808 */
[----:B------:R-:W-:-:S10]  /*0e50*/  DFMA R16, R10, R18, R16 ;  /* 0x000000120a10722b */ /* 0x000fd40000000010 */
[----:B------:R-:W-:-:S05]  /*0e60*/  FFMA R0, RZ, R9, R17 ;  /* 0x00000009ff007223 */ /* 0x000fca0000000011 */
[----:B------:R-:W-:-:S13]  /*0e70*/  FSETP.GT.AND P0, PT, |R0|, 1.469367938527859385e-39, PT ;  /* 0x001000000000780b */ /* 0x000fda0003f04200 */
[----:B------:R-:W-:Y:S05]  /*0e80*/  @P0 BRA `(.L_x_206) ;  /* 0x0000000000100947 */ /* 0x000fea0003800000 */
[----:B------:R-:W-:Y:S01]  /*0e90*/  IMAD.MOV.U32 R10, RZ, RZ, R8 ;  /* 0x000000ffff0a7224 */ /* 0x000fe200078e0008 */
[----:B------:R-:W-:Y:S01]  /*0ea0*/  MOV R0, 0xed0 ;  /* 0x00000ed000007802 */ /* 0x000fe20000000f00 */
[----:B------:R-:W-:-:S07]  /*0eb0*/  IMAD.MOV.U32 R11, RZ, RZ, R9 ;  /* 0x000000ffff0b7224 */ /* 0x000fce00078e0009 */
[----:B------:R-:W-:Y:S05]  /*0ec0*/  CALL.REL.NOINC `($__internal_5_$__cuda_sm20_div_rn_f64_full) ;  /* 0x0000000000547944 */ /* 0x000fea0003c00000 */
.L_x_206:
[----:B------:R-:W0:Y:S01]  /*0ed0*/  LDC.64 R8, c[0x0][0x398] ;  /* 0x0000e600ff087b82 */ /* 0x000e220000000a00 */
[----:B------:R-:W-:Y:S01]  /*0ee0*/  DMUL R16, R16, R6 ;  /* 0x0000000610107228 */ /* 0x000fe20000000000 */
[----:B------:R-:W1:Y:S01]  /*0ef0*/  LDCU UR6, c[0x0][0x3a0] ;  /* 0x00007400ff0677ac */ /* 0x000e620008000800 */
[----:B0-----:R-:W-:-:S06]  /*0f00*/  IMAD.WIDE.U32 R8, R35, 0x10, R8 ;  /* 0x0000001023087825 */ /* 0x001fcc00078e0008 */
[----:B------:R-:W2:Y:S01]  /*0f10*/  LDG.E.128 R8, desc[UR4][R8.64] ;  /* 0x0000000408087981 */ /* 0x000ea2000c1e1d00 */
[----:B------:R-:W-:Y:S01]  /*0f20*/  MOV R6, R34 ;  /* 0x0000002200067202 */ /* 0x000fe20000000f00 */
[----:B------:R-:W-:Y:S02]  /*0f30*/  IMAD.MOV.U32 R7, RZ, RZ, R3 ;  /* 0x000000ffff077224 */ /* 0x000fe400078e0003 */
[----:B------:R-:W-:-:S04]  /*0f40*/  VIADD R35, R35, 0x1 ;  /* 0x0000000123237836 */ /* 0x000fc80000000000 */
[----:B------:R-:W-:Y:S01]  /*0f50*/  DMUL R16, R16, R6 ;  /* 0x0000000610107228 */ /* 0x000fe20000000000 */
[----:B-1----:R-:W-:Y:S01]  /*0f60*/  ISETP.NE.AND P0, PT, R35, UR6, PT ;  /* 0x0000000623007c0c */ /* 0x002fe2000bf05270 */
[----:B--2---:R-:W-:-:S06]  /*0f70*/  DMUL R6, RZ, R10 ;  /* 0x0000000aff067228 */ /* 0x004fcc0000000000 */
[C---:B------:R-:W-:Y:S02]  /*0f80*/  DMUL R10, R16.reuse, R10 ;  /* 0x0000000a100a7228 */ /* 0x040fe40000000000 */
[----:B------:R-:W-:-:S06]  /*0f90*/  DFMA R6, R16, R8, -R6 ;  /* 0x000000081006722b */ /* 0x000fcc0000000806 */
[----:B------:R-:W-:Y:S02]  /*0fa0*/  DFMA R10, RZ, R8, R10 ;  /* 0x00000008ff0a722b */ /* 0x000fe4000000000a */
[----:B------:R-:W-:-:S06]  /*0fb0*/  DADD R12, R6, R12 ;  /* 0x00000000060c7229 */ /* 0x000fcc000000000c */
[----:B------:R-:W-:Y:S01]  /*0fc0*/  DADD R14, R10, R14 ;  /* 0x000000000a0e7229 */ /* 0x000fe2000000000e */
[----:B------:R-:W-:Y:S10]  /*0fd0*/  @P0 BRA `(.L_x_207) ;  /* 0xfffffff4005c0947 */ /* 0x000ff4000383ffff */
.L_x_198:
[----:B------:R-:W0:Y:S02]  /*0fe0*/  LDC.64 R4, c[0x0][0x380] ;  /* 0x0000e000ff047b82 */ /* 0x000e240000000a00 */
[----:B0-----:R-:W-:-:S05]  /*0ff0*/  IMAD.WIDE R2, R2, 0x10, R4 ;  /* 0x0000001002027825 */ /* 0x001fca00078e0204 */
[----:B--2---:R-:W-:Y:S01]  /*1000*/  STG.E.128 desc[UR4][R2.64], R12 ;  /* 0x0000000c02007986 */ /* 0x004fe2000c101d04 */
[----:B------:R-:W-:Y:S05]  /*1010*/  EXIT ;  /* 0x000000000000794d */ /* 0x000fea0003800000 */
        .weak           $__internal_5_$__cuda_sm20_div_rn_f64_full
        .type           $__internal_5_$__cuda_sm20_div_rn_f64_full,@function
        .size           $__internal_5_$__cuda_sm20_div_rn_f64_full,($__internal_6_$__cuda_sm20_dsqrt_rn_f64_mediumpath_v1 - $__internal_5_$__cuda_sm20_div_rn_f64_full)
$__internal_5_$__cuda_sm20_div_rn_f64_full:
[C---:B------:R-:W-:Y:S01]  /*1020*/  FSETP.GEU.AND P0, PT, |R11|.reuse, 1.469367938527859385e-39, PT ;  /* 0x001000000b00780b */ /* 0x040fe20003f0e200 */
[----:B------:R-:W-:Y:S01]  /*1030*/  IMAD.MOV.U32 R16, RZ, RZ, 0x1 ;  /* 0x00000001ff107424 */ /* 0x000fe200078e00ff */
[C---:B------:R-:W-:Y:S01]  /*1040*/  LOP3.LUT R8, R11.reuse, 0x800fffff, RZ, 0xc0, !PT ;  /* 0x800fffff0b087812 */ /* 0x040fe200078ec0ff */
[----:B------:R-:W-:Y:S01]  /*1050*/  IMAD.MOV.U32 R27, RZ, RZ, 0x3fe00000 ;  /* 0x3fe00000ff1b7424 */ /* 0x000fe200078e00ff */
[----:B------:R-:W-:Y:S02]  /*1060*/  LOP3.LUT R26, R11, 0x7ff00000, RZ, 0xc0, !PT ;  /* 0x7ff000000b1a7812 */ /* 0x000fe400078ec0ff */
[----:B------:R-:W-:Y:S01]  /*1070*/  LOP3.LUT R9, R8, 0x3ff00000, RZ, 0xfc, !PT ;  /* 0x3ff0000008097812 */ /* 0x000fe200078efcff */
[----:B------:R-:W-:Y:S01]  /*1080*/  IMAD.MOV.U32 R8, RZ, RZ, R10 ;  /* 0x000000ffff087224 */ /* 0x000fe200078e000a */
[----:B------:R-:W-:Y:S02]  /*1090*/  MOV R20, 0x1ca00000 ;  /* 0x1ca0000000147802 */ /* 0x000fe40000000f00 */
[----:B------:R-:W-:-:S03]  /*10a0*/  ISETP.LE.U32.AND P1, PT, R26, 0x3fe00000, PT ;  /* 0x3fe000001a00780c */ /* 0x000fc60003f23070 */
[----:B------:R-:W-:Y:S01]  /*10b0*/  @!P0 DMUL R8, R10, 8.98846567431157953865e+307 ;  /* 0x7fe000000a088828 */ /* 0x000fe20000000000 */
[----:B------:R-:W-:-:S05]  /*10c0*/  SEL R21, R20, 0x63400000, !P1 ;  /* 0x6340000014157807 */ /* 0x000fca0004800000 */
[----:B------:R-:W0:Y:S04]  /*10d0*/  MUFU.RCP64H R17, R9 ;  /* 0x0000000900117308 */ /* 0x000e280000001800 */
[----:B------:R-:W-:Y:S01]  /*10e0*/  @!P0 LOP3.LUT R26, R9, 0x7ff00000, RZ, 0xc0, !PT ;  /* 0x7ff00000091a8812 */ /* 0x000fe200078ec0ff */
[----:B0-----:R-:W-:-:S08]  /*10f0*/  DFMA R18, R16, -R8, 1 ;  /* 0x3ff000001012742b */ /* 0x001fd00000000808 */
[----:B------:R-:W-:-:S08]  /*1100*/  DFMA R18, R18, R18, R18 ;  /* 0x000000121212722b */ /* 0x000fd00000000012 */
[----:B------:R-:W-:-:S08]  /*1110*/  DFMA R18, R16, R18, R16 ;  /* 0x000000121012722b */ /* 0x000fd00000000010 */
[----:B------:R-:W-:-:S08]  /*1120*/  DFMA R16, R18, -R8, 1 ;  /* 0x3ff000001210742b */ /* 0x000fd00000000808 */
[----:B------:R-:W-:Y:S01]  /*1130*/  DFMA R18, R18, R16, R18 ;  /* 0x000000101212722b */ /* 0x000fe20000000012 */
[----:B------:R-:W-:Y:S01]  /*1140*/  LOP3.LUT R17, R21, 0x80938, RZ, 0xfc, !PT ;  /* 0x0008093815117812 */ /* 0x000fe200078efcff */
[----:B------:R-:W-:Y:S02]  /*1150*/  VIADD R21, R27, 0xffffffff ;  /* 0xffffffff1b157836 */ /* 0x000fe40000000000 */
[----:B------:R-:W-:-:S03]  /*1160*/  IMAD.MOV.U32 R16, RZ, RZ, 0x70155910 ;  /* 0x70155910ff107424 */ /* 0x000fc600078e00ff */
[----:B------:R-:W-:Y:S01]  /*1170*/  ISETP.GT.U32.AND P0, PT, R21, 0x7feffffe, PT ;  /* 0x7feffffe1500780c */ /* 0x000fe20003f04070 */
[----:B------:R-:W-:Y:S02]  /*1180*/  VIADD R21, R26, 0xffffffff ;  /* 0xffffffff1a157836 */ /* 0x000fe40000000000 */
[----:B------:R-:W-:-:S03]  /*1190*/  DMUL R22, R18, R16 ;  /* 0x0000001012167228 */ /* 0x000fc60000000000 */
[----:B------:R-:W-:-:S05]  /*11a0*/  ISETP.GT.U32.OR P0, PT, R21, 0x7feffffe, P0 ;  /* 0x7feffffe1500780c */ /* 0x000fca0000704470 */
[----:B------:R-:W-:-:S08]  /*11b0*/  DFMA R24, R22, -R8, R16 ;  /* 0x800000081618722b */ /* 0x000fd00000000010 */
[----:B------:R-:W-:Y:S01]  /*11c0*/  DFMA R18, R18, R24, R22 ;  /* 0x000000181212722b */ /* 0x000fe20000000016 */
[----:B------:R-:W-:Y:S10]  /*11d0*/  @P0 BRA `(.L_x_208) ;  /* 0x0000000000740947 */ /* 0x000ff40003800000 */
[----:B------:R-:W-:Y:S02]  /*11e0*/  LOP3.LUT R23, R11, 0x7ff00000, RZ, 0xc0, !PT ;  /* 0x7ff000000b177812 */ /* 0x000fe400078ec0ff */
[----:B------:R-:W-:Y:S02]  /*11f0*/  MOV R21, 0x3fe00000 ;  /* 0x3fe0000000157802 */ /* 0x000fe40000000f00 */
[----:B------:R-:W-:Y:S01]  /*1200*/  ISETP.LE.U32.AND P0, PT, R23, 0x3fe00000, PT ;  /* 0x3fe000001700780c */ /* 0x000fe20003f03070 */
[----:B------:R-:W-:-:S03]  /*1210*/  IMAD.MOV R22, RZ, RZ, -R23 ;  /* 0x000000ffff167224 */ /* 0x000fc600078e0a17 */
[----:B------:R-:W-:Y:S02]  /*1220*/  SEL R20, R20, 0x63400000, !P0 ;  /* 0x6340000014147807 */ /* 0x000fe40004000000 */
[----:B------:R-:W-:Y:S01]  /*1230*/  VIADDMNMX R21, R22, R21, 0xb9600000, !PT ;  /* 0xb960000016157446 */ /* 0x000fe20007800115 */
        /* <DEDUP_REMOVED lines=8> */
[----:B------:R-:W-:-:S09]  /*12c0*/  MOV R22, RZ ;  /* 0x000000ff00167202 */ /* 0x000fd20000000f00 */
[C---:B------:R-:W-:Y:S02]  /*12d0*/  FSETP.NEU.AND P0, PT, R9.reuse, RZ, PT ;  /* 0x000000ff0900720b */ /* 0x040fe40003f0d000 */
[----:B------:R-:W-:-:S04]  /*12e0*/  LOP3.LUT R11, R9, 0x80000000, R11, 0x48, !PT ;  /* 0x80000000090b7812 */ /* 0x000fc800078e480b */
[----:B------:R-:W-:-:S07]  /*12f0*/  LOP3.LUT R23, R11, R23, RZ, 0xfc, !PT ;  /* 0x000000170b177212 */ /* 0x000fce00078efcff */
[----:B------:R-:W-:Y:S05]  /*1300*/  @!P0 BRA `(.L_x_209) ;  /* 0x00000000006c8947 */ /* 0x000fea0003800000 */
[----:B------:R-:W-:Y:S02]  /*1310*/  IMAD.MOV R9, RZ, RZ, -R24 ;  /* 0x000000ffff097224 */ /* 0x000fe400078e0a18 */
[----:B------:R-:W-:-:S06]  /*1320*/  IMAD.MOV.U32 R8, RZ, RZ, RZ ;  /* 0x000000ffff087224 */ /* 0x000fcc00078e00ff */
[----:B------:R-:W-:Y:S02]  /*1330*/  DFMA R8, R20, -R8, R18 ;  /* 0x800000081408722b */ /* 0x000fe40000000012 */
[----:B------:R-:W-:-:S04]  /*1340*/  DMUL.RP R18, R18, R22 ;  /* 0x0000001612127228 */ /* 0x000fc80000008000 */
[----:B------:R-:W-:-:S04]  /*1350*/  IADD3 R8, PT, PT, -R24, -0x43300000, RZ ;  /* 0xbcd0000018087810 */ /* 0x000fc80007ffe1ff */
[----:B------:R-:W-:Y:S02]  /*1360*/  FSETP.NEU.AND P0, PT, |R9|, R8, PT ;  /* 0x000000080900720b */ /* 0x000fe40003f0d200 */
[----:B------:R-:W-:Y:S02]  /*1370*/  LOP3.LUT R11, R19, R11, RZ, 0x3c, !PT ;  /* 0x0000000b130b7212 */ /* 0x000fe400078e3cff */
[----:B------:R-:W-:Y:S02]  /*1380*/  FSEL R20, R18, R20, !P0 ;  /* 0x0000001412147208 */ /* 0x000fe40004000000 */
[----:B------:R-:W-:Y:S01]  /*1390*/  FSEL R21, R11, R21, !P0 ;  /* 0x000000150b157208 */ /* 0x000fe20004000000 */
[----:B------:R-:W-:Y:S06]  /*13a0*/  BRA `(.L_x_209) ;  /* 0x0000000000447947 */ /* 0x000fec0003800000 */
.L_x_208:
[----:B------:R-:W-:-:S14]  /*13b0*/  DSETP.NAN.AND P0, PT, R10, R10, PT ;  /* 0x0000000a0a00722a */ /* 0x000fdc0003f08000 */
        /* <DEDUP_REMOVED lines=9> */
[----:B------:R-:W-:Y:S02]  /*1450*/  @P0 LOP3.LUT R8, R21, 0x7ff00000, RZ, 0xfc, !PT ;  /* 0x7ff0000015080812 */ /* 0x000fe400078efcff */
[----:B------:R-:W-:Y:S01]  /*1460*/  @!P0 MOV R20, RZ ;  /* 0x000000ff00148202 */ /* 0x000fe20000000f00 */
[----:B------:R-:W-:Y:S02]  /*1470*/  @P0 IMAD.MOV.U32 R20, RZ, RZ, RZ ;  /* 0x000000ffff140224 */ /* 0x000fe400078e00ff */
[----:B------:R-:W-:Y:S01]  /*1480*/  @P0 IMAD.MOV.U32 R21, RZ, RZ, R8 ;  /* 0x000000ffff150224 */ /* 0x000fe200078e0008 */
[----:B------:R-:W-:Y:S06]  /*1490*/  BRA `(.L_x_209) ;  /* 0x0000000000087947 */ /* 0x000fec0003800000 */
.L_x_210:
[----:B------:R-:W-:Y:S01]  /*14a0*/  LOP3.LUT R21, R11, 0x80000, RZ, 0xfc, !PT ;  /* 0x000800000b157812 */ /* 0x000fe200078efcff */
[----:B------:R-:W-:-:S07]  /*14b0*/  IMAD.MOV.U32 R20, RZ, RZ, R10 ;  /* 0x000000ffff147224 */ /* 0x000fce00078e000a */
.L_x_209:
[----:B------:R-:W-:Y:S01]  /*14c0*/  IMAD.MOV.U32 R8, RZ, RZ, R0 ;  /* 0x000000ffff087224 */ /* 0x000fe200078e0000 */
[----:B------:R-:W-:Y:S01]  /*14d0*/  MOV R17, R21 ;  /* 0x0000001500117202 */ /* 0x000fe20000000f00 */
[----:B------:R-:W-:Y:S02]  /*14e0*/  IMAD.MOV.U32 R9, RZ, RZ, 0x0 ;  /* 0x00000000ff097424 */ /* 0x000fe400078e00ff */
[----:B------:R-:W-:Y:S02]  /*14f0*/  IMAD.MOV.U32 R16, RZ, RZ, R20 ;  /* 0x000000ffff107224 */ /* 0x000fe400078e0014 */
[----:B------:R-:W-:Y:S05]  /*1500*/  RET.REL.NODEC R8 `(_Z16kernel_set_focksP7double2idPKS_i) ;  /* 0xffffffe808bc7950 */ /* 0x000fea0003c3ffff */
        .weak           $__internal_6_$__cuda_sm20_dsqrt_rn_f64_mediumpath_v1
        .type           $__internal_6_$__cuda_sm20_dsqrt_rn_f64_mediumpath_v1,@function
        .size           $__internal_6_$__cuda_sm20_dsqrt_rn_f64_mediumpath_v1,($_Z16kernel_set_focksP7double2idPKS_i$__internal_accurate_pow - $__internal_6_$__cuda_sm20_dsqrt_rn_f64_mediumpath_v1)
$__internal_6_$__cuda_sm20_dsqrt_rn_f64_mediumpath_v1:
[----:B------:R-:W-:Y:S01]  /*1510*/  ISETP.GE.U32.AND P0, PT, R16, -0x3400000, PT ;  /* 0xfcc000001000780c */ /* 0x000fe20003f06070 */
[----:B------:R-:W-:Y:S01]  /*1520*/  IMAD.MOV.U32 R20, RZ, RZ, R22 ;  /* 0x000000ffff147224 */ /* 0x000fe200078e0016 */
[----:B------:R-:W-:Y:S01]  /*1530*/  MOV R9, R25 ;  /* 0x0000001900097202 */ /* 0x000fe20000000f00 */
[----:B------:R-:W-:-:S10]  /*1540*/  IMAD.MOV.U32 R8, RZ, RZ, R24 ;  /* 0x000000ffff087224 */ /* 0x000fd400078e0018 */
[----:B------:R-:W-:Y:S05]  /*1550*/  @!P0 BRA `(.L_x_211) ;  /* 0x0000000000208947 */ /* 0x000fea0003800000 */
[----:B------:R-:W-:-:S10]  /*1560*/  DFMA.RM R8, R8, R20, R18 ;  /* 0x000000140808722b */ /* 0x000fd40000004012 */
[----:B------:R-:W-:-:S05]  /*1570*/  IADD3 R16, P0, PT, R8, 0x1, RZ ;  /* 0x0000000108107810 */ /* 0x000fca0007f1e0ff */
[----:B------:R-:W-:-:S06]  /*1580*/  IMAD.X R17, RZ, RZ, R9, P0 ;  /* 0x000000ffff117224 */ /* 0x000fcc00000e0609 */
[----:B------:R-:W-:-:S08]  /*1590*/  DFMA.RP R10, -R8, R16, R10 ;  /* 0x00000010080a722b */ /* 0x000fd0000000810a */
[----:B------:R-:W-:-:S06]  /*15a0*/  DSETP.GT.AND P0, PT, R10, RZ, PT ;  /* 0x000000ff0a00722a */ /* 0x000fcc0003f04000 */
[----:B------:R-:W-:Y:S02]  /*15b0*/  FSEL R8, R16, R8, P0 ;  /* 0x0000000810087208 */ /* 0x000fe40000000000 */
[----:B------:R-:W-:Y:S01]  /*15c0*/  FSEL R9, R17, R9, P0 ;  /* 0x0000000911097208 */ /* 0x000fe20000000000 */
[----:B------:R-:W-:Y:S06]  /*15d0*/  BRA `(.L_x_212) ;  /* 0x0000000000647947 */ /* 0x000fec0003800000 */
.L_x_211:
[----:B------:R-:W-:-:S14]  /*15e0*/  DSETP.NE.AND P0, PT, R10, RZ, PT ;  /* 0x000000ff0a00722a */ /* 0x000fdc0003f05000 */
[----:B------:R-:W-:Y:S05]  /*15f0*/  @!P0 BRA `(.L_x_213) ;  /* 0x0000000000588947 */ /* 0x000fea0003800000 */
[----:B------:R-:W-:-:S13]  /*1600*/  ISETP.GE.AND P0, PT, R11, RZ, PT ;  /* 0x000000ff0b00720c */ /* 0x000fda0003f06270 */
[----:B------:R-:W-:Y:S02]  /*1610*/  @!P0 IMAD.MOV.U32 R8, RZ, RZ, 0x0 ;  /* 0x00000000ff088424 */ /* 0x000fe400078e00ff */
[----:B------:R-:W-:Y:S01]  /*1620*/  @!P0 IMAD.MOV.U32 R9, RZ, RZ, -0x80000 ;  /* 0xfff80000ff098424 */ /* 0x000fe200078e00ff */
[----:B------:R-:W-:Y:S06]  /*1630*/  @!P0 BRA `(.L_x_212) ;  /* 0x00000000004c8947 */ /* 0x000fec0003800000 */
[----:B------:R-:W-:-:S13]  /*1640*/  ISETP.GT.AND P0, PT, R11, 0x7fefffff, PT ;  /* 0x7fefffff0b00780c */ /* 0x000fda0003f04270 */
[----:B------:R-:W-:Y:S05]  /*1650*/  @P0 BRA `(.L_x_213) ;  /* 0x0000000000400947 */ /* 0x000fea0003800000 */
[----:B------:R-:W-:Y:S01]  /*1660*/  DMUL R8, R10, 8.11296384146066816958e+31 ;  /* 0x469000000a087828 */ /* 0x000fe20000000000 */
[----:B------:R-:W-:Y:S01]  /*1670*/  MOV R18, 0x0 ;  /* 0x0000000000127802 */ /* 0x000fe20000000f00 */
[----:B------:R-:W-:Y:S02]  /*1680*/  IMAD.MOV.U32 R10, RZ, RZ, RZ ;  /* 0x000000ffff0a7224 */ /* 0x000fe400078e00ff */
[----:B------:R-:W-:Y:S02]  /*1690*/  IMAD.MOV.U32 R19, RZ, RZ, 0x3fd80000 ;  /* 0x3fd80000ff137424 */ /* 0x000fe400078e00ff */
[----:B------:R-:W0:Y:S02]  /*16a0*/  MUFU.RSQ64H R11, R9 ;  /* 0x00000009000b7308 */ /* 0x000e240000001c00 */
[----:B0-----:R-:W-:-:S08]  /*16b0*/  DMUL R16, R10, R10 ;  /* 0x0000000a0a107228 */ /* 0x001fd00000000000 */
[----:B------:R-:W-:-:S08]  /*16c0*/  DFMA R16, R8, -R16, 1 ;  /* 0x3ff000000810742b */ /* 0x000fd00000000810 */
[----:B------:R-:W-:Y:S02]  /*16d0*/  DFMA R18, R16, R18, 0.5 ;  /* 0x3fe000001012742b */ /* 0x000fe40000000012 */
[----:B------:R-:W-:-:S08]  /*16e0*/  DMUL R16, R10, R16 ;  /* 0x000000100a107228 */ /* 0x000fd00000000000 */
[----:B------:R-:W-:-:S08]  /*16f0*/  DFMA R16, R18, R16, R10 ;  /* 0x000000101210722b */ /* 0x000fd0000000000a */
[----:B------:R-:W-:Y:S02]  /*1700*/  DMUL R10, R8, R16 ;  /* 0x00000010080a7228 */ /* 0x000fe40000000000 */
[----:B------:R-:W-:-:S06]  /*1710*/  VIADD R17, R17, 0xfff00000 ;  /* 0xfff0000011117836 */ /* 0x000fcc0000000000 */
[----:B------:R-:W-:-:S08]  /*1720*/  DFMA R18, R10, -R10, R8 ;  /* 0x8000000a0a12722b */ /* 0x000fd00000000008 */
[----:B------:R-:W-:-:S10]  /*1730*/  DFMA R8, R16, R18, R10 ;  /* 0x000000121008722b */ /* 0x000fd4000000000a */
[----:B------:R-:W-:Y:S01]  /*1740*/  VIADD R9, R9, 0xfcb00000 ;  /* 0xfcb0000009097836 */ /* 0x000fe20000000000 */
[----:B------:R-:W-:Y:S06]  /*1750*/  BRA `(.L_x_212) ;  /* 0x0000000000047947 */ /* 0x000fec0003800000 */
.L_x_213:
[----:B------:R-:W-:-:S11]  /*1760*/  DADD R8, R10, R10 ;  /* 0x000000000a087229 */ /* 0x000fd6000000000a */
.L_x_212:
[----:B------:R-:W-:Y:S01]  /*1770*/  IMAD.MOV.U32 R10, RZ, RZ, R8 ;  /* 0x000000ffff0a7224 */ /* 0x000fe200078e0008 */
[----:B------:R-:W-:Y:S01]  /*1780*/  MOV R11, R9 ;  /* 0x00000009000b7202 */ /* 0x000fe20000000f00 */
[----:B------:R-:W-:Y:S02]  /*1790*/  IMAD.MOV.U32 R8, RZ, RZ, R0 ;  /* 0x000000ffff087224 */ /* 0x000fe400078e0000 */
[----:B------:R-:W-:-:S04]  /*17a0*/  IMAD.MOV.U32 R9, RZ, RZ, 0x0 ;  /* 0x00000000ff097424 */ /* 0x000fc800078e00ff */
[----:B------:R-:W-:Y:S05]  /*17b0*/  RET.REL.NODEC R8 `(_Z16kernel_set_focksP7double2idPKS_i) ;  /* 0xffffffe808107950 */ /* 0x000fea0003c3ffff */
        .type           $_Z16kernel_set_focksP7double2idPKS_i$__internal_accurate_pow,@function
        .size           $_Z16kernel_set_focksP7double2idPKS_i$__internal_accurate_pow,(.L_x_272 - $_Z16kernel_set_focksP7double2idPKS_i$__internal_accurate_pow)
$_Z16kernel_set_focksP7double2idPKS_i$__internal_accurate_pow:
[----:B------:R-:W0:Y:S01]  /*17c0*/  MUFU.RCP64H R31, 2 ;  /* 0x40000000001f7908 */ /* 0x000e220000001800 */
[----:B------:R-:W-:Y:S01]  /*17d0*/  IMAD.MOV.U32 R16, RZ, RZ, 0x0 ;  /* 0x00000000ff107424 */ /* 0x000fe200078e00ff */
[----:B------:R-:W-:Y:S01]  /*17e0*/  MOV R30, RZ ;  /* 0x000000ff001e7202 */ /* 0x000fe20000000f00 */
[----:B------:R-:W-:Y:S01]  /*17f0*/  IMAD.MOV.U32 R17, RZ, RZ, 0x40000000 ;  /* 0x40000000ff117424 */ /* 0x000fe200078e00ff */
[----:B------:R-:W-:Y:S01]  /*1800*/  UMOV UR6, 0x7d2cafe2 ;  /* 0x7d2cafe200067882 */ /* 0x000fe20000000000 */
[----:B------:R-:W-:Y:S01]  /*1810*/  IMAD.MOV.U32 R18, RZ, RZ, 0x41ad3b5a ;  /* 0x41ad3b5aff127424 */ /* 0x000fe200078e00ff */
[----:B------:R-:W-:Y:S01]  /*1820*/  UMOV UR7, 0x3eb0f5ff ;  /* 0x3eb0f5ff00077882 */ /* 0x000fe20000000000 */
[----:B------:R-:W-:Y:S02]  /*1830*/  IMAD.MOV.U32 R19, RZ, RZ, 0x3ed0f5d2 ;  /* 0x3ed0f5d2ff137424 */ /* 0x000fe400078e00ff */
[----:B0-----:R-:W-:-:S08]  /*1840*/  DFMA R16, R30, -R16, 1 ;  /* 0x3ff000001e10742b */ /* 0x001fd00000000810 */
[----:B------:R-:W-:-:S08]  /*1850*/  DFMA R16, R16, R16, R16 ;  /* 0x000000101010722b */ /* 0x000fd00000000010 */
[----:B------:R-:W-:-:S08]  /*1860*/  DFMA R30, R30, R16, R30 ;  /* 0x000000101e1e722b */ /* 0x000fd0000000001e */
[----:B------:R-:W-:-:S08]  /*1870*/  DMUL R16, RZ, R30 ;  /* 0x0000001eff107228 */ /* 0x000fd00000000000 */
[----:B------:R-:W-:-:S08]  /*1880*/  DFMA R16, RZ, R30, R16 ;  /* 0x0000001eff10722b */ /* 0x000fd00000000010 */
[----:B------:R-:W-:Y:S02]  /*1890*/  DMUL R24, R16, R16 ;  /* 0x0000001010187228 */ /* 0x000fe40000000000 */
[----:B------:R-:W-:-:S06]  /*18a0*/  DADD R20, RZ, -R16 ;  /* 0x00000000ff147229 */ /* 0x000fcc0000000810 */
[----:B------:R-:W-:Y:S01]  /*18b0*/  DFMA R18, R24, UR6, R18 ;  /* 0x0000000618127c2b */ /* 0x000fe20008000012 */
[----:B------:R-:W-:Y:S01]  /*18c0*/  UMOV UR6, 0x75488a3f ;  /* 0x75488a3f00067882 */ /* 0x000fe20000000000 */
[----:B------:R-:W-:Y:S01]  /*18d0*/  UMOV UR7, 0x3ef3b20a ;  /* 0x3ef3b20a00077882 */ /* 0x000fe20000000000 */
[----:B------:R-:W-:Y:S02]  /*18e0*/  DADD R22, R20, R20 ;  /* 0x0000000014167229 */ /* 0x000fe40000000014 */
[----:B------:R-:W-:-:S03]  /*18f0*/  DMUL R20, R16, R16 ;  /* 0x0000001010147228 */ /* 0x000fc60000000000 */
[----:B------:R-:W-:Y:S01]  /*1900*/  DFMA R18, R24, R18, UR6 ;  /* 0x0000000618127e2b */ /* 0x000fe20008000012 */
[----:B------:R-:W-:Y:S01]  /*1910*/  UMOV UR6, 0xe4faecd5 ;  /* 0xe4faecd500067882 */ /* 0x000fe20000000000 */
[----:B------:R-:W-:Y:S01]  /*1920*/  UMOV UR7, 0x3f1745cd ;  /* 0x3f1745cd00077882 */ /* 0x000fe20000000000 */
[----:B------:R-:W-:-:S05]  /*1930*/  DFMA R22, RZ, -R16, R22 ;  /* 0x80000010ff16722b */ /* 0x000fca0000000016 */
[----:B------:R-:W-:Y:S01]  /*1940*/  DFMA R18, R24, R18, UR6 ;  /* 0x0000000618127e2b */ /* 0x000fe20008000012 */
[----:B------:R-:W-:Y:S01]  /*1950*/  UMOV UR6, 0x258a578b ;  /* 0x258a578b00067882 */ /* 0x000fe20000000000 */
[----:B------:R-:W-:Y:S01]  /*1960*/  UMOV UR7, 0x3f3c71c7 ;  /* 0x3f3c71c700077882 */ /* 0x000fe20000000000 */
[----:B------:R-:W-:-:S05]  /*1970*/  DMUL R22, R30, R22 ;  /* 0x000000161e167228 */ /* 0x000fca0000000000 */
[----:B------:R-:W-:Y:S01]  /*1980*/  DFMA R18, R24, R18, UR6 ;  /* 0x0000000618127e2b */ /* 0x000fe20008000012 */
[----:B------:R-:W-:Y:S01]  /*1990*/  UMOV UR6, 0x9242b910 ;  /* 0x9242b91000067882 */ /* 0x000fe20000000000 */
[----:B------:R-:W-:-:S03]  /*19a0*/  UMOV UR7, 0x3f624924 ;  /* 0x3f62492400077882 */ /* 0x000fc60000000000 */
[----:B------:R-:W-:Y:S02]  /*19b0*/  VIADD R33, R23, 0x100000 ;  /* 0x0010000017217836 */ /* 0x000fe40000000000 */
[----:B------:R-:W-:Y:S01]  /*19c0*/  IMAD.MOV.U32 R32, RZ, RZ, R22 ;  /* 0x000000ffff207224 */ /* 0x000fe200078e0016 */
[----:B------:R-:W-:Y:S01]  /*19d0*/  DFMA R18, R24, R18, UR6 ;  /* 0x0000000618127e2b */ /* 0x000fe20008000012 */
[----:B------:R-:W-:Y:S01]  /*19e0*/  UMOV UR6, 0x99999dfb ;  /* 0x99999dfb00067882 */ /* 0x000fe20000000000 */
[----:B------:R-:W-:-:S06]  /*19f0*/  UMOV UR7, 0x3f899999 ;  /* 0x3f89999900077882 */ /* 0x000fcc0000000000 */
[----:B------:R-:W-:Y:S01]  /*1a00*/  DFMA R26, R24, R18, UR6 ;  /* 0x00000006181a7e2b */ /* 0x000fe20008000012 */
[----:B------:R-:W-:Y:S01]  /*1a10*/  UMOV UR6, 0x55555555 ;  /* 0x5555555500067882 */ /* 0x000fe20000000000 */
[----:B------:R-:W-:-:S06]  /*1a20*/  UMOV UR7, 0x3fb55555 ;  /* 0x3fb5555500077882 */ /* 0x000fcc0000000000 */
[----:B------:R-:W-:-:S08]  /*1a30*/  DFMA R18, R24, R26, UR6 ;  /* 0x0000000618127e2b */ /* 0x000fd0000800001a */
[----:B------:R-:W-:Y:S01]  /*1a40*/  DADD R28, -R18, UR6 ;  /* 0x00000006121c7e29 */ /* 0x000fe20008000100 */
[----:B------:R-:W-:Y:S01]  /*1a50*/  UMOV UR6, 0xb9e7b0 ;  /* 0x00b9e7b000067882 */ /* 0x000fe20000000000 */
[----:B------:R-:W-:-:S06]  /*1a60*/  UMOV UR7, 0x3c46a4cb ;  /* 0x3c46a4cb00077882 */ /* 0x000fcc0000000000 */
[----:B------:R-:W-:Y:S02]  /*1a70*/  DFMA R28, R24, R26, R28 ;  /* 0x0000001a181c722b */ /* 0x000fe4000000001c */
[C---:B------:R-:W-:Y:S02]  /*1a80*/  DMUL R24, R16.reuse, R20 ;  /* 0x0000001410187228 */ /* 0x040fe40000000000 */
[----:B------:R-:W-:-:S04]  /*1a90*/  DFMA R26, R16, R16, -R20 ;  /* 0x00000010101a722b */ /* 0x000fc80000000814 */
[----:B------:R-:W-:Y:S01]  /*1aa0*/  DADD R28, R28, -UR6 ;  /* 0x800000061c1c7e29 */ /* 0x000fe20008000000 */
[----:B------:R-:W-:Y:S01]  /*1ab0*/  UMOV UR6, 0x0 ;  /* 0x0000000000067882 */ /* 0x000fe20000000000 */
[C---:B------:R-:W-:Y:S01]  /*1ac0*/  DFMA R30, R16.reuse, R20, -R24 ;  /* 0x00000014101e722b */ /* 0x040fe20000000818 */
[----:B------:R-:W-:Y:S01]  /*1ad0*/  UMOV UR7, 0x3ff00000 ;  /* 0x3ff0000000077882 */ /* 0x000fe20000000000 */
[----:B------:R-:W-:-:S06]  /*1ae0*/  DFMA R26, R16, R32, R26 ;  /* 0x00000020101a722b */ /* 0x000fcc000000001a */
[----:B------:R-:W-:Y:S02]  /*1af0*/  DFMA R30, R22, R20, R30 ;  /* 0x00000014161e722b */ /* 0x000fe4000000001e */
[----:B------:R-:W-:-:S06]  /*1b00*/  DADD R20, R18, R28 ;  /* 0x0000000012147229 */ /* 0x000fcc000000001c */
[----:B------:R-:W-:Y:S02]  /*1b10*/  DFMA R30, R16, R26, R30 ;  /* 0x0000001a101e722b */ /* 0x000fe4000000001e */
[----:B------:R-:W-:Y:S02]  /*1b20*/  DMUL R26, R20, R24 ;  /* 0x00000018141a7228 */ /* 0x000fe40000000000 */
[----:B------:R-:W-:-:S06]  /*1b30*/  DADD R32, R18, -R20 ;  /* 0x0000000012207229 */ /* 0x000fcc0000000814 */
[----:B------:R-:W-:Y:S02]  /*1b40*/  DFMA R18, R20, R24, -R26 ;  /* 0x000000181412722b */ /* 0x000fe4000000081a */
[----:B------:R-:W-:-:S06]  /*1b50*/  DADD R32, R28, R32 ;  /* 0x000000001c207229 */ /* 0x000fcc0000000020 */
[----:B------:R-:W-:-:S08]  /*1b60*/  DFMA R18, R20, R30, R18 ;  /* 0x0000001e1412722b */ /* 0x000fd00000000012 */
[----:B------:R-:W-:-:S08]  /*1b70*/  DFMA R24, R32, R24, R18 ;  /* 0x000000182018722b */ /* 0x000fd00000000012 */
[----:B------:R-:W-:-:S08]  /*1b80*/  DADD R20, R26, R24 ;  /* 0x000000001a147229 */ /* 0x000fd00000000018 */
[--C-:B------:R-:W-:Y:S02]  /*1b90*/  DADD R18, R16, R20.reuse ;  /* 0x0000000010127229 */ /* 0x100fe40000000014 */
[----:B------:R-:W-:-:S06]  /*1ba0*/  DADD R26, R26, -R20 ;  /* 0x000000001a1a7229 */ /* 0x000fcc0000000814 */
[----:B------:R-:W-:Y:S02]  /*1bb0*/  DADD R16, R16, -R18 ;  /* 0x0000000010107229 */ /* 0x000fe40000000812 */
[----:B------:R-:W-:-:S06]  /*1bc0*/  DADD R26, R24, R26 ;  /* 0x00000000181a7229 */ /* 0x000fcc000000001a */
[----:B------:R-:W-:Y:S01]  /*1bd0*/  DADD R16, R20, R16 ;  /* 0x0000000014107229 */ /* 0x000fe20000000010 */
[----:B------:R-:W-:Y:S01]  /*1be0*/  MOV R20, 0xfefa39ef ;  /* 0xfefa39ef00147802 */ /* 0x000fe20000000f00 */
[----:B------:R-:W-:-:S06]  /*1bf0*/  IMAD.MOV.U32 R21, RZ, RZ, 0x3fe62e42 ;  /* 0x3fe62e42ff157424 */ /* 0x000fcc00078e00ff */
[----:B------:R-:W-:-:S08]  /*1c00*/  DADD R16, R26, R16 ;  /* 0x000000001a107229 */ /* 0x000fd00000000010 */
[----:B------:R-:W-:Y:S01]  /*1c10*/  DADD R24, R22, R16 ;  /* 0x0000000016187229 */ /* 0x000fe20000000010 */
[----:B------:R-:W-:Y:S02]  /*1c20*/  IMAD.MOV.U32 R16, RZ, RZ, -0x105c611 ;  /* 0xfefa39efff107424 */ /* 0x000fe400078e00ff */
[----:B------:R-:W-:-:S05]  /*1c30*/  IMAD.MOV.U32 R17, RZ, RZ, 0x3fe62e42 ;  /* 0x3fe62e42ff117424 */ /* 0x000fca00078e00ff */
[----:B------:R-:W-:-:S08]  /*1c40*/  DADD R22, R18, R24 ;  /* 0x0000000012167229 */ /* 0x000fd00000000018 */
[--C-:B------:R-:W-:Y:S02]  /*1c50*/  DFMA R20, R20, UR6, R22.reuse ;  /* 0x0000000614147c2b */ /* 0x100fe40008000016 */
[----:B------:R-:W-:-:S06]  /*1c60*/  DADD R18, R18, -R22 ;  /* 0x0000000012127229 */ /* 0x000fcc0000000816 */
[----:B------:R-:W-:Y:S02]  /*1c70*/  DFMA R26, -R16, 1, R20 ;  /* 0x3ff00000101a782b */ /* 0x000fe40000000114 */
[----:B------:R-:W-:Y:S01]  /*1c80*/  DADD R18, R24, R18 ;  /* 0x0000000018127229 */ /* 0x000fe20000000012 */
[----:B------:R-:W-:Y:S01]  /*1c90*/  IMAD.MOV.U32 R24, RZ, RZ, 0x3b39803f ;  /* 0x3b39803fff187424 */ /* 0x000fe200078e00ff */
[----:B------:R-:W-:-:S04]  /*1ca0*/  MOV R25, 0x3c7abc9e ;  /* 0x3c7abc9e00197802 */ /* 0x000fc80000000f00 */
[----:B------:R-:W-:Y:S01]  /*1cb0*/  DADD R26, -R22, R26 ;  /* 0x00000000161a7229 */ /* 0x000fe2000000011a */
[----:B------:R-:W-:Y:S01]  /*1cc0*/  LOP3.LUT R23, R11, 0xff0fffff, RZ, 0xc0, !PT ;  /* 0xff0fffff0b177812 */ /* 0x000fe200078ec0ff */
[----:B------:R-:W-:-:S06]  /*1cd0*/  IMAD.MOV.U32 R22, RZ, RZ, R10 ;  /* 0x000000ffff167224 */ /* 0x000fcc00078e000a */
[----:B------:R-:W-:-:S08]  /*1ce0*/  DADD R18, R18, -R26 ;  /* 0x0000000012127229 */ /* 0x000fd0000000081a */
[----:B------:R-:W-:Y:S01]  /*1cf0*/  DFMA R24, R24, UR6, R18 ;  /* 0x0000000618187c2b */ /* 0x000fe20008000012 */
[----:B------:R-:W-:Y:S01]  /*1d00*/  UMOV UR6, 0x3b39803f ;  /* 0x3b39803f00067882 */ /* 0x000fe20000000000 */
[----:B------:R-:W-:Y:S01]  /*1d10*/  IMAD.SHL.U32 R18, R11, 0x2, RZ ;  /* 0x000000020b127824 */ /* 0x000fe200078e00ff */
[----:B------:R-:W-:-:S04]  /*1d20*/  UMOV UR7, 0x3c7abc9e ;  /* 0x3c7abc9e00077882 */ /* 0x000fc80000000000 */
[----:B------:R-:W-:Y:S01]  /*1d30*/  ISETP.GT.U32.AND P1, PT, R18, -0x2000001, PT ;  /* 0xfdffffff1200780c */ /* 0x000fe20003f24070 */
[----:B------:R-:W-:-:S03]  /*1d40*/  DADD R18, R20, R24 ;  /* 0x0000000014127229 */ /* 0x000fc60000000018 */
[----:B------:R-:W-:-:S05]  /*1d50*/  SEL R23, R23, R11, P1 ;  /* 0x0000000b17177207 */ /* 0x000fca0000800000 */
[----:B------:R-:W-:Y:S02]  /*1d60*/  DADD R20, R20, -R18 ;  /* 0x0000000014147229 */ /* 0x000fe40000000812 */
[----:B------:R-:W-:-:S06]  /*1d70*/  DMUL R10, R18, R22 ;  /* 0x00000016120a7228 */ /* 0x000fcc0000000000 */
[----:B------:R-:W-:Y:S02]  /*1d80*/  DADD R20, R24, R20 ;  /* 0x0000000018147229 */ /* 0x000fe40000000014 */
[----:B------:R-:W-:-:S08]  /*1d90*/  DFMA R18, R18, R22, -R10 ;  /* 0x000000161212722b */ /* 0x000fd0000000080a */
[----:B------:R-:W-:Y:S01]  /*1da0*/  DFMA R22, R20, R22, R18 ;  /* 0x000000161416722b */ /* 0x000fe20000000012 */
[----:B------:R-:W-:Y:S02]  /*1db0*/  IMAD.MOV.U32 R20, RZ, RZ, 0x652b82fe ;  /* 0x652b82feff147424 */ /* 0x000fe400078e00ff */
[----:B------:R-:W-:-:S05]  /*1dc0*/  IMAD.MOV.U32 R21, RZ, RZ, 0x3ff71547 ;  /* 0x3ff71547ff157424 */ /* 0x000fca00078e00ff */
[----:B------:R-:W-:-:S08]  /*1dd0*/  DADD R18, R10, R22 ;  /* 0x000000000a127229 */ /* 0x000fd00000000016 */
[----:B------:R-:W-:Y:S02]  /*1de0*/  DFMA R20, R18, R20, 6.75539944105574400000e+15 ;  /* 0x433800001214742b */ /* 0x000fe40000000014 */
[----:B------:R-:W-:Y:S01]  /*1df0*/  FSETP.GEU.AND P1, PT, |R19|, 4.1917929649353027344, PT ;  /* 0x4086232b1300780b */ /* 0x000fe20003f2e200 */
[----:B------:R-:W-:-:S05]  /*1e00*/  DADD R10, R10, -R18 ;  /* 0x000000000a0a7229 */ /* 0x000fca0000000812 */
[----:B------:R-:W-:-:S03]  /*1e10*/  DADD R24, R20, -6.75539944105574400000e+15 ;  /* 0xc338000014187429 */ /* 0x000fc60000000000 */
[----:B------:R-:W-:-:S05]  /*1e20*/  DADD R22, R22, R10 ;  /* 0x0000000016167229 */ /* 0x000fca000000000a */
[----:B------:R-:W-:-:S08]  /*1e30*/  DFMA R16, R24, -R16, R18 ;  /* 0x800000101810722b */ /* 0x000fd00000000012 */
[----:B------:R-:W-:Y:S01]  /*1e40*/  DFMA R16, R24, -UR6, R16 ;  /* 0x8000000618107c2b */ /* 0x000fe20008000010 */
[----:B------:R-:W-:Y:S01]  /*1e50*/  UMOV UR6, 0x69ce2bdf ;  /* 0x69ce2bdf00067882 */ /* 0x000fe20000000000 */
[----:B------:R-:W-:Y:S01]  /*1e60*/  MOV R24, 0xfca213ea ;  /* 0xfca213ea00187802 */ /* 0x000fe20000000f00 */
[----:B------:R-:W-:Y:S01]  /*1e70*/  IMAD.MOV.U32 R25, RZ, RZ, 0x3e928af3 ;  /* 0x3e928af3ff197424 */ /* 0x000fe200078e00ff */
[----:B------:R-:W-:-:S05]  /*1e80*/  UMOV UR7, 0x3e5ade15 ;  /* 0x3e5ade1500077882 */ /* 0x000fca0000000000 */
        /* <DEDUP_REMOVED lines=26> */
[----:B------:R-:W-:-:S10]  /*2030*/  DFMA R16, R16, R24, 1 ;  /* 0x3ff000001010742b */ /* 0x000fd40000000018 */
[----:B------:R-:W-:Y:S02]  /*2040*/  IMAD R11, R20, 0x100000, R17 ;  /* 0x00100000140b7824 */ /* 0x000fe400078e0211 */
[----:B------:R-:W-:Y:S01]  /*2050*/  IMAD.MOV.U32 R10, RZ, RZ, R16 ;  /* 0x000000ffff0a7224 */ /* 0x000fe200078e0010 */
[----:B------:R-:W-:Y:S06]  /*2060*/  @!P1 BRA `(.L_x_214) ;  /* 0x0000000000349947 */ /* 0x000fec0003800000 */
[----:B------:R-:W-:Y:S01]  /*2070*/  FSETP.GEU.AND P2, PT, |R19|, 4.2275390625, PT ;  /* 0x408748001300780b */ /* 0x000fe20003f4e200 */
[C---:B------:R-:W-:Y:S02]  /*2080*/  DADD R10, R18.reuse, +INF ;  /* 0x7ff00000120a7429 */ /* 0x040fe40000000000 */
[----:B------:R-:W-:-:S08]  /*2090*/  DSETP.GEU.AND P1, PT, R18, RZ, PT ;  /* 0x000000ff1200722a */ /* 0x000fd00003f2e000 */
[----:B------:R-:W-:Y:S02]  /*20a0*/  FSEL R10, R10, RZ, P1 ;  /* 0x000000ff0a0a7208 */ /* 0x000fe40000800000 */
[----:B------:R-:W-:Y:S01]  /*20b0*/  FSEL R11, R11, RZ, P1 ;  /* 0x000000ff0b0b7208 */ /* 0x000fe20000800000 */
[----:B------:R-:W-:Y:S06]  /*20c0*/  @P2 BRA `(.L_x_214) ;  /* 0x00000000001c2947 */ /* 0x000fec0003800000 */
[----:B------:R-:W-:-:S04]  /*20d0*/  LEA.HI R10, R20, R20, RZ, 0x1 ;  /* 0x00000014140a7211 */ /* 0x000fc800078f08ff */
[----:B------:R-:W-:-:S04]  /*20e0*/  SHF.R.S32.HI R11, RZ, 0x1, R10 ;  /* 0x00000001ff0b7819 */ /* 0x000fc8000001140a */
[----:B------:R-:W-:Y:S01]  /*20f0*/  LEA R17, R11, R17, 0x14 ;  /* 0x000000110b117211 */ /* 0x000fe200078ea0ff */
[----:B------:R-:W-:-:S05]  /*2100*/  IMAD.IADD R10, R20, 0x1, -R11 ;  /* 0x00000001140a7824 */ /* 0x000fca00078e0a0b */
[----:B------:R-:W-:Y:S01]  /*2110*/  LEA R11, R10, 0x3ff00000, 0x14 ;  /* 0x3ff000000a0b7811 */ /* 0x000fe200078ea0ff */
[----:B------:R-:W-:-:S06]  /*2120*/  IMAD.MOV.U32 R10, RZ, RZ, RZ ;  /* 0x000000ffff0a7224 */ /* 0x000fcc00078e00ff */
[----:B------:R-:W-:-:S11]  /*2130*/  DMUL R10, R16, R10 ;  /* 0x0000000a100a7228 */ /* 0x000fd60000000000 */
.L_x_214:
[----:B------:R-:W-:Y:S02]  /*2140*/  DFMA R22, R22, R10, R10 ;  /* 0x0000000a1616722b */ /* 0x000fe4000000000a */
[----:B------:R-:W-:-:S08]  /*2150*/  DSETP.NEU.AND P1, PT, |R10|, +INF , PT ;  /* 0x7ff000000a00742a */ /* 0x000fd00003f2d200 */
[----:B------:R-:W-:Y:S01]  /*2160*/  FSEL R16, R10, R22, !P1 ;  /* 0x000000160a107208 */ /* 0x000fe20004800000 */
[----:B------:R-:W-:Y:S01]  /*2170*/  IMAD.MOV.U32 R10, RZ, RZ, R0 ;  /* 0x000000ffff0a7224 */ /* 0x000fe200078e0000 */
[----:B------:R-:W-:Y:S01]  /*2180*/  FSEL R22, R11, R23, !P1 ;  /* 0x000000170b167208 */ /* 0x000fe20004800000 */
[----:B------:R-:W-:-:S04]  /*2190*/  IMAD.MOV.U32 R11, RZ, RZ, 0x0 ;  /* 0x00000000ff0b7424 */ /* 0x000fc800078e00ff */
[----:B------:R-:W-:Y:S05]  /*21a0*/  RET.REL.NODEC R10 `(_Z16kernel_set_focksP7double2idPKS_i) ;  /* 0xffffffdc0a947950 */ /* 0x000fea0003c3ffff */
.L_x_215:
        /* <DEDUP_REMOVED lines=13> */
.L_x_272:


//--------------------- .text._Z15kernel_set_fockP7double2idi --------------------------
	.section	.text._Z15kernel_set_fockP7double2idi,"ax",@progbits
	.align	128
        .global         _Z15kernel_set_fockP7double2idi
        .type           _Z15kernel_set_fockP7double2idi,@function
        .size           _Z15kernel_set_fockP7double2idi,(.L_x_275 - _Z15kernel_set_fockP7double2idi)
        .other          _Z15kernel_set_fockP7double2idi,@"STO_CUDA_ENTRY STV_DEFAULT"
_Z15kernel_set_fockP7double2idi:
.text._Z15kernel_set_fockP7double2idi:
        /* <DEDUP_REMOVED lines=9> */
[----:B------:R-:W-:Y:S01]  /*0090*/  IMAD.MOV.U32 R6, RZ, RZ, 0x0 ;  /* 0x00000000ff067424 */ /* 0x000fe200078e00ff */
[----:B------:R-:W0:Y:S01]  /*00a0*/  LDCU UR10, c[0x0][0x398] ;  /* 0x00007300ff0a77ac */ /* 0x000e220008000800 */
[----:B------:R-:W-:Y:S01]  /*00b0*/  IMAD.MOV.U32 R7, RZ, RZ, 0x3ff00000 ;  /* 0x3ff00000ff077424 */ /* 0x000fe200078e00ff */
[----:B------:R-:W-:-:S06]  /*00c0*/  USHF.R.S32.HI UR4, URZ, 0x1, UR4 ;  /* 0x00000001ff047899 */ /* 0x000fcc0008011404 */
[----:B------:R-:W-:-:S04]  /*00d0*/  VIADD R2, R0, -UR4 ;  /* 0x8000000400027c36 */ /* 0x000fc80008000000 */
[----:B------:R-:W1:Y:S01]  /*00e0*/  I2F.F64 R4, R2 ;  /* 0x0000000200047312 */ /* 0x000e620000201c00 */
[----:B------:R-:W1:Y:S01]  /*00f0*/  LDCU.64 UR4, c[0x0][0x390] ;  /* 0x00007200ff0477ac */ /* 0x000e620008000a00 */
[----:B0-----:R-:W-:Y:S01]  /*0100*/  UISETP.NE.AND UP0, UPT, UR10, URZ, UPT ;  /* 0x000000ff0a00728c */ /* 0x001fe2000bf05270 */
[----:B-1----:R-:W-:-:S08]  /*0110*/  DMUL R4, R4, UR4 ;  /* 0x0000000404047c28 */ /* 0x002fd00008000000 */
[----:B------:R-:W-:Y:S05]  /*0120*/  BRA.U !UP0, `(.L_x_216) ;  /* 0x0000000108f47547 */ /* 0x000fea000b800000 */
[----:B------:R-:W-:Y:S01]  /*0130*/  UISETP.NE.AND UP0, UPT, UR10, 0x1, UPT ;  /* 0x000000010a00788c */ /* 0x000fe2000bf05270 */
[----:B------:R-:W-:-:S10]  /*0140*/  DADD R2, R4, R4 ;  /* 0x0000000004027229 */ /* 0x000fd40000000004 */
[----:B------:R-:W-:Y:S01]  /*0150*/  IMAD.MOV.U32 R6, RZ, RZ, R2 ;  /* 0x000000ffff067224 */ /* 0x000fe200078e0002 */
[----:B------:R-:W-:Y:S01]  /*0160*/  MOV R7, R3 ;  /* 0x0000000300077202 */ /* 0x000fe20000000f00 */
[----:B------:R-:W-:Y:S06]  /*0170*/  BRA.U !UP0, `(.L_x_216) ;  /* 0x0000000108e07547 */ /* 0x000fec000b800000 */
[----:B------:R-:W-:Y:S01]  /*0180*/  UISETP.GE.AND UP0, UPT, UR10, 0x2, UPT ;  /* 0x000000020a00788c */ /* 0x000fe2000bf06270 */
[----:B------:R-:W-:Y:S02]  /*0190*/  IMAD.MOV.U32 R6, RZ, RZ, R2 ;  /* 0x000000ffff067224 */ /* 0x000fe400078e0002 */
[----:B------:R-:W-:-:S06]  /*01a0*/  IMAD.MOV.U32 R7, RZ, RZ, R3 ;  /* 0x000000ffff077224 */ /* 0x000fcc00078e0003 */
[----:B------:R-:W-:Y:S05]  /*01b0*/  BRA.U !UP0, `(.L_x_216) ;  /* 0x0000000108d07547 */ /* 0x000fea000b800000 */
[----:B------:R-:W-:Y:S01]  /*01c0*/  UIADD3 UR6, UPT, UPT, UR10, -0x2, URZ ;  /* 0xfffffffe0a067890 */ /* 0x000fe2000fffe0ff */
[----:B------:R-:W-:Y:S01]  /*01d0*/  IMAD.MOV.U32 R8, RZ, RZ, 0x0 ;  /* 0x00000000ff087424 */ /* 0x000fe200078e00ff */
[----:B------:R-:W-:Y:S01]  /*01e0*/  UIADD3 UR4, UPT, UPT, UR10, -0x1, URZ ;  /* 0xffffffff0a047890 */ /* 0x000fe2000fffe0ff */
[----:B------:R-:W-:Y:S01]  /*01f0*/  IMAD.MOV.U32 R9, RZ, RZ, 0x3ff00000 ;  /* 0x3ff00000ff097424 */ /* 0x000fe200078e00ff */
[----:B------:R-:W-:Y:S01]  /*0200*/  UISETP.GE.U32.AND UP0, UPT, UR6, 0x3, UPT ;  /* 0x000000030600788c */ /* 0x000fe2000bf06070 */
[----:B------:R-:W-:Y:S01]  /*0210*/  MOV R6, R2 ;  /* 0x0000000200067202 */ /* 0x000fe20000000f00 */
[----:B------:R-:W-:Y:S01]  /*0220*/  IMAD.MOV.U32 R7, RZ, RZ, R3 ;  /* 0x000000ffff077224 */ /* 0x000fe200078e0003 */
[----:B------:R-:W-:Y:S01]  /*0230*/  ULOP3.LUT UR5, UR4, 0x3, URZ, 0xc0, !UPT ;  /* 0x0000000304057892 */ /* 0x000fe2000f8ec0ff */
[----:B------:R-:W-:-:S05]  /*0240*/  UMOV UR6, 0x1 ;  /* 0x0000000100067882 */ /* 0x000fca0000000000 */
[----:B------:R-:W-:Y:S06]  /*0250*/  BRA.U !UP0, `(.L_x_217) ;  /* 0x0000000108747547 */ /* 0x000fec000b800000 */
[----:B------:R-:W-:Y:S01]  /*0260*/  ULOP3.LUT UR4, UR4, 0xfffffffc, URZ, 0xc0, !UPT ;  /* 0xfffffffc04047892 */ /* 0x000fe2000f8ec0ff */
[----:B------:R-:W-:Y:S01]  /*0270*/  IMAD.MOV.U32 R8, RZ, RZ, 0x0 ;  /* 0x00000000ff087424 */ /* 0x000fe200078e00ff */
[----:B------:R-:W-:Y:S01]  /*0280*/  MOV R7, R3 ;  /* 0x0000000300077202 */ /* 0x000fe20000000f00 */
[----:B------:R-:W-:Y:S01]  /*0290*/  IMAD.MOV.U32 R9, RZ, RZ, 0x3ff00000 ;  /* 0x3ff00000ff097424 */ /* 0x000fe200078e00ff */
[----:B------:R-:W-:Y:S01]  /*02a0*/  UIADD3 UR6, UPT, UPT, -UR4, URZ, URZ ;  /* 0x000000ff04067290 */ /* 0x000fe2000fffe1ff */
[----:B------:R-:W-:Y:S01]  /*02b0*/  IMAD.MOV.U32 R6, RZ, RZ, R2 ;  /* 0x000000ffff067224 */ /* 0x000fe200078e0002 */
[----:B------:R-:W-:Y:S01]  /*02c0*/  UMOV UR7, 0x4 ;  /* 0x0000000400077882 */ /* 0x000fe20000000000 */
[----:B------:R-:W-:-:S09]  /*02d0*/  UMOV UR4, URZ ;  /* 0x000000ff00047c82 */ /* 0x000fd20008000000 */
.L_x_218:
[----:B------:R-:W-:Y:S02]  /*02e0*/  UIADD3 UR8, UPT, UPT, UR7, -0x2, URZ ;  /* 0xfffffffe07087890 */ /* 0x000fe4000fffe0ff */
[----:B------:R-:W0:Y:S01]  /*02f0*/  I2F.F64.U32 R12, UR7 ;  /* 0x00000007000c7d12 */ /* 0x000e220008201800 */
[----:B------:R-:W-:Y:S02]  /*0300*/  UIADD3 UR9, UPT, UPT, UR7, 0x2, URZ ;  /* 0x0000000207097890 */ /* 0x000fe4000fffe0ff */
[----:B------:R-:W-:Y:S02]  /*0310*/  UIADD3 UR6, UPT, UPT, UR6, 0x4, URZ ;  /* 0x0000000406067890 */ /* 0x000fe4000fffe0ff */
[----:B------:R-:W-:Y:S02]  /*0320*/  UIADD3 UR4, UPT, UPT, UR4, 0x4, URZ ;  /* 0x0000000404047890 */ /* 0x000fe4000fffe0ff */
[----:B------:R-:W-:Y:S01]  /*0330*/  UISETP.NE.AND UP0, UPT, UR6, URZ, UPT ;  /* 0x000000ff0600728c */ /* 0x000fe2000bf05270 */
[----:B------:R-:W1:Y:S01]  /*0340*/  I2F.F64.U32 R10, UR8 ;  /* 0x00000008000a7d12 */ /* 0x000e620008201800 */
[----:B------:R-:W-:-:S02]  /*0350*/  UIADD3 UR8, UPT, UPT, UR7, 0x4, URZ ;  /* 0x0000000407087890 */ /* 0x000fc4000fffe0ff */
[----:B------:R-:W-:Y:S01]  /*0360*/  UIADD3 UR7, UPT, UPT, UR7, 0x8, URZ ;  /* 0x0000000807077890 */ /* 0x000fe2000fffe0ff */
[----:B0-----:R-:W-:Y:S02]  /*0370*/  DMUL R12, R12, R6 ;  /* 0x000000060c0c7228 */ /* 0x001fe40000000000 */
[----:B-1----:R-:W-:Y:S02]  /*0380*/  DMUL R10, R10, R8 ;  /* 0x000000080a0a7228 */ /* 0x002fe40000000000 */
[----:B------:R-:W0:Y:S06]  /*0390*/  I2F.F64.U32 R8, UR9 ;  /* 0x0000000900087d12 */ /* 0x000e2c0008201800 */
[----:B------:R-:W-:-:S02]  /*03a0*/  DFMA R10, R2, R6, -R10 ;  /* 0x00000006020a722b */ /* 0x000fc4000000080a */
[----:B------:R-:W1:Y:S06]  /*03b0*/  I2F.F64.U32 R6, UR8 ;  /* 0x0000000800067d12 */ /* 0x000e6c0008201800 */
[----:B------:R-:W-:Y:S02]  /*03c0*/  DFMA R12, R2, R10, -R12 ;  /* 0x0000000a020c722b */ /* 0x000fe4000000080c */
[----:B0-----:R-:W-:-:S06]  /*03d0*/  DMUL R8, R10, R8 ;  /* 0x000000080a087228 */ /* 0x001fcc0000000000 */
[----:B-1----:R-:W-:Y:S02]  /*03e0*/  DMUL R6, R12, R6 ;  /* 0x000000060c067228 */ /* 0x002fe40000000000 */
[----:B------:R-:W-:-:S08]  /*03f0*/  DFMA R8, R2, R12, -R8 ;  /* 0x0000000c0208722b */ /* 0x000fd00000000808 */
[----:B------:R-:W-:Y:S01]  /*0400*/  DFMA R6, R2, R8, -R6 ;  /* 0x000000080206722b */ /* 0x000fe20000000806 */
[----:B------:R-:W-:Y:S10]  /*0410*/  BRA.U UP0, `(.L_x_218) ;  /* 0xfffffffd00b07547 */ /* 0x000ff4000b83ffff */
[----:B------:R-:W-:-:S12]  /*0420*/  UIADD3 UR6, UPT, UPT, UR4, 0x1, URZ ;  /* 0x0000000104067890 */ /* 0x000fd8000fffe0ff */
.L_x_217:
[----:B------:R-:W-:-:S09]  /*0430*/  UISETP.NE.AND UP0, UPT, UR5, URZ, UPT ;  /* 0x000000ff0500728c */ /* 0x000fd2000bf05270 */
[----:B------:R-:W-:Y:S05]  /*0440*/  BRA.U !UP0, `(.L_x_216) ;  /* 0x00000001082c7547 */ /* 0x000fea000b800000 */
[----:B------:R-:W-:Y:S02]  /*0450*/  USHF.L.U32 UR6, UR6, 0x1, URZ ;  /* 0x0000000106067899 */ /* 0x000fe400080006ff */
[----:B------:R-:W-:-:S12]  /*0460*/  UIADD3 UR5, UPT, UPT, -UR5, URZ, URZ ;  /* 0x000000ff05057290 */ /* 0x000fd8000fffe1ff */
.L_x_219:
[----:B------:R-:W0:Y:S01]  /*0470*/  I2F.F64.U32 R10, UR6 ;  /* 0x00000006000a7d12 */ /* 0x000e220008201800 */
[----:B------:R-:W-:Y:S02]  /*0480*/  UIADD3 UR5, UPT, UPT, UR5, 0x1, URZ ;  /* 0x0000000105057890 */ /* 0x000fe4000fffe0ff */
[----:B------:R-:W-:Y:S02]  /*0490*/  UIADD3 UR6, UPT, UPT, UR6, 0x2, URZ ;  /* 0x0000000206067890 */ /* 0x000fe4000fffe0ff */
[----:B------:R-:W-:Y:S01]  /*04a0*/  UISETP.NE.AND UP0, UPT, UR5, URZ, UPT ;  /* 0x000000ff0500728c */ /* 0x000fe2000bf05270 */
[----:B0-----:R-:W-:Y:S01]  /*04b0*/  DMUL R10, R10, R8 ;  /* 0x000000080a0a7228 */ /* 0x001fe20000000000 */
[----:B------:R-:W-:Y:S02]  /*04c0*/  IMAD.MOV.U32 R8, RZ, RZ, R6 ;  /* 0x000000ffff087224 */ /* 0x000fe400078e0006 */
[----:B------:R-:W-:-:S05]  /*04d0*/  IMAD.MOV.U32 R9, RZ, RZ, R7 ;  /* 0x000000ffff097224 */ /* 0x000fca00078e0007 */
[----:B------:R-:W-:Y:S01]  /*04e0*/  DFMA R6, R2, R6, -R10 ;  /* 0x000000060206722b */ /* 0x000fe2000000080a */
[----:B------:R-:W-:Y:S10]  /*04f0*/  BRA.U UP0, `(.L_x_219) ;  /* 0xfffffffd00dc7547 */ /* 0x000ff4000b83ffff */
.L_x_216:
[----:B------:R-:W-:Y:S01]  /*0500*/  UISETP.GE.AND UP0, UPT, UR10, 0x1, UPT ;  /* 0x000000010a00788c */ /* 0x000fe2000bf06270 */
[----:B------:R-:W-:Y:S02]  /*0510*/  IMAD.MOV.U32 R2, RZ, RZ, 0x0 ;  /* 0x00000000ff027424 */ /* 0x000fe400078e00ff */
[----:B------:R-:W-:-:S06]  /*0520*/  IMAD.MOV.U32 R3, RZ, RZ, 0x3ff00000 ;  /* 0x3ff00000ff037424 */ /* 0x000fcc00078e00ff */
[----:B------:R-:W-:Y:S05]  /*0530*/  BRA.U !UP0, `(.L_x_220) ;  /* 0x0000000508e07547 */ /* 0x000fea000b800000 */
[----:B------:R-:W-:Y:S01]  /*0540*/  UISETP.GE.U32.AND UP0, UPT, UR10, 0x4, UPT ;  /* 0x000000040a00788c */ /* 0x000fe2000bf06070 */
[----:B------:R-:W-:Y:S01]  /*0550*/  MOV R2, 0x0 ;  /* 0x0000000000027802 */ /* 0x000fe20000000f00 */
[----:B------:R-:W-:Y:S01]  /*0560*/  IMAD.MOV.U32 R3, RZ, RZ, 0x3ff00000 ;  /* 0x3ff00000ff037424 */ /* 0x000fe200078e00ff */
[----:B------:R-:W-:Y:S01]  /*0570*/  ULOP3.LUT UR4, UR10, 0x3, URZ, 0xc0, !UPT ;  /* 0x000000030a047892 */ /* 0x000fe2000f8ec0ff */
[----:B------:R-:W-:-:S05]  /*0580*/  UMOV UR5, 0x1 ;  /* 0x0000000100057882 */ /* 0x000fca0000000000 */
[----:B------:R-:W-:Y:S06]  /*0590*/  BRA.U !UP0, `(.L_x_221) ;  /* 0x0000000508a47547 */ /* 0x000fec000b800000 */
[----:B------:R-:W-:Y:S01]  /*05a0*/  ULOP3.LUT UR5, UR10, 0x7ffffffc, URZ, 0xc0, !UPT ;  /* 0x7ffffffc0a057892 */ /* 0x000fe2000f8ec0ff */
[----:B------:R-:W-:Y:S02]  /*05b0*/  HFMA2 R3, -RZ, RZ, 1.984375, 0 ;  /* 0x3ff00000ff037431 */ /* 0x000fe400000001ff */
[----:B------:R-:W-:Y:S01]  /*05c0*/  IMAD.MOV.U32 R8, RZ, RZ, 0x0 ;  /* 0x00000000ff087424 */ /* 0x000fe200078e00ff */
[----:B------:R-:W-:Y:S01]  /*05d0*/  UMOV UR6, 0x2 ;  /* 0x0000000200067882 */ /* 0x000fe20000000000 */
[----:B------:R-:W-:Y:S01]  /*05e0*/  UIADD3 UR5, UPT, UPT, -UR5, URZ, URZ ;  /* 0x000000ff05057290 */ /* 0x000fe2000fffe1ff */
[----:B------:R-:W-:Y:S02]  /*05f0*/  IMAD.MOV.U32 R9, RZ, RZ, 0x3ff00000 ;  /* 0x3ff00000ff097424 */ /* 0x000fe400078e00ff */
[----:B------:R-:W-:Y:S01]  /*0600*/  IMAD.MOV.U32 R2, RZ, RZ, 0x0 ;  /* 0x00000000ff027424 */ /* 0x000fe200078e00ff */
[----:B------:R-:W-:-:S09]  /*0610*/  UISETP.GE.AND UP0, UPT, UR5, URZ, UPT ;  /* 0x000000ff0500728c */ /* 0x000fd2000bf06270 */
[----:B------:R-:W-:Y:S05]  /*0620*/  BRA.U UP0, `(.L_x_222) ;  /* 0x0000000500447547 */ /* 0x000fea000b800000 */
[----:B------:R-:W-:Y:S02]  /*0630*/  UIADD3 UR7, UPT, UPT, -UR5, URZ, URZ ;  /* 0x000000ff05077290 */ /* 0x000fe4000fffe1ff */
[----:B------:R-:W-:Y:S02]  /*0640*/  UPLOP3.LUT UP0, UPT, UPT, UPT, UPT, 0x80, 0x8 ;  /* 0x000000000008789c */ /* 0x000fe40003f0f070 */
[----:B------:R-:W-:-:S09]  /*0650*/  UISETP.GT.AND UP1, UPT, UR7, 0xc, UPT ;  /* 0x0000000c0700788c */ /* 0x000fd2000bf24270 */
[----:B------:R-:W-:Y:S05]  /*0660*/  BRA.U !UP1, `(.L_x_223) ;  /* 0x0000000109c07547 */ /* 0x000fea000b800000 */
[----:B------:R-:W-:-:S11]  /*0670*/  UPLOP3.LUT UP0, UPT, UPT, UPT, UPT, 0x40, 0x4 ;  /* 0x000000000004789c */ /* 0x000fd60003f0e870 */
.L_x_224:
[----:B------:R-:W-:Y:S02]  /*0680*/  UIADD3 UR8, UPT, UPT, UR6, 0x1, URZ ;  /* 0x0000000106087890 */ /* 0x000fe4000fffe0ff */
[----:B------:R-:W0:Y:S01]  /*0690*/  I2F.F64.U32 R10, UR6 ;  /* 0x00000006000a7d12 */ /* 0x000e220008201800 */
[C---:B------:R-:W-:Y:S01]  /*06a0*/  DMUL R2, R8.reuse, R2 ;  /* 0x0000000208027228 */ /* 0x040fe20000000000 */
[----:B------:R-:W-:Y:S01]  /*06b0*/  UIADD3 UR7, UPT, UPT, UR6, 0x2, URZ ;  /* 0x0000000206077890 */ /* 0x000fe2000fffe0ff */
[----:B------:R-:W-:Y:S01]  /*06c0*/  DADD R8, R8, 4 ;  /* 0x4010000008087429 */ /* 0x000fe20000000000 */
[----:B------:R-:W-:-:S04]  /*06d0*/  UIADD3 UR5, UPT, UPT, UR5, 0x10, URZ ;  /* 0x0000001005057890 */ /* 0x000fc8000fffe0ff */
[----:B------:R-:W1:Y:S01]  /*06e0*/  I2F.F64.U32 R12, UR8 ;  /* 0x00000008000c7d12 */ /* 0x000e620008201800 */
[----:B------:R-:W-:Y:S02]  /*06f0*/  UIADD3 UR8, UPT, UPT, UR6, 0x5, URZ ;  /* 0x0000000506087890 */ /* 0x000fe4000fffe0ff */
[----:B------:R-:W-:Y:S01]  /*0700*/  UISETP.GE.AND UP1, UPT, UR5, -0xc, UPT ;  /* 0xfffffff40500788c */ /* 0x000fe2000bf26270 */
[----:B0-----:R-:W-:-:S04]  /*0710*/  DMUL R2, R2, R10 ;  /* 0x0000000a02027228 */ /* 0x001fc80000000000 */
[----:B------:R-:W0:Y:S01]  /*0720*/  I2F.F64.U32 R10, UR7 ;  /* 0x00000007000a7d12 */ /* 0x000e220008201800 */
[----:B------:R-:W-:-:S03]  /*0730*/  UIADD3 UR7, UPT, UPT, UR6, 0x4, URZ ;  /* 0x0000000406077890 */ /* 0x000fc6000fffe0ff */
[----:B-1----:R-:W-:-:S04]  /*0740*/  DMUL R2, R2, R12 ;  /* 0x0000000c02027228 */ /* 0x002fc80000000000 */
[----:B------:R-:W-:Y:S01]  /*0750*/  I2F.F64.U32 R12, UR8 ;  /* 0x00000008000c7d12 */ /* 0x000fe20008201800 */
[----:B------:R-:W-:-:S03]  /*0760*/  UIADD3 UR8, UPT, UPT, UR6, 0x9, URZ ;  /* 0x0000000906087890 */ /* 0x000fc6000fffe0ff */
[----:B0-----:R-:W-:-:S04]  /*0770*/  DMUL R2, R2, R10 ;  /* 0x0000000a02027228 */ /* 0x001fc80000000000 */
[----:B------:R-:W0:Y:S01]  /*0780*/  I2F.F64.U32 R10, UR7 ;  /* 0x00000007000a7d12 */ /* 0x000e220008201800 */
[----:B------:R-:W-:-:S03]  /*0790*/  UIADD3 UR7, UPT, UPT, UR6, 0x6, URZ ;  /* 0x0000000606077890 */ /* 0x000fc6000fffe0ff */
[----:B------:R-:W-:Y:S02]  /*07a0*/  DMUL R2, R2, R8 ;  /* 0x0000000802027228 */ /* 0x000fe40000000000 */
[----:B------:R-:W-:-:S06]  /*07b0*/  DADD R8, R8, 4 ;  /* 0x4010000008087429 */ /* 0x000fcc0000000000 */
[----:B0-----:R-:W-:Y:S01]  /*07c0*/  DMUL R2, R2, R10 ;  /* 0x0000000a02027228 */ /* 0x001fe20000000000 */
[----:B------:R-:W0:Y:S01]  /*07d0*/  I2F.F64.U32 R10, UR7 ;  /* 0x00000007000a7d12 */ /* 0x000e220008201800 */
[----:B------:R-:W-:-:S06]  /*07e0*/  UIADD3 UR7, UPT, UPT, UR6, 0x8, URZ ;  /* 0x0000000806077890 */ /* 0x000fcc000fffe0ff */
[----:B------:R-:W-:Y:S01]  /*07f0*/  DMUL R2, R2, R12 ;  /* 0x0000000c02027228 */ /* 0x000fe20000000000 */
[----:B------:R-:W-:Y:S01]  /*0800*/  I2F.F64.U32 R12, UR8 ;  /* 0x00000008000c7d12 */ /* 0x000fe20008201800 */
[----:B------:R-:W-:-:S06]  /*0810*/  UIADD3 UR8, UPT, UPT, UR6, 0xd, URZ ;  /* 0x0000000d06087890 */ /* 0x000fcc000fffe0ff */
[----:B0-----:R-:W-:Y:S01]  /*0820*/  DMUL R2, R2, R10 ;  /* 0x0000000a02027228 */ /* 0x001fe20000000000 */
[----:B------:R-:W0:Y:S01]  /*0830*/  I2F.F64.U32 R10, UR7 ;  /* 0x00000007000a7d12 */ /* 0x000e220008201800 */
[----:B------:R-:W-:-:S06]  /*0840*/  UIADD3 UR7, UPT, UPT, UR6, 0xa, URZ ;  /* 0x0000000a06077890 */ /* 0x000fcc000fffe0ff */
[----:B------:R-:W-:Y:S02]  /*0850*/  DMUL R2, R2, R8 ;  /* 0x0000000802027228 */ /* 0x000fe40000000000 */
[----:B------:R-:W-:-:S06]  /*0860*/  DADD R8, R8, 4 ;  /* 0x4010000008087429 */ /* 0x000fcc0000000000 */
[----:B0-----:R-:W-:Y:S01]  /*0870*/  DMUL R2, R2, R10 ;  /* 0x0000000a02027228 */ /* 0x001fe20000000000 */
[----:B------:R-:W0:Y:S01]  /*0880*/  I2F.F64.U32 R10, UR7 ;  /* 0x00000007000a7d12 */ /* 0x000e220008201800 */
[----:B------:R-:W-:-:S06]  /*0890*/  UIADD3 UR7, UPT, UPT, UR6, 0xc, URZ ;  /* 0x0000000c06077890 */ /* 0x000fcc000fffe0ff */
[----:B------:R-:W-:Y:S01]  /*08a0*/  DMUL R2, R2, R12 ;  /* 0x0000000c02027228 */ /* 0x000fe20000000000 */
[----:B------:R-:W-:Y:S07]  /*08b0*/  I2F.F64.U32 R12, UR8 ;  /* 0x00000008000c7d12 */ /* 0x000fee0008201800 */
[----:B0-----:R-:W-:Y:S01]  /*08c0*/  DMUL R2, R2, R10 ;  /* 0x0000000a02027228 */ /* 0x001fe20000000000 */
[----:B------:R-:W0:Y:S01]  /*08d0*/  I2F.F64.U32 R10, UR7 ;  /* 0x00000007000a7d12 */ /* 0x000e220008201800 */
[----:B------:R-:W-:-:S02]  /*08e0*/  UIADD3 UR7, UPT, UPT, UR6, 0xe, URZ ;  /* 0x0000000e06077890 */ /* 0x000fc4000fffe0ff */
[----:B------:R-:W-:-:S04]  /*08f0*/  UIADD3 UR6, UPT, UPT, UR6, 0x10, URZ ;  /* 0x0000001006067890 */ /* 0x000fc8000fffe0ff */
[----:B------:R-:W-:Y:S02]  /*0900*/  DMUL R2, R2, R8 ;  /* 0x0000000802027228 */ /* 0x000fe40000000000 */
[----:B------:R-:W-:-:S06]  /*0910*/  DADD R8, R8, 4 ;  /* 0x4010000008087429 */ /* 0x000fcc0000000000 */
[----:B0-----:R-:W-:Y:S01]  /*0920*/  DMUL R2, R2, R10 ;  /* 0x0000000a02027228 */ /* 0x001fe20000000000 */
[----:B------:R-:W0:Y:S07]  /*0930*/  I2F.F64.U32 R10, UR7 ;  /* 0x00000007000a7d12 */ /* 0x000e2e0008201800 */
[----:B------:R-:W-:-:S08]  /*0940*/  DMUL R2, R2, R12 ;  /* 0x0000000c02027228 */ /* 0x000fd00000000000 */
[----:B0-----:R-:W-:Y:S01]  /*0950*/  DMUL R2, R2, R10 ;  /* 0x0000000a02027228 */ /* 0x001fe20000000000 */
[----:B------:R-:W-:Y:S10]  /*0960*/  BRA.U !UP1, `(.L_x_224) ;  /* 0xfffffffd09447547 */ /* 0x000ff4000b83ffff */
.L_x_223:
[----:B------:R-:W-:-:S04]  /*0970*/  UIADD3 UR7, UPT, UPT, -UR5, URZ, URZ ;  /* 0x000000ff05077290 */ /* 0x000fc8000fffe1ff */
[----:B------:R-:W-:-:S09]  /*0980*/  UISETP.GT.AND UP1, UPT, UR7, 0x4, UPT ;  /* 0x000000040700788c */ /* 0x000fd2000bf24270 */
[----:B------:R-:W-:Y:S05]  /*0990*/  BRA.U !UP1, `(.L_x_225) ;  /* 0x0000000109607547 */ /* 0x000fea000b800000 */
[----:B------:R-:W-:Y:S02]  /*09a0*/  UIADD3 UR8, UPT, UPT, UR6, 0x1, URZ ;  /* 0x0000000106087890 */ /* 0x000fe4000fffe0ff */
[----:B------:R-:W0:Y:S01]  /*09b0*/  I2F.F64.U32 R10, UR6 ;  /* 0x00000006000a7d12 */ /* 0x000e220008201800 */
[----:B------:R-:W-:Y:S01]  /*09c0*/  DMUL R2, R2, R8 ;  /* 0x0000000802027228 */ /* 0x000fe20000000000 */
[----:B------:R-:W-:Y:S01]  /*09d0*/  UIADD3 UR7, UPT, UPT, UR6, 0x2, URZ ;  /* 0x0000000206077890 */ /* 0x000fe2000fffe0ff */
[----:B------:R-:W-:Y:S01]  /*09e0*/  DADD R8, R8, 4 ;  /* 0x4010000008087429 */ /* 0x000fe20000000000 */
[----:B------:R-:W-:Y:S02]  /*09f0*/  UPLOP3.LUT UP0, UPT, UPT, UPT, UPT, 0x40, 0x4 ;  /* 0x000000000004789c */ /* 0x000fe40003f0e870 */
[----:B------:R-:W-:Y:S02]  /*0a00*/  UIADD3 UR5, UPT, UPT, UR5, 0x8, URZ ;  /* 0x0000000805057890 */ /* 0x000fe4000fffe0ff */
[----:B------:R-:W1:Y:S01]  /*0a10*/  I2F.F64.U32 R12, UR8 ;  /* 0x00000008000c7d12 */ /* 0x000e620008201800 */
[----:B------:R-:W-:Y:S01]  /*0a20*/  UIADD3 UR8, UPT, UPT, UR6, 0x5, URZ ;  /* 0x0000000506087890 */ /* 0x000fe2000fffe0ff */
[----:B0-----:R-:W-:-:S06]  /*0a30*/  DMUL R2, R2, R10 ;  /* 0x0000000a02027228 */ /* 0x001fcc0000000000 */
[----:B------:R-:W0:Y:S01]  /*0a40*/  I2F.F64.U32 R10, UR7 ;  /* 0x00000007000a7d12 */ /* 0x000e220008201800 */
[----:B------:R-:W-:Y:S01]  /*0a50*/  UIADD3 UR7, UPT, UPT, UR6, 0x4, URZ ;  /* 0x0000000406077890 */ /* 0x000fe2000fffe0ff */
[----:B-1----:R-:W-:-:S06]  /*0a60*/  DMUL R2, R2, R12 ;  /* 0x0000000c02027228 */ /* 0x002fcc0000000000 */
[----:B------:R-:W-:Y:S02]  /*0a70*/  I2F.F64.U32 R12, UR8 ;  /* 0x00000008000c7d12 */ /* 0x000fe40008201800 */
[----:B0-----:R-:W-:-:S06]  /*0a80*/  DMUL R2, R2, R10 ;  /* 0x0000000a02027228 */ /* 0x001fcc0000000000 */
[----:B------:R-:W0:Y:S01]  /*0a90*/  I2F.F64.U32 R10, UR7 ;  /* 0x00000007000a7d12 */ /* 0x000e220008201800 */
[----:B------:R-:W-:Y:S02]  /*0aa0*/  UIADD3 UR7, UPT, UPT, UR6, 0x6, URZ ;  /* 0x0000000606077890 */ /* 0x000fe4000fffe0ff */
[----:B------:R-:W-:Y:S01]  /*0ab0*/  UIADD3 UR6, UPT, UPT, UR6, 0x8, URZ ;  /* 0x0000000806067890 */ /* 0x000fe2000fffe0ff */
[----:B------:R-:W-:Y:S02]  /*0ac0*/  DMUL R2, R2, R8 ;  /* 0x0000000802027228 */ /* 0x000fe40000000000 */
[----:B------:R-:W-:-:S06]  /*0ad0*/  DADD R8, R8, 4 ;  /* 0x4010000008087429 */ /* 0x000fcc0000000000 */
[----:B0-----:R-:W-:Y:S01]  /*0ae0*/  DMUL R2, R2, R10 ;  /* 0x0000000a02027228 */ /* 0x001fe20000000000 */
[----:B------:R-:W0:Y:S07]  /*0af0*/  I2F.F64.U32 R10, UR7 ;  /* 0x00000007000a7d12 */ /* 0x000e2e0008201800 */
[----:B------:R-:W-:-:S08]  /*0b00*/  DMUL R2, R2, R12 ;  /* 0x0000000c02027228 */ /* 0x000fd00000000000 */
[----:B0-----:R-:W-:-:S11]  /*0b10*/  DMUL R2, R2, R10 ;  /* 0x0000000a02027228 */ /* 0x001fd60000000000 */
.L_x_225:
[----:B------:R-:W-:-:S09]  /*0b20*/  UISETP.NE.OR UP0, UPT, UR5, URZ, UP0 ;  /* 0x000000ff0500728c */ /* 0x000fd20008705670 */
[----:B------:R-:W-:Y:S05]  /*0b30*/  BRA.U !UP0, `(.L_x_226) ;  /* 0x0000000108387547 */ /* 0x000fea000b800000 */
.L_x_222:
[----:B------:R-:W-:Y:S02]  /*0b40*/  UIADD3 UR8, UPT, UPT, UR6, 0x1, URZ ;  /* 0x0000000106087890 */ /* 0x000fe4000fffe0ff */
[----:B------:R-:W0:Y:S01]  /*0b50*/  I2F.F64.U32 R10, UR6 ;  /* 0x00000006000a7d12 */ /* 0x000e220008201800 */
[C---:B------:R-:W-:Y:S01]  /*0b60*/  DMUL R2, R8.reuse, R2 ;  /* 0x0000000208027228 */ /* 0x040fe20000000000 */
[----:B------:R-:W-:Y:S01]  /*0b70*/  UIADD3 UR7, UPT, UPT, UR6, 0x2, URZ ;  /* 0x0000000206077890 */ /* 0x000fe2000fffe0ff */
[----:B------:R-:W-:Y:S01]  /*0b80*/  DADD R8, R8, 4 ;  /* 0x4010000008087429 */ /* 0x000fe20000000000 */
[----:B------:R-:W-:Y:S02]  /*0b90*/  UIADD3 UR5, UPT, UPT, UR5, 0x4, URZ ;  /* 0x0000000405057890 */ /* 0x000fe4000fffe0ff */
[----:B------:R-:W-:Y:S02]  /*0ba0*/  UIADD3 UR6, UPT, UPT, UR6, 0x4, URZ ;  /* 0x0000000406067890 */ /* 0x000fe4000fffe0ff */
[----:B------:R-:W1:Y:S01]  /*0bb0*/  I2F.F64.U32 R12, UR8 ;  /* 0x00000008000c7d12 */ /* 0x000e620008201800 */
[----:B------:R-:W-:Y:S01]  /*0bc0*/  UISETP.NE.AND UP0, UPT, UR5, URZ, UPT ;  /* 0x000000ff0500728c */ /* 0x000fe2000bf05270 */
[----:B0-----:R-:W-:-:S06]  /*0bd0*/  DMUL R2, R2, R10 ;  /* 0x0000000a02027228 */ /* 0x001fcc0000000000 */
[----:B------:R-:W0:Y:S02]  /*0be0*/  I2F.F64.U32 R10, UR7 ;  /* 0x00000007000a7d12 */ /* 0x000e240008201800 */
[----:B-1----:R-:W-:-:S08]  /*0bf0*/  DMUL R2, R2, R12 ;  /* 0x0000000c02027228 */ /* 0x002fd00000000000 */
[----:B0-----:R-:W-:Y:S01]  /*0c00*/  DMUL R2, R2, R10 ;  /* 0x0000000a02027228 */ /* 0x001fe20000000000 */
[----:B------:R-:W-:Y:S10]  /*0c10*/  BRA.U UP0, `(.L_x_222) ;  /* 0xfffffffd00c87547 */ /* 0x000ff4000b83ffff */
.L_x_226:
[----:B------:R-:W-:-:S12]  /*0c20*/  UIADD3 UR5, UPT, UPT, UR6, -0x1, URZ ;  /* 0xffffffff06057890 */ /* 0x000fd8000fffe0ff */
.L_x_221:
[----:B------:R-:W-:-:S09]  /*0c30*/  UISETP.NE.AND UP0, UPT, UR4, URZ, UPT ;  /* 0x000000ff0400728c */ /* 0x000fd2000bf05270 */
[----:B------:R-:W-:Y:S05]  /*0c40*/  BRA.U !UP0, `(.L_x_220) ;  /* 0x00000001081c7547 */ /* 0x000fea000b800000 */
[----:B------:R-:W-:-:S12]  /*0c50*/  UIADD3 UR4, UPT, UPT, -UR4, URZ, URZ ;  /* 0x000000ff04047290 */ /* 0x000fd8000fffe1ff */
.L_x_227:
[----:B------:R-:W0:Y:S01]  /*0c60*/  I2F.F64.U32 R8, UR5 ;  /* 0x0000000500087d12 */ /* 0x000e220008201800 */
[----:B------:R-:W-:Y:S02]  /*0c70*/  UIADD3 UR4, UPT, UPT, UR4, 0x1, URZ ;  /* 0x0000000104047890 */ /* 0x000fe4000fffe0ff */
[----:B------:R-:W-:Y:S02]  /*0c80*/  UIADD3 UR5, UPT, UPT, UR5, 0x1, URZ ;  /* 0x0000000105057890 */ /* 0x000fe4000fffe0ff */
[----:B------:R-:W-:Y:S01]  /*0c90*/  UISETP.NE.AND UP0, UPT, UR4, URZ, UPT ;  /* 0x000000ff0400728c */ /* 0x000fe2000bf05270 */
[----:B0-----:R-:W-:-:S08]  /*0ca0*/  DMUL R2, R8, R2 ;  /* 0x0000000208027228 */ /* 0x001fd00000000000 */
[----:B------:R-:W-:Y:S05]  /*0cb0*/  BRA.U UP0, `(.L_x_227) ;  /* 0xfffffffd00e87547 */ /* 0x000fea000b83ffff */
.L_x_220:
[----:B------:R-:W0:Y:S01]  /*0cc0*/  I2F.F64 R8, UR10 ;  /* 0x0000000a00087d12 */ /* 0x000e220008201c00 */
[----:B------:R-:W-:-:S07]  /*0cd0*/  MOV R22, 0xcf0 ;  /* 0x00000cf000167802 */ /* 0x000fce0000000f00 */
[----:B0-----:R-:W-:Y:S05]  /*0ce0*/  CALL.REL.NOINC `($_Z15kernel_set_fockP7double2idi$__internal_accurate_pow) ;  /* 0x0000000c00947944 */ /* 0x001fea0003c00000 */
[----:B------:R-:W0:Y:S01]  /*0cf0*/  LDCU UR4, c[0x0][0x398] ;  /* 0x00007300ff0477ac */ /* 0x000e220008000800 */
[----:B------:R-:W-:Y:S01]  /*0d00*/  IMAD.MOV.U32 R9, RZ, RZ, 0x3fd80000 ;  /* 0x3fd80000ff097424 */ /* 0x000fe200078e00ff */
[----:B0-----:R-:W-:-:S04]  /*0d10*/  ISETP.NE.AND P0, PT, RZ, UR4, PT ;  /* 0x00000004ff007c0c */ /* 0x001fc8000bf05270 */
[----:B------:R-:W-:Y:S02]  /*0d20*/  FSEL R12, R12, RZ, P0 ;  /* 0x000000ff0c0c7208 */ /* 0x000fe40000000000 */
[----:B------:R-:W-:Y:S01]  /*0d30*/  FSEL R13, R8, 1.875, P0 ;  /* 0x3ff00000080d7808 */ /* 0x000fe20000000000 */
[----:B------:R-:W-:-:S05]  /*0d40*/  IMAD.MOV.U32 R8, RZ, RZ, 0x0 ;  /* 0x00000000ff087424 */ /* 0x000fca00078e00ff */
[----:B------:R-:W-:-:S06]  /*0d50*/  DMUL R12, R2, R12 ;  /* 0x0000000c020c7228 */ /* 0x000fcc0000000000 */
[----:B------:R-:W0:Y:S04]  /*0d60*/  MUFU.RSQ64H R11, R13 ;  /* 0x0000000d000b7308 */ /* 0x000e280000001c00 */
[----:B------:R-:W-:-:S05]  /*0d70*/  VIADD R10, R13, 0xfcb00000 ;  /* 0xfcb000000d0a7836 */ /* 0x000fca0000000000 */
[----:B------:R-:W-:Y:S01]  /*0d80*/  ISETP.GE.U32.AND P0, PT, R10, 0x7ca00000, PT ;  /* 0x7ca000000a00780c */ /* 0x000fe20003f06070 */
[----:B0-----:R-:W-:-:S08]  /*0d90*/  DMUL R2, R10, R10 ;  /* 0x0000000a0a027228 */ /* 0x001fd00000000000 */
[----:B------:R-:W-:-:S08]  /*0da0*/  DFMA R2, R12, -R2, 1 ;  /* 0x3ff000000c02742b */ /* 0x000fd00000000802 */
[----:B------:R-:W-:Y:S02]  /*0db0*/  DFMA R8, R2, R8, 0.5 ;  /* 0x3fe000000208742b */ /* 0x000fe40000000008 */
[----:B------:R-:W-:-:S08]  /*0dc0*/  DMUL R2, R10, R2 ;  /* 0x000000020a027228 */ /* 0x000fd00000000000 */
[----:B------:R-:W-:-:S08]  /*0dd0*/  DFMA R16, R8, R2, R10 ;  /* 0x000000020810722b */ /* 0x000fd0000000000a */
[----:B------:R-:W-:Y:S02]  /*0de0*/  DMUL R18, R12, R16 ;  /* 0x000000100c127228 */ /* 0x000fe40000000000 */
[----:B------:R-:W-:Y:S01]  /*0df0*/  VIADD R15, R17, 0xfff00000 ;  /* 0xfff00000110f7836 */ /* 0x000fe20000000000 */
[----:B------:R-:W-:-:S05]  /*0e00*/  MOV R14, R16 ;  /* 0x00000010000e7202 */ /* 0x000fca0000000f00 */
[----:B------:R-:W-:-:S08]  /*0e10*/  DFMA R20, R18, -R18, R12 ;  /* 0x800000121214722b */ /* 0x000fd0000000000c */
[----:B------:R-:W-:Y:S01]  /*0e20*/  DFMA R8, R20, R14, R18 ;  /* 0x0000000e1408722b */ /* 0x000fe20000000012 */
[----:B------:R-:W-:Y:S10]  /*0e30*/  @!P0 BRA `(.L_x_228) ;  /* 0x0000000000088947 */ /* 0x000ff40003800000 */
[----:B------:R-:W-:-:S07]  /*0e40*/  MOV R2, 0xe60 ;  /* 0x00000e6000027802 */ /* 0x000fce0000000f00 */
[----:B------:R-:W-:Y:S05]  /*0e50*/  CALL.REL.NOINC `($__internal_8_$__cuda_sm20_dsqrt_rn_f64_mediumpath_v1) ;  /* 0x0000000800907944 */ /* 0x000fea0003c00000 */
.L_x_228:
        /* <DEDUP_REMOVED lines=15> */
[----:B------:R-:W-:-:S07]  /*0f50*/  MOV R10, 0xf70 ;  /* 0x00000f70000a7802 */ /* 0x000fce0000000f00 */
[----:B------:R-:W-:Y:S05]  /*0f60*/  CALL.REL.NOINC `($__internal_7_$__cuda_sm20_div_rn_f64_full) ;  /* 0x0000000400147944 */ /* 0x000fea0003c00000 */
.L_x_229:
[----:B------:R-:W-:Y:S01]  /*0f70*/  DMUL R4, R4, R4 ;  /* 0x0000000404047228 */ /* 0x000fe20000000000 */
[----:B------:R-:W-:Y:S01]  /*0f80*/  IMAD.MOV.U32 R8, RZ, RZ, 0x652b82fe ;  /* 0x652b82feff087424 */ /* 0x000fe200078e00ff */
[----:B------:R-:W-:Y:S01]  /*0f90*/  UMOV UR4, 0xfefa39ef ;  /* 0xfefa39ef00047882 */ /* 0x000fe20000000000 */
[----:B------:R-:W-:Y:S01]  /*0fa0*/  IMAD.MOV.U32 R9, RZ, RZ, 0x3ff71547 ;  /* 0x3ff71547ff097424 */ /* 0x000fe200078e00ff */
[----:B------:R-:W-:Y:S01]  /*0fb0*/  UMOV UR5, 0x3fe62e42 ;  /* 0x3fe62e4200057882 */ /* 0x000fe20000000000 */
[----:B------:R-:W-:Y:S01]  /*0fc0*/  BSSY.RECONVERGENT B0, `(.L_x_230) ;  /* 0x000003a000007945 */ /* 0x000fe20003800200 */
[----:B------:R-:W-:Y:S02]  /*0fd0*/  DMUL R6, R2, R6 ;  /* 0x0000000602067228 */ /* 0x000fe40000000000 */
[----:B------:R-:W-:-:S08]  /*0fe0*/  DMUL R4, R4, -0.5 ;  /* 0xbfe0000004047828 */ /* 0x000fd00000000000 */
[----:B------:R-:W-:Y:S02]  /*0ff0*/  DFMA R8, R4, R8, 6.75539944105574400000e+15 ;  /* 0x433800000408742b */ /* 0x000fe40000000008 */
[----:B------:R-:W-:-:S06]  /*1000*/  FSETP.GEU.AND P0, PT, |R5|, 4.1917929649353027344, PT ;  /* 0x4086232b0500780b */ /* 0x000fcc0003f0e200 */
[----:B------:R-:W-:-:S08]  /*1010*/  DADD R10, R8, -6.75539944105574400000e+15 ;  /* 0xc3380000080a7429 */ /* 0x000fd00000000000 */
[----:B------:R-:W-:Y:S01]  /*1020*/  DFMA R12, R10, -UR4, R4 ;  /* 0x800000040a0c7c2b */ /* 0x000fe20008000004 */
[----:B------:R-:W-:Y:S01]  /*1030*/  UMOV UR4, 0x3b39803f ;  /* 0x3b39803f00047882 */ /* 0x000fe20000000000 */
[----:B------:R-:W-:-:S06]  /*1040*/  UMOV UR5, 0x3c7abc9e ;  /* 0x3c7abc9e00057882 */ /* 0x000fcc0000000000 */
[----:B------:R-:W-:Y:S01]  /*1050*/  DFMA R10, R10, -UR4, R12 ;  /* 0x800000040a0a7c2b */ /* 0x000fe2000800000c */
[----:B------:R-:W-:Y:S01]  /*1060*/  UMOV UR4, 0x69ce2bdf ;  /* 0x69ce2bdf00047882 */ /* 0x000fe20000000000 */
[----:B------:R-:W-:Y:S01]  /*1070*/  IMAD.MOV.U32 R12, RZ, RZ, -0x35dec16 ;  /* 0xfca213eaff0c7424 */ /* 0x000fe200078e00ff */
[----:B------:R-:W-:Y:S01]  /*1080*/  MOV R13, 0x3e928af3 ;  /* 0x3e928af3000d7802 */ /* 0x000fe20000000f00 */
        /* <DEDUP_REMOVED lines=25> */
[C---:B------:R-:W-:Y:S01]  /*1220*/  DFMA R12, R10.reuse, R12, UR4 ;  /* 0x000000040a0c7e2b */ /* 0x040fe2000800000c */
[----:B------:R-:W0:Y:S07]  /*1230*/  LDCU.64 UR4, c[0x0][0x358] ;  /* 0x00006b00ff0477ac */ /* 0x000e2e0008000a00 */
[C---:B------:R-:W-:Y:S02]  /*1240*/  DFMA R14, R10.reuse, R12, 1 ;  /* 0x3ff000000a0e742b */ /* 0x040fe4000000000c */
[----:B------:R-:W1:Y:S06]  /*1250*/  LDC.64 R12, c[0x0][0x380] ;  /* 0x0000e000ff0c7b82 */ /* 0x000e6c0000000a00 */
[----:B------:R-:W-:-:S10]  /*1260*/  DFMA R14, R10, R14, 1 ;  /* 0x3ff000000a0e742b */ /* 0x000fd4000000000e */
[----:B------:R-:W-:Y:S02]  /*1270*/  IMAD R3, R8, 0x100000, R15 ;  /* 0x0010000008037824 */ /* 0x000fe400078e020f */
[----:B------:R-:W-:Y:S01]  /*1280*/  IMAD.MOV.U32 R2, RZ, RZ, R14 ;  /* 0x000000ffff027224 */ /* 0x000fe200078e000e */
[----:B0-----:R-:W-:Y:S06]  /*1290*/  @!P0 BRA `(.L_x_231) ;  /* 0x0000000000308947 */ /* 0x001fec0003800000 */
[----:B------:R-:W-:Y:S01]  /*12a0*/  FSETP.GEU.AND P1, PT, |R5|, 4.2275390625, PT ;  /* 0x408748000500780b */ /* 0x000fe20003f2e200 */
[C---:B------:R-:W-:Y:S02]  /*12b0*/  DADD R10, R4.reuse, +INF ;  /* 0x7ff00000040a7429 */ /* 0x040fe40000000000 */
[----:B------:R-:W-:-:S08]  /*12c0*/  DSETP.GEU.AND P0, PT, R4, RZ, PT ;  /* 0x000000ff0400722a */ /* 0x000fd00003f0e000 */
[----:B------:R-:W-:Y:S02]  /*12d0*/  FSEL R3, R11, RZ, P0 ;  /* 0x000000ff0b037208 */ /* 0x000fe40000000000 */
[----:B------:R-:W-:-:S04]  /*12e0*/  @!P1 LEA.HI R2, R8, R8, RZ, 0x1 ;  /* 0x0000000808029211 */ /* 0x000fc800078f08ff */
[----:B------:R-:W-:Y:S02]  /*12f0*/  @!P1 SHF.R.S32.HI R5, RZ, 0x1, R2 ;  /* 0x00000001ff059819 */ /* 0x000fe40000011402 */
[----:B------:R-:W-:-:S03]  /*1300*/  FSEL R2, R10, RZ, P0 ;  /* 0x000000ff0a027208 */ /* 0x000fc60000000000 */
[----:B------:R-:W-:Y:S02]  /*1310*/  @!P1 IMAD.IADD R4, R8, 0x1, -R5 ;  /* 0x0000000108049824 */ /* 0x000fe400078e0a05 */
[----:B------:R-:W-:-:S03]  /*1320*/  @!P1 IMAD R15, R5, 0x100000, R15 ;  /* 0x00100000050f9824 */ /* 0x000fc600078e020f */
[----:B------:R-:W-:Y:S02]  /*1330*/  @!P1 LEA R5, R4, 0x3ff00000, 0x14 ;  /* 0x3ff0000004059811 */ /* 0x000fe400078ea0ff */
[----:B------:R-:W-:-:S06]  /*1340*/  @!P1 MOV R4, RZ ;  /* 0x000000ff00049202 */ /* 0x000fcc0000000f00 */
[----:B------:R-:W-:-:S11]  /*1350*/  @!P1 DMUL R2, R14, R4 ;  /* 0x000000040e029228 */ /* 0x000fd60000000000 */
.L_x_231:
[----:B------:R-:W-:Y:S05]  /*1360*/  BSYNC.RECONVERGENT B0 ;  /* 0x0000000000007941 */ /* 0x000fea0003800200 */
.L_x_230:
[----:B------:R-:W-:Y:S01]  /*1370*/  DMUL R4, R6, R2 ;  /* 0x0000000206047228 */ /* 0x000fe20000000000 */
[----:B-1----:R-:W-:Y:S01]  /*1380*/  IMAD.WIDE R12, R0, 0x10, R12 ;  /* 0x00000010000c7825 */ /* 0x002fe200078e020c */
[----:B------:R-:W-:-:S05]  /*1390*/  CS2R R6, SRZ ;  /* 0x0000000000067805 */ /* 0x000fca000001ff00 */
[----:B------:R-:W-:Y:S01]  /*13a0*/  STG.E.128 desc[UR4][R12.64], R4 ;  /* 0x000000040c007986 */ /* 0x000fe2000c101d04 */
[----:B------:R-:W-:Y:S05]  /*13b0*/  EXIT ;  /* 0x000000000000794d */ /* 0x000fea0003800000 */
        .weak           $__internal_7_$__cuda_sm20_div_rn_f64_full
        .type           $__internal_7_$__cuda_sm20_div_rn_f64_full,@function
        .size           $__internal_7_$__cuda_sm20_div_rn_f64_full,($__internal_8_$__cuda_sm20_dsqrt_rn_f64_mediumpath_v1 - $__internal_7_$__cuda_sm20_div_rn_f64_full)
$__internal_7_$__cuda_sm20_div_rn_f64_full:
[C---:B------:R-:W-:Y:S01]  /*13c0*/  FSETP.GEU.AND P0, PT, |R9|.reuse, 1.469367938527859385e-39, PT ;  /* 0x001000000900780b */ /* 0x040fe20003f0e200 */
[----:B------:R-:W-:Y:S01]  /*13d0*/  IMAD.MOV.U32 R12, RZ, RZ, 0x1 ;  /* 0x00000001ff0c7424 */ /* 0x000fe200078e00ff */
[C---:B------:R-:W-:Y:S01]  /*13e0*/  LOP3.LUT R2, R9.reuse, 0x800fffff, RZ, 0xc0, !PT ;  /* 0x800fffff09027812 */ /* 0x040fe200078ec0ff */
[----:B------:R-:W-:Y:S01]  /*13f0*/  IMAD.MOV.U32 R11, RZ, RZ, 0x1ca00000 ;  /* 0x1ca00000ff0b7424 */ /* 0x000fe200078e00ff */
[----:B------:R-:W-:Y:S02]  /*1400*/  LOP3.LUT R20, R9, 0x7ff00000, RZ, 0xc0, !PT ;  /* 0x7ff0000009147812 */ /* 0x000fe400078ec0ff */
[----:B------:R-:W-:Y:S01]  /*1410*/  LOP3.LUT R3, R2, 0x3ff00000, RZ, 0xfc, !PT ;  /* 0x3ff0000002037812 */ /* 0x000fe200078efcff */
[----:B------:R-:W-:Y:S01]  /*1420*/  IMAD.MOV.U32 R2, RZ, RZ, R8 ;  /* 0x000000ffff027224 */ /* 0x000fe200078e0008 */
[----:B------:R-:W-:Y:S02]  /*1430*/  ISETP.LE.U32.AND P1, PT, R20, 0x3fe00000, PT ;  /* 0x3fe000001400780c */ /* 0x000fe40003f23070 */
[----:B------:R-:W-:-:S02]  /*1440*/  MOV R21, 0x3fe00000 ;  /* 0x3fe0000000157802 */ /* 0x000fc40000000f00 */
[----:B------:R-:W-:Y:S01]  /*1450*/  SEL R16, R11, 0x63400000, !P1 ;  /* 0x634000000b107807 */ /* 0x000fe20004800000 */
[----:B------:R-:W-:Y:S02]  /*1460*/  @!P0 DMUL R2, R8, 8.98846567431157953865e+307 ;  /* 0x7fe0000008028828 */ /* 0x000fe40000000000 */
[----:B------:R-:W-:-:S04]  /*1470*/  VIADD R22, R21, 0xffffffff ;  /* 0xffffffff15167836 */ /* 0x000fc80000000000 */
[----:B------:R-:W0:Y:S04]  /*1480*/  MUFU.RCP64H R13, R3 ;  /* 0x00000003000d7308 */ /* 0x000e280000001800 */
[----:B------:R-:W-:Y:S02]  /*1490*/  @!P0 LOP3.LUT R20, R3, 0x7ff00000, RZ, 0xc0, !PT ;  /* 0x7ff0000003148812 */ /* 0x000fe400078ec0ff */
[----:B------:R-:W-:-:S03]  /*14a0*/  ISETP.GT.U32.AND P0, PT, R22, 0x7feffffe, PT ;  /* 0x7feffffe1600780c */ /* 0x000fc60003f04070 */
[----:B------:R-:W-:-:S05]  /*14b0*/  VIADD R22, R20, 0xffffffff ;  /* 0xffffffff14167836 */ /* 0x000fca0000000000 */
[----:B------:R-:W-:Y:S01]  /*14c0*/  ISETP.GT.U32.OR P0, PT, R22, 0x7feffffe, P0 ;  /* 0x7feffffe1600780c */ /* 0x000fe20000704470 */
[----:B0-----:R-:W-:-:S08]  /*14d0*/  DFMA R14, R12, -R2, 1 ;  /* 0x3ff000000c0e742b */ /* 0x001fd00000000802 */
[----:B------:R-:W-:-:S08]  /*14e0*/  DFMA R14, R14, R14, R14 ;  /* 0x0000000e0e0e722b */ /* 0x000fd0000000000e */
[----:B------:R-:W-:-:S08]  /*14f0*/  DFMA R14, R12, R14, R12 ;  /* 0x0000000e0c0e722b */ /* 0x000fd0000000000c */
[----:B------:R-:W-:-:S08]  /*1500*/  DFMA R12, R14, -R2, 1 ;  /* 0x3ff000000e0c742b */ /* 0x000fd00000000802 */
[----:B------:R-:W-:Y:S01]  /*1510*/  DFMA R14, R14, R12, R14 ;  /* 0x0000000c0e0e722b */ /* 0x000fe2000000000e */
[----:B------:R-:W-:Y:S01]  /*1520*/  LOP3.LUT R13, R16, 0x80938, RZ, 0xfc, !PT ;  /* 0x00080938100d7812 */ /* 0x000fe200078efcff */
[----:B------:R-:W-:-:S06]  /*1530*/  IMAD.MOV.U32 R12, RZ, RZ, 0x70155910 ;  /* 0x70155910ff0c7424 */ /* 0x000fcc00078e00ff */
[----:B------:R-:W-:-:S08]  /*1540*/  DMUL R16, R14, R12 ;  /* 0x0000000c0e107228 */ /* 0x000fd00000000000 */
[----:B------:R-:W-:-:S08]  /*1550*/  DFMA R18, R16, -R2, R12 ;  /* 0x800000021012722b */ /* 0x000fd0000000000c */
[----:B------:R-:W-:Y:S01]  /*1560*/  DFMA R14, R14, R18, R16 ;  /* 0x000000120e0e722b */ /* 0x000fe20000000010 */
[----:B------:R-:W-:Y:S10]  /*1570*/  @P0 BRA `(.L_x_232) ;  /* 0x0000000000740947 */ /* 0x000ff40003800000 */
[----:B------:R-:W-:Y:S01]  /*1580*/  LOP3.LUT R18, R9, 0x7ff00000, RZ, 0xc0, !PT ;  /* 0x7ff0000009127812 */ /* 0x000fe200078ec0ff */
[----:B------:R-:W-:-:S03]  /*1590*/  IMAD.MOV.U32 R16, RZ, RZ, 0x3fe00000 ;  /* 0x3fe00000ff107424 */ /* 0x000fc600078e00ff */
[----:B------:R-:W-:Y:S01]  /*15a0*/  ISETP.LE.U32.AND P0, PT, R18, 0x3fe00000, PT ;  /* 0x3fe000001200780c */ /* 0x000fe20003f03070 */
[----:B------:R-:W-:-:S03]  /*15b0*/  IMAD.MOV R17, RZ, RZ, -R18 ;  /* 0x000000ffff117224 */ /* 0x000fc600078e0a12 */
[----:B------:R-:W-:Y:S02]  /*15c0*/  SEL R18, R11, 0x63400000, !P0 ;  /* 0x634000000b127807 */ /* 0x000fe40004000000 */
[----:B------:R-:W-:-:S04]  /*15d0*/  VIADDMNMX R16, R17, R16, 0xb9600000, !PT ;  /* 0xb960000011107446 */ /* 0x000fc80007800110 */
[----:B------:R-:W-:-:S04]  /*15e0*/  VIMNMX R11, PT, PT, R16, 0x46a00000, PT ;  /* 0x46a00000100b7848 */ /* 0x000fc80003fe0100 */
[----:B------:R-:W-:Y:S01]  /*15f0*/  IADD3 R11, PT, PT, R11, -R18, RZ ;  /* 0x800000120b0b7210 */ /* 0x000fe20007ffe0ff */
[----:B------:R-:W-:-:S04]  /*1600*/  IMAD.MOV.U32 R18, RZ, RZ, RZ ;  /* 0x000000ffff127224 */ /* 0x000fc800078e00ff */
        /* <DEDUP_REMOVED lines=11> */
[----:B------:R-:W-:Y:S02]  /*16c0*/  MOV R2, RZ ;  /* 0x000000ff00027202 */ /* 0x000fe40000000f00 */
[----:B------:R-:W-:-:S04]  /*16d0*/  IADD3 R11, PT, PT, -R11, -0x43300000, RZ ;  /* 0xbcd000000b0b7810 */ /* 0x000fc80007ffe1ff */
[----:B------:R-:W-:Y:S02]  /*16e0*/  DFMA R2, R16, -R2, R14 ;  /* 0x800000021002722b */ /* 0x000fe4000000000e */
[----:B------:R-:W-:-:S08]  /*16f0*/  DMUL.RP R14, R14, R18 ;  /* 0x000000120e0e7228 */ /* 0x000fd00000008000 */
[----:B------:R-:W-:Y:S02]  /*1700*/  FSETP.NEU.AND P0, PT, |R3|, R11, PT ;  /* 0x0000000b0300720b */ /* 0x000fe40003f0d200 */
[----:B------:R-:W-:Y:S02]  /*1710*/  LOP3.LUT R9, R15, R9, RZ, 0x3c, !PT ;  /* 0x000000090f097212 */ /* 0x000fe400078e3cff */
[----:B------:R-:W-:Y:S02]  /*1720*/  FSEL R16, R14, R16, !P0 ;  /* 0x000000100e107208 */ /* 0x000fe40004000000 */
[----:B------:R-:W-:Y:S01]  /*1730*/  FSEL R17, R9, R17, !P0 ;  /* 0x0000001109117208 */ /* 0x000fe20004000000 */
[----:B------:R-:W-:Y:S06]  /*1740*/  BRA `(.L_x_233) ;  /* 0x0000000000447947 */ /* 0x000fec0003800000 */
.L_x_232:
        /* <DEDUP_REMOVED lines=12> */
[----:B------:R-:W-:Y:S01]  /*1810*/  @P0 IMAD.MOV.U32 R16, RZ, RZ, RZ ;  /* 0x000000ffff100224 */ /* 0x000fe200078e00ff */
[----:B------:R-:W-:Y:S01]  /*1820*/  @P0 MOV R17, R2 ;  /* 0x0000000200110202 */ /* 0x000fe20000000f00 */
[----:B------:R-:W-:Y:S06]  /*1830*/  BRA `(.L_x_233) ;  /* 0x0000000000087947 */ /* 0x000fec0003800000 */
.L_x_234:
[----:B------:R-:W-:Y:S01]  /*1840*/  LOP3.LUT R17, R9, 0x80000, RZ, 0xfc, !PT ;  /* 0x0008000009117812 */ /* 0x000fe200078efcff */
[----:B------:R-:W-:-:S07]  /*1850*/  IMAD.MOV.U32 R16, RZ, RZ, R8 ;  /* 0x000000ffff107224 */ /* 0x000fce00078e0008 */
.L_x_233:
[----:B------:R-:W-:Y:S02]  /*1860*/  IMAD.MOV.U32 R11, RZ, RZ, 0x0 ;  /* 0x00000000ff0b7424 */ /* 0x000fe400078e00ff */
[----:B------:R-:W-:Y:S02]  /*1870*/  IMAD.MOV.U32 R2, RZ, RZ, R16 ;  /* 0x000000ffff027224 */ /* 0x000fe400078e0010 */
[----:B------:R-:W-:Y:S01]  /*1880*/  IMAD.MOV.U32 R3, RZ, RZ, R17 ;  /* 0x000000ffff037224 */ /* 0x000fe200078e0011 */
[----:B------:R-:W-:Y:S06]  /*1890*/  RET.REL.NODEC R10 `(_Z15kernel_set_fockP7double2idi) ;  /* 0xffffffe40ad87950 */ /* 0x000fec0003c3ffff */
        .weak           $__internal_8_$__cuda_sm20_dsqrt_rn_f64_mediumpath_v1
        .type           $__internal_8_$__cuda_sm20_dsqrt_rn_f64_mediumpath_v1,@function
        .size           $__internal_8_$__cuda_sm20_dsqrt_rn_f64_mediumpath_v1,($_Z15kernel_set_fockP7double2idi$__internal_accurate_pow - $__internal_8_$__cuda_sm20_dsqrt_rn_f64_mediumpath_v1)
$__internal_8_$__cuda_sm20_dsqrt_rn_f64_mediumpath_v1:
[----:B------:R-:W-:Y:S01]  /*18a0*/  ISETP.GE.U32.AND P0, PT, R10, -0x3400000, PT ;  /* 0xfcc000000a00780c */ /* 0x000fe20003f06070 */
[----:B------:R-:W-:Y:S01]  /*18b0*/  IMAD.MOV.U32 R10, RZ, RZ, R12 ;  /* 0x000000ffff0a7224 */ /* 0x000fe200078e000c */
[----:B------:R-:W-:Y:S01]  /*18c0*/  MOV R14, R16 ;  /* 0x00000010000e7202 */ /* 0x000fe20000000f00 */
[----:B------:R-:W-:Y:S02]  /*18d0*/  IMAD.MOV.U32 R11, RZ, RZ, R13 ;  /* 0x000000ffff0b7224 */ /* 0x000fe400078e000d */
[----:B------:R-:W-:Y:S02]  /*18e0*/  IMAD.MOV.U32 R8, RZ, RZ, R20 ;  /* 0x000000ffff087224 */ /* 0x000fe400078e0014 */
[----:B------:R-:W-:-:S06]  /*18f0*/  IMAD.MOV.U32 R9, RZ, RZ, R21 ;  /* 0x000000ffff097224 */ /* 0x000fcc00078e0015 */
[----:B------:R-:W-:Y:S05]  /*1900*/  @!P0 BRA `(.L_x_235) ;  /* 0x0000000000208947 */ /* 0x000fea0003800000 */
[----:B------:R-:W-:-:S10]  /*1910*/  DFMA.RM R8, R8, R14, R18 ;  /* 0x0000000e0808722b */ /* 0x000fd40000004012 */
[----:B------:R-:W-:-:S04]  /*1920*/  IADD3 R12, P0, PT, R8, 0x1, RZ ;  /* 0x00000001080c7810 */ /* 0x000fc80007f1e0ff */
[----:B------:R-:W-:-:S06]  /*1930*/  IADD3.X R13, PT, PT, RZ, R9, RZ, P0, !PT ;  /* 0x00000009ff0d7210 */ /* 0x000fcc00007fe4ff */
[----:B------:R-:W-:-:S08]  /*1940*/  DFMA.RP R10, -R8, R12, R10 ;  /* 0x0000000c080a722b */ /* 0x000fd0000000810a */
[----:B------:R-:W-:-:S06]  /*1950*/  DSETP.GT.AND P0, PT, R10, RZ, PT ;  /* 0x000000ff0a00722a */ /* 0x000fcc0003f04000 */
[----:B------:R-:W-:Y:S02]  /*1960*/  FSEL R8, R12, R8, P0 ;  /* 0x000000080c087208 */ /* 0x000fe40000000000 */
[----:B------:R-:W-:Y:S01]  /*1970*/  FSEL R9, R13, R9, P0 ;  /* 0x000000090d097208 */ /* 0x000fe20000000000 */
[----:B------:R-:W-:Y:S06]  /*1980*/  BRA `(.L_x_236) ;  /* 0x0000000000647947 */ /* 0x000fec0003800000 */
.L_x_235:
        /* <DEDUP_REMOVED lines=9> */
[----:B------:R-:W-:Y:S01]  /*1a20*/  IMAD.MOV.U32 R14, RZ, RZ, 0x0 ;  /* 0x00000000ff0e7424 */ /* 0x000fe200078e00ff */
[----:B------:R-:W-:Y:S01]  /*1a30*/  MOV R15, 0x3fd80000 ;  /* 0x3fd80000000f7802 */ /* 0x000fe20000000f00 */
[----:B------:R-:W-:-:S03]  /*1a40*/  IMAD.MOV.U32 R10, RZ, RZ, RZ ;  /* 0x000000ffff0a7224 */ /* 0x000fc600078e00ff */
[----:B------:R-:W0:Y:S03]  /*1a50*/  MUFU.RSQ64H R11, R9 ;  /* 0x00000009000b7308 */ /* 0x000e260000001c00 */
        /* <DEDUP_REMOVED lines=11> */
.L_x_237:
[----:B------:R-:W-:-:S11]  /*1b10*/  DADD R8, R10, R10 ;  /* 0x000000000a087229 */ /* 0x000fd6000000000a */
.L_x_236:
[----:B------:R-:W-:-:S04]  /*1b20*/  IMAD.MOV.U32 R3, RZ, RZ, 0x0 ;  /* 0x00000000ff037424 */ /* 0x000fc800078e00ff */
[----:B------:R-:W-:Y:S05]  /*1b30*/  RET.REL.NODEC R2 `(_Z15kernel_set_fockP7double2idi) ;  /* 0xffffffe402307950 */ /* 0x000fea0003c3ffff */
        .type           $_Z15kernel_set_fockP7double2idi$__internal_accurate_pow,@function
        .size           $_Z15kernel_set_fockP7double2idi$__internal_accurate_pow,(.L_x_275 - $_Z15kernel_set_fockP7double2idi$__internal_accurate_pow)
$_Z15kernel_set_fockP7double2idi$__internal_accurate_pow:
[----:B------:R-:W0:Y:S01]  /*1b40*/  MUFU.RCP64H R11, 2 ;  /* 0x40000000000b7908 */ /* 0x000e220000001800 */
[----:B------:R-:W-:Y:S01]  /*1b50*/  IMAD.MOV.U32 R12, RZ, RZ, 0x0 ;  /* 0x00000000ff0c7424 */ /* 0x000fe200078e00ff */
[----:B------:R-:W-:Y:S01]  /*1b60*/  MOV R13, 0x40000000 ;  /* 0x40000000000d7802 */ /* 0x000fe20000000f00 */
[----:B------:R-:W-:Y:S01]  /*1b70*/  IMAD.MOV.U32 R10, RZ, RZ, RZ ;  /* 0x000000ffff0a7224 */ /* 0x000fe200078e00ff */
        /* <DEDUP_REMOVED lines=9> */
[CC--:B------:R-:W-:Y:S02]  /*1c10*/  DMUL R16, R12.reuse, R12.reuse ;  /* 0x0000000c0c107228 */ /* 0x0c0fe40000000000 */
[----:B------:R-:W-:Y:S02]  /*1c20*/  DADD R18, RZ, -R12 ;  /* 0x00000000ff127229 */ /* 0x000fe4000000080c */
[----:B------:R-:W-:-:S04]  /*1c30*/  DMUL R24, R12, R12 ;  /* 0x0000000c0c187228 */ /* 0x000fc80000000000 */
[----:B------:R-:W-:Y:S01]  /*1c40*/  DFMA R14, R16, UR4, R14 ;  /* 0x00000004100e7c2b */ /* 0x000fe2000800000e */
[----:B------:R-:W-:Y:S01]  /*1c50*/  UMOV UR4, 0x75488a3f ;  /* 0x75488a3f00047882 */ /* 0x000fe20000000000 */
[----:B------:R-:W-:Y:S01]  /*1c60*/  UMOV UR5, 0x3ef3b20a ;  /* 0x3ef3b20a00057882 */ /* 0x000fe20000000000 */
[----:B------:R-:W-:-:S05]  /*1c70*/  DADD R20, R18, R18 ;  /* 0x0000000012147229 */ /* 0x000fca0000000012 */
        /* <DEDUP_REMOVED lines=11> */
[----:B------:R-:W-:Y:S01]  /*1d30*/  VIADD R27, R11, 0x100000 ;  /* 0x001000000b1b7836 */ /* 0x000fe20000000000 */
[----:B------:R-:W-:Y:S02]  /*1d40*/  MOV R26, R10 ;  /* 0x0000000a001a7202 */ /* 0x000fe40000000f00 */
        /* <DEDUP_REMOVED lines=11> */
[C---:B------:R-:W-:Y:S02]  /*1e00*/  DFMA R18, R12.reuse, R12, -R24 ;  /* 0x0000000c0c12722b */ /* 0x040fe40000000818 */
[----:B------:R-:W-:-:S04]  /*1e10*/  DMUL R16, R12, R24 ;  /* 0x000000180c107228 */ /* 0x000fc80000000000 */
[----:B------:R-:W-:Y:S01]  /*1e20*/  DADD R20, R20, -UR4 ;  /* 0x8000000414147e29 */ /* 0x000fe20008000000 */
[----:B------:R-:W-:Y:S01]  /*1e30*/  UMOV UR4, 0x0 ;  /* 0x0000000000047882 */ /* 0x000fe20000000000 */
[C---:B------:R-:W-:Y:S01]  /*1e40*/  DFMA R18, R12.reuse, R26, R18 ;  /* 0x0000001a0c12722b */ /* 0x040fe20000000012 */
[----:B------:R-:W-:Y:S01]  /*1e50*/  UMOV UR5, 0x3ff00000 ;  /* 0x3ff0000000057882 */ /* 0x000fe20000000000 */
[----:B------:R-:W-:-:S08]  /*1e60*/  DFMA R26, R12, R24, -R16 ;  /* 0x000000180c1a722b */ /* 0x000fd00000000810 */
[----:B------:R-:W-:Y:S02]  /*1e70*/  DFMA R26, R10, R24, R26 ;  /* 0x000000180a1a722b */ /* 0x000fe4000000001a */
[----:B------:R-:W-:-:S06]  /*1e80*/  DADD R24, R14, R20 ;  /* 0x000000000e187229 */ /* 0x000fcc0000000014 */
[----:B------:R-:W-:Y:S02]  /*1e90*/  DFMA R18, R12, R18, R26 ;  /* 0x000000120c12722b */ /* 0x000fe4000000001a */
[----:B------:R-:W-:Y:S02]  /*1ea0*/  DADD R26, R14, -R24 ;  /* 0x000000000e1a7229 */ /* 0x000fe40000000818 */
[----:B------:R-:W-:-:S06]  /*1eb0*/  DMUL R14, R24, R16 ;  /* 0x00000010180e7228 */ /* 0x000fcc0000000000 */
[----:B------:R-:W-:Y:S02]  /*1ec0*/  DADD R20, R20, R26 ;  /* 0x0000000014147229 */ /* 0x000fe4000000001a */
[----:B------:R-:W-:-:S08]  /*1ed0*/  DFMA R26, R24, R16, -R14 ;  /* 0x00000010181a722b */ /* 0x000fd0000000080e */
[----:B------:R-:W-:-:S08]  /*1ee0*/  DFMA R18, R24, R18, R26 ;  /* 0x000000121812722b */ /* 0x000fd0000000001a */
[----:B------:R-:W-:-:S08]  /*1ef0*/  DFMA R20, R20, R16, R18 ;  /* 0x000000101414722b */ /* 0x000fd00000000012 */
[----:B------:R-:W-:-:S08]  /*1f00*/  DADD R18, R14, R20 ;  /* 0x000000000e127229 */ /* 0x000fd00000000014 */
[--C-:B------:R-:W-:Y:S02]  /*1f10*/  DADD R16, R12, R18.reuse ;  /* 0x000000000c107229 */ /* 0x100fe40000000012 */
[----:B------:R-:W-:-:S06]  /*1f20*/  DADD R14, R14, -R18 ;  /* 0x000000000e0e7229 */ /* 0x000fcc0000000812 */
[----:B------:R-:W-:Y:S02]  /*1f30*/  DADD R12, R12, -R16 ;  /* 0x000000000c0c7229 */ /* 0x000fe40000000810 */
[----:B------:R-:W-:-:S06]  /*1f40*/  DADD R14, R20, R14 ;  /* 0x00000000140e7229 */ /* 0x000fcc000000000e */
[----:B------:R-:W-:-:S08]  /*1f50*/  DADD R12, R18, R12 ;  /* 0x00000000120c7229 */ /* 0x000fd0000000000c */
[----:B------:R-:W-:-:S08]  /*1f60*/  DADD R12, R14, R12 ;  /* 0x000000000e0c7229 */ /* 0x000fd0000000000c */
[----:B------:R-:W-:Y:S01]  /*1f70*/  DADD R18, R10, R12 ;  /* 0x000000000a127229 */ /* 0x000fe2000000000c */
[----:B------:R-:W-:Y:S01]  /*1f80*/  IMAD.MOV.U32 R12, RZ, RZ, -0x105c611 ;  /* 0xfefa39efff0c7424 */ /* 0x000fe200078e00ff */
[----:B------:R-:W-:Y:S01]  /*1f90*/  MOV R11, 0x3fe62e42 ;  /* 0x3fe62e42000b7802 */ /* 0x000fe20000000f00 */
[----:B------:R-:W-:Y:S02]  /*1fa0*/  IMAD.MOV.U32 R13, RZ, RZ, 0x3fe62e42 ;  /* 0x3fe62e42ff0d7424 */ /* 0x000fe400078e00ff */
[----:B------:R-:W-:-:S03]  /*1fb0*/  IMAD.MOV.U32 R10, RZ, RZ, -0x105c611 ;  /* 0xfefa39efff0a7424 */ /* 0x000fc600078e00ff */
[----:B------:R-:W-:-:S08]  /*1fc0*/  DADD R14, R16, R18 ;  /* 0x00000000100e7229 */ /* 0x000fd00000000012 */
[--C-:B------:R-:W-:Y:S02]  /*1fd0*/  DFMA R12, R12, UR4, R14.reuse ;  /* 0x000000040c0c7c2b */ /* 0x100fe4000800000e */
[----:B------:R-:W-:-:S06]  /*1fe0*/  DADD R16, R16, -R14 ;  /* 0x0000000010107229 */ /* 0x000fcc000000080e */
[----:B------:R-:W-:Y:S02]  /*1ff0*/  DFMA R20, -R10, 1, R12 ;  /* 0x3ff000000a14782b */ /* 0x000fe4000000010c */
[----:B------:R-:W-:Y:S01]  /*2000*/  DADD R16, R18, R16 ;  /* 0x0000000012107229 */ /* 0x000fe20000000010 */
[----:B------:R-:W-:Y:S02]  /*2010*/  LOP3.LUT R19, R9, 0xff0fffff, RZ, 0xc0, !PT ;  /* 0xff0fffff09137812 */ /* 0x000fe400078ec0ff */
[----:B------:R-:W-:-:S03]  /*2020*/  MOV R18, R8 ;  /* 0x0000000800127202 */ /* 0x000fc60000000f00 */
[----:B------:R-:W-:Y:S01]  /*2030*/  DADD R20, -R14, R20 ;  /* 0x000000000e147229 */ /* 0x000fe20000000114 */
[----:B------:R-:W-:Y:S02]  /*2040*/  IMAD.MOV.U32 R14, RZ, RZ, 0x3b39803f ;  /* 0x3b39803fff0e7424 */ /* 0x000fe400078e00ff */
[----:B------:R-:W-:-:S05]  /*2050*/  IMAD.MOV.U32 R15, RZ, RZ, 0x3c7abc9e ;  /* 0x3c7abc9eff0f7424 */ /* 0x000fca00078e00ff */
        /* <DEDUP_REMOVED lines=70> */
.L_x_238:
[----:B------:R-:W-:Y:S01]  /*24c0*/  DFMA R16, R16, R8, R8 ;  /* 0x000000081010722b */ /* 0x000fe20000000008 */
[----:B------:R-:W-:Y:S01]  /*24d0*/  IMAD.MOV.U32 R23, RZ, RZ, 0x0 ;  /* 0x00000000ff177424 */ /* 0x000fe200078e00ff */
[----:B------:R-:W-:-:S08]  /*24e0*/  DSETP.NEU.AND P0, PT, |R8|, +INF , PT ;  /* 0x7ff000000800742a */ /* 0x000fd00003f0d200 */
[----:B------:R-:W-:Y:S02]  /*24f0*/  FSEL R12, R8, R16, !P0 ;  /* 0x00000010080c7208 */ /* 0x000fe40004000000 */
[----:B------:R-:W-:Y:S01]  /*2500*/  FSEL R8, R9, R17, !P0 ;  /* 0x0000001109087208 */ /* 0x000fe20004000000 */
[----:B------:R-:W-:Y:S06]  /*2510*/  RET.REL.NODEC R22 `(_Z15kernel_set_fockP7double2idi) ;  /* 0xffffffd816b87950 */ /* 0x000fec0003c3ffff */
.L_x_239:
        /* <DEDUP_REMOVED lines=14> */
.L_x_275:


//--------------------- .text._Z19kernel_set_coherentP7double2iddd --------------------------
	.section	.text._Z19kernel_set_coherentP7double2iddd,"ax",@progbits
	.align	128
        .global         _Z19kernel_set_coherentP7double2iddd
        .type           _Z19kernel_set_coherentP7double2iddd,@function
        .size           _Z19kernel_set_coherentP7double2iddd,(.L_x_276 - _Z19kernel_set_coherentP7double2iddd)
        .other          _Z19kernel_set_coherentP7double2iddd,@"STO_CUDA_ENTRY STV_DEFAULT"
_Z19kernel_set_coherentP7double2iddd:
.text._Z19kernel_set_coherentP7double2iddd:
        /* <DEDUP_REMOVED lines=9> */
[----:B------:R-:W-:Y:S01]  /*0090*/  ULEA.HI UR4, UR4, UR4, URZ, 0x1 ;  /* 0x0000000404047291 */ /* 0x000fe2000f8f08ff */
[----:B------:R-:W-:Y:S01]  /*00a0*/  IMAD.MOV.U32 R2, RZ, RZ, 0x667f3bcd ;  /* 0x667f3bcdff027424 */ /* 0x000fe200078e00ff */
[----:B------:R-:W0:Y:S01]  /*00b0*/  LDCU.128 UR8, c[0x0][0x390] ;  /* 0x00007200ff0877ac */ /* 0x000e220008000c00 */
[----:B------:R-:W-:Y:S01]  /*00c0*/  IMAD.MOV.U32 R3, RZ, RZ, 0x3ff6a09e ;  /* 0x3ff6a09eff037424 */ /* 0x000fe200078e00ff */
[----:B------:R-:W-:Y:S01]  /*00d0*/  BSSY.RECONVERGENT B0, `(.L_x_240) ;  /* 0x0000042000007945 */ /* 0x000fe20003800200 */
[----:B------:R-:W-:Y:S01]  /*00e0*/  IMAD.MOV.U32 R12, RZ, RZ, 0x652b82fe ;  /* 0x652b82feff0c7424 */ /* 0x000fe200078e00ff */
[----:B------:R-:W-:Y:S01]  /*00f0*/  USHF.R.S32.HI UR4, URZ, 0x1, UR4 ;  /* 0x00000001ff047899 */ /* 0x000fe20008011404 */
[----:B------:R-:W-:Y:S01]  /*0100*/  IMAD.MOV.U32 R13, RZ, RZ, 0x3ff71547 ;  /* 0x3ff71547ff0d7424 */ /* 0x000fe200078e00ff */
[----:B------:R-:W-:-:S04]  /*0110*/  UMOV UR5, 0x3fe62e42 ;  /* 0x3fe62e4200057882 */ /* 0x000fc80000000000 */
[----:B------:R-:W-:Y:S01]  /*0120*/  VIADD R0, R18, -UR4 ;  /* 0x8000000412007c36 */ /* 0x000fe20008000000 */
[----:B------:R-:W-:-:S03]  /*0130*/  UMOV UR4, 0xfefa39ef ;  /* 0xfefa39ef00047882 */ /* 0x000fc60000000000 */
[----:B------:R-:W1:Y:S01]  /*0140*/  I2F.F64 R8, R0 ;  /* 0x0000000000087312 */ /* 0x000e620000201c00 */
[----:B0-----:R-:W-:Y:S02]  /*0150*/  DMUL R6, R2, UR10 ;  /* 0x0000000a02067c28 */ /* 0x001fe40008000000 */
[----:B-1----:R-:W-:-:S08]  /*0160*/  DMUL R8, R8, UR8 ;  /* 0x0000000808087c28 */ /* 0x002fd00008000000 */
[----:B------:R-:W-:-:S08]  /*0170*/  DADD R4, R8, -R6 ;  /* 0x0000000008047229 */ /* 0x000fd00000000806 */
[----:B------:R-:W-:-:S08]  /*0180*/  DMUL R10, R4, R4 ;  /* 0x00000004040a7228 */ /* 0x000fd00000000000 */
        /* <DEDUP_REMOVED lines=10> */
[----:B------:R-:W-:Y:S01]  /*0230*/  UMOV UR5, 0x3e5ade15 ;  /* 0x3e5ade1500057882 */ /* 0x000fe20000000000 */
[----:B------:R-:W-:-:S06]  /*0240*/  IMAD.MOV.U32 R15, RZ, RZ, 0x3e928af3 ;  /* 0x3e928af3ff0f7424 */ /* 0x000fcc00078e00ff */
        /* <DEDUP_REMOVED lines=34> */
[----:B------:R-:W-:Y:S02]  /*0470*/  @!P1 LEA.HI R0, R12, R12, RZ, 0x1 ;  /* 0x0000000c0c009211 */ /* 0x000fe400078f08ff */
[----:B------:R-:W-:Y:S02]  /*0480*/  FSEL R5, R5, RZ, P0 ;  /* 0x000000ff05057208 */ /* 0x000fe40000000000 */
[----:B------:R-:W-:-:S05]  /*0490*/  @!P1 SHF.R.S32.HI R11, RZ, 0x1, R0 ;  /* 0x00000001ff0b9819 */ /* 0x000fca0000011400 */
[----:B------:R-:W-:Y:S02]  /*04a0*/  @!P1 IMAD.IADD R10, R12, 0x1, -R11 ;  /* 0x000000010c0a9824 */ /* 0x000fe400078e0a0b */
[----:B------:R-:W-:-:S03]  /*04b0*/  @!P1 IMAD R15, R11, 0x100000, R15 ;  /* 0x001000000b0f9824 */ /* 0x000fc600078e020f */
[----:B------:R-:W-:Y:S01]  /*04c0*/  @!P1 LEA R11, R10, 0x3ff00000, 0x14 ;  /* 0x3ff000000a0b9811 */ /* 0x000fe200078ea0ff */
[----:B------:R-:W-:-:S06]  /*04d0*/  @!P1 IMAD.MOV.U32 R10, RZ, RZ, RZ ;  /* 0x000000ffff0a9224 */ /* 0x000fcc00078e00ff */
[----:B------:R-:W-:-:S11]  /*04e0*/  @!P1 DMUL R4, R14, R10 ;  /* 0x0000000a0e049228 */ /* 0x000fd60000000000 */
.L_x_241:
[----:B------:R-:W-:Y:S05]  /*04f0*/  BSYNC.RECONVERGENT B0 ;  /* 0x0000000000007941 */ /* 0x000fea0003800200 */
.L_x_240:
[----:B------:R-:W0:Y:S01]  /*0500*/  LDCU.64 UR4, c[0x0][0x3a0] ;  /* 0x00007400ff0477ac */ /* 0x000e220008000a00 */
[----:B------:R-:W-:Y:S01]  /*0510*/  BSSY.RECONVERGENT B0, `(.L_x_242) ;  /* 0x0000023000007945 */ /* 0x000fe20003800200 */
[----:B0-----:R-:W-:Y:S01]  /*0520*/  DMUL R2, R2, UR4 ;  /* 0x0000000402027c28 */ /* 0x001fe20008000000 */
[----:B------:R-:W0:Y:S07]  /*0530*/  LDCU.64 UR4, c[0x0][0x358] ;  /* 0x00006b00ff0477ac */ /* 0x000e2e0008000a00 */
[----:B------:R-:W-:-:S08]  /*0540*/  DMUL R6, R6, R2 ;  /* 0x0000000206067228 */ /* 0x000fd00000000000 */
[----:B------:R-:W-:-:S08]  /*0550*/  DMUL R6, R6, -0.5 ;  /* 0xbfe0000006067828 */ /* 0x000fd00000000000 */
[----:B------:R-:W-:-:S08]  /*0560*/  DFMA R2, R8, R2, R6 ;  /* 0x000000020802722b */ /* 0x000fd00000000006 */
        /* <DEDUP_REMOVED lines=24> */
[----:B------:R-:W-:Y:S05]  /*06f0*/  CALL.REL.NOINC `($_Z19kernel_set_coherentP7double2iddd$__internal_trig_reduction_slowpathd) ;  /* 0x0000000400907944 */ /* 0x000fea0003c00000 */
[----:B------:R-:W-:Y:S02]  /*0700*/  IMAD.MOV.U32 R6, RZ, RZ, R10 ;  /* 0x000000ffff067224 */ /* 0x000fe400078e000a */
[----:B------:R-:W-:-:S07]  /*0710*/  IMAD.MOV.U32 R7, RZ, RZ, R11 ;  /* 0x000000ffff077224 */ /* 0x000fce00078e000b */
.L_x_245:
[----:B------:R-:W-:Y:S05]  /*0720*/  BSYNC.RECONVERGENT B1 ;  /* 0x0000000000017941 */ /* 0x000fea0003800200 */
.L_x_244:
[----:B------:R-:W-:-:S07]  /*0730*/  VIADD R0, R0, 0x1 ;  /* 0x0000000100007836 */ /* 0x000fce0000000000 */
.L_x_243:
[----:B------:R-:W-:Y:S05]  /*0740*/  BSYNC.RECONVERGENT B0 ;  /* 0x0000000000007941 */ /* 0x000fea0003800200 */
.L_x_242:
        /* <DEDUP_REMOVED lines=56> */
.L_x_247:
[----:B------:R-:W-:Y:S05]  /*0ad0*/  BSYNC.RECONVERGENT B0 ;  /* 0x0000000000007941 */ /* 0x000fea0003800200 */
.L_x_246:
        /* <DEDUP_REMOVED lines=10> */
[----:B------:R-:W-:Y:S01]  /*0b80*/  UMOV UR6, 0x70155910 ;  /* 0x7015591000067882 */ /* 0x000fe20000000000 */
[----:B------:R-:W-:Y:S01]  /*0b90*/  IMAD.MOV.U32 R19, RZ, RZ, 0x3da8ff83 ;  /* 0x3da8ff83ff137424 */ /* 0x000fe200078e00ff */
[----:B------:R-:W-:Y:S01]  /*0ba0*/  ISETP.NE.U32.AND P0, PT, R2, 0x1, PT ;  /* 0x000000010200780c */ /* 0x000fe20003f05070 */
[----:B------:R-:W-:Y:S01]  /*0bb0*/  DMUL R2, R16, R16 ;  /* 0x0000001010027228 */ /* 0x000fe20000000000 */
[----:B------:R-:W-:-:S02]  /*0bc0*/  UMOV UR7, 0x3fe80938 ;  /* 0x3fe8093800077882 */ /* 0x000fc40000000000 */
[----:B------:R-:W-:Y:S01]  /*0bd0*/  FSEL R26, R26, -8.06006814911005101289e+34, !P0 ;  /* 0xf9785eba1a1a7808 */ /* 0x000fe20004000000 */
[----:B------:R-:W-:Y:S01]  /*0be0*/  DMUL R4, R4, UR6 ;  /* 0x0000000604047c28 */ /* 0x000fe20008000000 */
[----:B------:R-:W-:-:S06]  /*0bf0*/  FSEL R27, -R19, 0.11223486810922622681, !P0 ;  /* 0x3de5db65131b7808 */ /* 0x000fcc0004000100 */
[----:B--2---:R-:W-:-:S08]  /*0c00*/  DFMA R8, R2, R26, R8 ;  /* 0x0000001a0208722b */ /* 0x004fd00000000008 */
[----:B------:R-:W-:-:S08]  /*0c10*/  DFMA R8, R2, R8, R10 ;  /* 0x000000080208722b */ /* 0x000fd0000000000a */
[C---:B---3--:R-:W-:Y:S01]  /*0c20*/  DFMA R8, R2.reuse, R8, R12 ;  /* 0x000000080208722b */ /* 0x048fe2000000000c */
[----:B------:R-:W0:Y:S07]  /*0c30*/  LDC.64 R12, c[0x0][0x380] ;  /* 0x0000e000ff0c7b82 */ /* 0x000e2e0000000a00 */
[----:B------:R-:W-:-:S08]  /*0c40*/  DFMA R8, R2, R8, R14 ;  /* 0x000000080208722b */ /* 0x000fd0000000000e */
[----:B----4-:R-:W-:-:S08]  /*0c50*/  DFMA R8, R2, R8, R20 ;  /* 0x000000080208722b */ /* 0x010fd00000000014 */
[----:B------:R-:W-:Y:S01]  /*0c60*/  DFMA R8, R2, R8, R22 ;  /* 0x000000080208722b */ /* 0x000fe20000000016 */
[----:B0-----:R-:W-:-:S07]  /*0c70*/  IMAD.WIDE R18, R18, 0x10, R12 ;  /* 0x0000001012127825 */ /* 0x001fce00078e020c */
        /* <DEDUP_REMOVED lines=8> */
[----:B------:R-:W-:-:S05]  /*0d00*/  DMUL R8, R4, R6 ;  /* 0x0000000604087228 */ /* 0x000fca0000000000 */
[----:B------:R-:W-:-:S07]  /*0d10*/  DMUL R10, R4, R10 ;  /* 0x0000000a040a7228 */ /* 0x000fce0000000000 */
[----:B------:R-:W-:Y:S01]  /*0d20*/  STG.E.128 desc[UR4][R18.64], R8 ;  /* 0x0000000812007986 */ /* 0x000fe2000c101d04 */
[----:B------:R-:W-:Y:S05]  /*0d30*/  EXIT ;  /* 0x000000000000794d */ /* 0x000fea0003800000 */
        .type           $_Z19kernel_set_coherentP7double2iddd$__internal_trig_reduction_slowpathd,@function
        .size           $_Z19kernel_set_coherentP7double2iddd$__internal_trig_reduction_slowpathd,(.L_x_276 - $_Z19kernel_set_coherentP7double2iddd$__internal_trig_reduction_slowpathd)
$_Z19kernel_set_coherentP7double2iddd$__internal_trig_reduction_slowpathd:
        /* <DEDUP_REMOVED lines=24> */
.L_x_252:
        /* <DEDUP_REMOVED lines=20> */
[C---:B------:R-:W-:Y:S01]  /*1000*/  IMAD R25, R22.reuse, 0x8, R1 ;  /* 0x0000000816197824 */ /* 0x040fe200078e0201 */
[----:B------:R-:W-:Y:S01]  /*1010*/  IADD3.X R24, P1, PT, R11, R24, RZ, P1, !PT ;  /* 0x000000180b187210 */ /* 0x000fe20000f3e4ff */
[----:B------:R-:W-:-:S03]  /*1020*/  VIADD R22, R22, 0x1 ;  /* 0x0000000116167836 */ /* 0x000fc60000000000 */
[----:B------:R0:W-:Y:S01]  /*1030*/  STL.64 [R25], R12 ;  /* 0x0000000c19007387 */ /* 0x0001e20000100a00 */
[----:B------:R-:W-:Y:S02]  /*1040*/  IMAD.X R11, RZ, RZ, R10, P1 ;  /* 0x000000ffff0b7224 */ /* 0x000fe400008e060a */
[----:B0-----:R-:W-:Y:S02]  /*1050*/  IMAD.MOV.U32 R12, RZ, RZ, R24 ;  /* 0x000000ffff0c7224 */ /* 0x001fe400078e0018 */
[----:B------:R-:W-:Y:S02]  /*1060*/  IMAD.MOV.U32 R13, RZ, RZ, R11 ;  /* 0x000000ffff0d7224 */ /* 0x000fe400078e000b */
[----:B------:R-:W-:Y:S05]  /*1070*/  @P0 BRA `(.L_x_252) ;  /* 0xfffffffc00900947 */ /* 0x000fea000383ffff */
[----:B------:R-:W-:Y:S05]  /*1080*/  BSYNC.RECONVERGENT B3 ;  /* 0x0000000000037941 */ /* 0x000fea0003800200 */
.L_x_251:
[----:B------:R-:W-:-:S07]  /*1090*/  IMAD.MOV.U32 R15, RZ, RZ, R0 ;  /* 0x000000ffff0f7224 */ /* 0x000fce00078e0000 */
.L_x_250:
[----:B------:R-:W-:Y:S05]  /*10a0*/  BSYNC.RECONVERGENT B2 ;  /* 0x0000000000027941 */ /* 0x000fea0003800200 */
.L_x_249:
        /* <DEDUP_REMOVED lines=60> */
.L_x_254:
[----:B------:R-:W-:Y:S05]  /*1470*/  BSYNC.RECONVERGENT B2 ;  /* 0x0000000000027941 */ /* 0x000fea0003800200 */
.L_x_253:
[----:B------:R-:W-:-:S04]  /*1480*/  IMAD.WIDE.U32 R14, R11, 0x2168c235, RZ ;  /* 0x2168c2350b0e7825 */ /* 0x000fc800078e00ff */
[----:B------:R-:W-:Y:S01]  /*1490*/  IMAD.MOV.U32 R12, RZ, RZ, R15 ;  /* 0x000000ffff0c7224 */ /* 0x000fe200078e000f */
[----:B------:R-:W-:Y:S01]  /*14a0*/  IADD3 RZ, P1, PT, R14, R14, RZ ;  /* 0x0000000e0eff7210 */ /* 0x000fe20007f3e0ff */
[----:B------:R-:W-:Y:S02]  /*14b0*/  IMAD.MOV.U32 R13, RZ, RZ, RZ ;  /* 0x000000ffff0d7224 */ /* 0x000fe400078e00ff */
        /* <DEDUP_REMOVED lines=20> */
[----:B------:R-:W-:-:S04]  /*1600*/  SHF.R.U64 R11, R11, 0xa, R12 ;  /* 0x0000000a0b0b7819 */ /* 0x000fc8000000120c */
[----:B------:R-:W-:-:S04]  /*1610*/  IADD3 R11, P2, PT, R11, 0x1, RZ ;  /* 0x000000010b0b7810 */ /* 0x000fc80007f5e0ff */
[----:B------:R-:W-:-:S04]  /*1620*/  LEA.HI.X R12, R12, RZ, RZ, 0x16, P2 ;  /* 0x000000ff0c0c7211 */ /* 0x000fc800010fb4ff */
[--C-:B------:R-:W-:Y:S02]  /*1630*/  SHF.R.U64 R10, R11, 0x1, R12.reuse ;  /* 0x000000010b0a7819 */ /* 0x100fe4000000120c */
[----:B------:R-:W-:Y:S01]  /*1640*/  SHF.R.U32.HI R11, RZ, 0x1e, R9 ;  /* 0x0000001eff0b7819 */ /* 0x000fe20000011609 */
[----:B------:R-:W-:Y:S01]  /*1650*/  IMAD.SHL.U32 R9, R13, 0x100000, RZ ;  /* 0x001000000d097824 */ /* 0x000fe200078e00ff */
[----:B------:R-:W-:Y:S02]  /*1660*/  SHF.R.U32.HI R12, RZ, 0x1, R12 ;  /* 0x00000001ff0c7819 */ /* 0x000fe4000001160c */
[----:B------:R-:W-:Y:S02]  /*1670*/  IADD3 R10, P2, P3, RZ, RZ, R10 ;  /* 0x000000ffff0a7210 */ /* 0x000fe40007b5e00a */
[----:B------:R-:W-:Y:S02]  /*1680*/  LEA.HI R8, R8, R11, RZ, 0x1 ;  /* 0x0000000b08087211 */ /* 0x000fe400078f08ff */
[----:B------:R-:W-:-:S03]  /*1690*/  IADD3.X R9, PT, PT, R9, 0x3fe00000, R12, P2, P3 ;  /* 0x3fe0000009097810 */ /* 0x000fc600017e640c */
[----:B------:R-:W-:Y:S01]  /*16a0*/  @P1 IMAD.MOV R8, RZ, RZ, -R8 ;  /* 0x000000ffff081224 */ /* 0x000fe200078e0a08 */
[----:B------:R-:W-:-:S07]  /*16b0*/  LOP3.LUT R11, R9, R0, RZ, 0xfc, !PT ;  /* 0x00000000090b7212 */ /* 0x000fce00078efcff */
.L_x_248:
[----:B------:R-:W-:Y:S02]  /*16c0*/  IMAD.MOV.U32 R21, RZ, RZ, 0x0 ;  /* 0x00000000ff157424 */ /* 0x000fe400078e00ff */
[----:B------:R-:W-:Y:S02]  /*16d0*/  IMAD.MOV.U32 R0, RZ, RZ, R8 ;  /* 0x000000ffff007224 */ /* 0x000fe400078e0008 */
[----:B------:R-:W-:Y:S05]  /*16e0*/  RET.REL.NODEC R20 `(_Z19kernel_set_coherentP7double2iddd) ;  /* 0xffffffe814447950 */ /* 0x000fea0003c3ffff */
.L_x_255:
        /* <DEDUP_REMOVED lines=9> */
.L_x_276:


//--------------------- .nv.global.init           --------------------------
	.section	.nv.global.init,"aw",@progbits
	.align	16
.nv.global.init:
	.type		__cudart_sin_cos_coeffs,@object
	.size		__cudart_sin_cos_coeffs,(__cudart_i2opi_d - __cudart_sin_cos_coeffs)
__cudart_sin_cos_coeffs:
        /*0000*/ 	.byte	0x46, 0xd2, 0xb0, 0x2c, 0xf1, 0xe5, 0x5a, 0xbe, 0x92, 0xe3, 0xac, 0x69, 0xe3, 0x1d, 0xc7, 0x3e
        /*0010*/ 	.byte	0xa1, 0x62, 0xdb, 0x19, 0xa0, 0x01, 0x2a, 0xbf, 0x18, 0x08, 0x11, 0x11, 0x11, 0x11, 0x81, 0x3f
        /*0020*/ 	.byte	0x54, 0x55, 0x55, 0x55, 0x55, 0x55, 0xc5, 0xbf, 0x00, 0x00, 0x00, 0x00, 0x00, 0x00, 0x00, 0x00
        /*0030*/ 	.byte	0x00, 0x00, 0x00, 0x00, 0x00, 0x00, 0x00, 0x00, 0x64, 0x81, 0xfd, 0x20, 0x83, 0xff, 0xa8, 0xbd
        /*0040*/ 	.byte	0x28, 0x85, 0xef, 0xc1, 0xa7, 0xee, 0x21, 0x3e, 0xd9, 0xe6, 0x06, 0x8e, 0x4f, 0x7e, 0x92, 0xbe
        /*0050*/ 	.byte	0xe9, 0xbc, 0xdd, 0x19, 0xa0, 0x01, 0xfa, 0x3e, 0x47, 0x5d, 0xc1, 0x16, 0x6c, 0xc1, 0x56, 0xbf
        /*0060*/ 	.byte	0x51, 0x55, 0x55, 0x55, 0x55, 0x55, 0xa5, 0x3f, 0x00, 0x00, 0x00, 0x00, 0x00, 0x00, 0xe0, 0xbf
        /*0070*/ 	.byte	0x00, 0x00, 0x00, 0x00, 0x00, 0x00, 0xf0, 0x3f, 0x00, 0x00, 0x00, 0x00, 0x00, 0x00, 0x00, 0x00
	.type		__cudart_i2opi_d,@object
	.size		__cudart_i2opi_d,(.L_0 - __cudart_i2opi_d)
__cudart_i2opi_d:
        /* <DEDUP_REMOVED lines=9> */
.L_0:


//--------------------- .nv.shared.reserved.0     --------------------------
	.section	.nv.shared.reserved.0,"aw",@nobits
	.weak		__nv_reservedSMEM_offset_0_alias
	.size		__nv_reservedSMEM_offset_0_alias, 0, 64
	.other		__nv_reservedSMEM_offset_0_alias,@"STO_CUDA_RESERVED_SHARED STV_DEFAULT"
__nv_reservedSMEM_offset_0_alias:
	.zero		0
	.zero		64


//--------------------- .nv.constant0._Z34kernel_compute_wigner_single_slicePdPK7double2iididd --------------------------
	.section	.nv.constant0._Z34kernel_compute_wigner_single_slicePdPK7double2iididd,"a",@progbits
	.sectionflags	@""
	.align	4
.nv.constant0._Z34kernel_compute_wigner_single_slicePdPK7double2iididd:
	.zero		952


//--------------------- .nv.constant0._Z21kernel_compute_wignerPdPK7double2iididd --------------------------
	.section	.nv.constant0._Z21kernel_compute_wignerPdPK7double2iididd,"a",@progbits
	.sectionflags	@""
	.align	4
.nv.constant0._Z21kernel_compute_wignerPdPK7double2iididd:
	.zero		952


//--------------------- .nv.constant0._Z24kernel_apply_index_phaseP7double2iid --------------------------
	.section	.nv.constant0._Z24kernel_apply_index_phaseP7double2iid,"a",@progbits
	.sectionflags	@""
	.align	4
.nv.constant0._Z24kernel_apply_index_phaseP7double2iid:
	.zero		920


//--------------------- .nv.constant0._Z19kernel_apply_scalarP7double2id --------------------------
	.section	.nv.constant0._Z19kernel_apply_scalarP7double2id,"a",@progbits
	.sectionflags	@""
	.align	4
.nv.constant0._Z19kernel_apply_scalarP7double2id:
	.zero		920


//--------------------- .nv.constant0._Z15kernel_hadamardP7double2iiii --------------------------
	.section	.nv.constant0._Z15kernel_hadamardP7double2iiii,"a",@progbits
	.sectionflags	@""
	.align	4
.nv.constant0._Z15kernel_hadamardP7double2iiii:
	.zero		920


//--------------------- .nv.constant0._Z21kernel_pauli_rotationP7double2iiiiid --------------------------
	.section	.nv.constant0._Z21kernel_pauli_rotationP7double2iiiiid,"a",@progbits
	.sectionflags	@""
	.align	4
.nv.constant0._Z21kernel_pauli_rotationP7double2iiiiid:
	.zero		936


//--------------------- .nv.constant0._Z24kernel_cond_displacementPK7double2PS_iidddii --------------------------
	.section	.nv.constant0._Z24kernel_cond_displacementPK7double2PS_iidddii,"a",@progbits
	.sectionflags	@""
	.align	4
.nv.constant0._Z24kernel_cond_displacementPK7double2PS_iidddii:
	.zero		952


//--------------------- .nv.constant0._Z29kernel_apply_controlled_phaseP7double2iiddii --------------------------
	.section	.nv.constant0._Z29kernel_apply_controlled_phaseP7double2iiddii,"a",@progbits
	.sectionflags	@""
	.align	4
.nv.constant0._Z29kernel_apply_controlled_phaseP7double2iiddii:
	.zero		936


//--------------------- .nv.constant0._Z22kernel_compute_dv_normPK7double2Pdii --------------------------
	.section	.nv.constant0._Z22kernel_compute_dv_normPK7double2Pdii,"a",@progbits
	.sectionflags	@""
	.align	4
.nv.constant0._Z22kernel_compute_dv_normPK7double2Pdii:
	.zero		920


//--------------------- .nv.constant0._Z18kernel_apply_phaseP7double2iidd --------------------------
	.section	.nv.constant0._Z18kernel_apply_phaseP7double2iidd,"a",@progbits
	.sectionflags	@""
	.align	4
.nv.constant0._Z18kernel_apply_phaseP7double2iidd:
	.zero		928


//--------------------- .nv.constant0._Z16kernel_ft_p_to_xPK7double2PS_iid --------------------------
	.section	.nv.constant0._Z16kernel_ft_p_to_xPK7double2PS_iid,"a",@progbits
	.sectionflags	@""
	.align	4
.nv.constant0._Z16kernel_ft_p_to_xPK7double2PS_iid:
	.zero		928


//--------------------- .nv.constant0._Z16kernel_ft_x_to_pPK7double2PS_iid --------------------------
	.section	.nv.constant0._Z16kernel_ft_x_to_pPK7double2PS_iid,"a",@progbits
	.sectionflags	@""
	.align	4
.nv.constant0._Z16kernel_ft_x_to_pPK7double2PS_iid:
	.zero		928


//--------------------- .nv.constant0._Z16kernel_set_focksP7double2idPKS_i --------------------------
	.section	.nv.constant0._Z16kernel_set_focksP7double2idPKS_i,"a",@progbits
	.sectionflags	@""
	.align	4
.nv.constant0._Z16kernel_set_focksP7double2idPKS_i:
	.zero		932


//--------------------- .nv.constant0._Z15kernel_set_fockP7double2idi --------------------------
	.section	.nv.constant0._Z15kernel_set_fockP7double2idi,"a",@progbits
	.sectionflags	@""
	.align	4
.nv.constant0._Z15kernel_set_fockP7double2idi:
	.zero		924


//--------------------- .nv.constant0._Z19kernel_set_coherentP7double2iddd --------------------------
	.section	.nv.constant0._Z19kernel_set_coherentP7double2iddd,"a",@progbits
	.sectionflags	@""
	.align	4
.nv.constant0._Z19kernel_set_coherentP7double2iddd:
	.zero		936


//--------------------- SYMBOLS --------------------------

	.type		.nv.reservedSmem.offset0,@object
	.size		.nv.reservedSmem.offset0,0x4
